	.target	sm_103a

	.elftype	@"ET_EXEC"


//--------------------- .note.nv.tkinfo           --------------------------
	.section	.note.nv.tkinfo,"",@"SHT_NOTE"
	.sectionflags	@"SHF_NOTE_NV_TKINFO"
	.tkinfo
        /*0018*/ 	.word	0x00000002
        /*0030*/ 	.string	""
        /*0030*/ 	.string	"ptxas"
        /*0030*/ 	.string	"Cuda compilation tools, release 13.0, V13.0.88"
        /*0030*/ 	.string	"Build cuda_13.0.r13.0/compiler.36424714_0"
        /*0030*/ 	.string	"-arch sm_103a -m 64 "



//--------------------- .note.nv.cuinfo           --------------------------
	.section	.note.nv.cuinfo,"",@"SHT_NOTE"
	.sectionflags	@"SHF_NOTE_NV_CUINFO"
        /*0018*/ 	.short	0x0002
        /*001a*/ 	.short	0x0067
        /*001c*/ 	.short	0x0082
	.zero		2


//--------------------- .nv.info                  --------------------------
	.section	.nv.info,"",@"SHT_CUDA_INFO"
	.align	4


	//----- nvinfo : EIATTR_REGCOUNT
	.align		4
        /*0000*/ 	.byte	0x04, 0x2f
        /*0002*/ 	.short	(.L_29 - .L_28)
	.align		4
.L_28:
        /*0004*/ 	.word	index@(_ZN2at6native13im2col_kernelIdEEvlPKT_llllllllllllPS2_)
        /*0008*/ 	.word	0x00000040


	//----- nvinfo : EIATTR_FRAME_SIZE
	.align		4
.L_29:
        /*000c*/ 	.byte	0x04, 0x11
        /*000e*/ 	.short	(.L_31 - .L_30)
	.align		4
.L_30:
        /*0010*/ 	.word	index@($__internal_11_$__cuda_sm20_div_s64)
        /*0014*/ 	.word	0x00000038


	//----- nvinfo : EIATTR_FRAME_SIZE
	.align		4
.L_31:
        /*0018*/ 	.byte	0x04, 0x11
        /*001a*/ 	.short	(.L_33 - .L_32)
	.align		4
.L_32:
        /*001c*/ 	.word	index@(_ZN2at6native13im2col_kernelIdEEvlPKT_llllllllllllPS2_)
        /*0020*/ 	.word	0x00000038


	//----- nvinfo : EIATTR_REGCOUNT
	.align		4
.L_33:
        /*0024*/ 	.byte	0x04, 0x2f
        /*0026*/ 	.short	(.L_35 - .L_34)
	.align		4
.L_34:
        /*0028*/ 	.word	index@(_ZN2at6native13im2col_kernelIfEEvlPKT_llllllllllllPS2_)
        /*002c*/ 	.word	0x00000040


	//----- nvinfo : EIATTR_FRAME_SIZE
	.align		4
.L_35:
        /*0030*/ 	.byte	0x04, 0x11
        /*0032*/ 	.short	(.L_37 - .L_36)
	.align		4
.L_36:
        /*0034*/ 	.word	index@($__internal_10_$__cuda_sm20_div_s64)
        /*0038*/ 	.word	0x00000038


	//----- nvinfo : EIATTR_FRAME_SIZE
	.align		4
.L_37:
        /*003c*/ 	.byte	0x04, 0x11
        /*003e*/ 	.short	(.L_39 - .L_38)
	.align		4
.L_38:
        /*0040*/ 	.word	index@(_ZN2at6native13im2col_kernelIfEEvlPKT_llllllllllllPS2_)
        /*0044*/ 	.word	0x00000038


	//----- nvinfo : EIATTR_REGCOUNT
	.align		4
.L_39:
        /*0048*/ 	.byte	0x04, 0x2f
        /*004a*/ 	.short	(.L_41 - .L_40)
	.align		4
.L_40:
        /*004c*/ 	.word	index@(_ZN2at6native13im2col_kernelIN3c104HalfEEEvlPKT_llllllllllllPS4_)
        /*0050*/ 	.word	0x00000040


	//----- nvinfo : EIATTR_FRAME_SIZE
	.align		4
.L_41:
        /*0054*/ 	.byte	0x04, 0x11
        /*0056*/ 	.short	(.L_43 - .L_42)
	.align		4
.L_42:
        /*0058*/ 	.word	index@($__internal_9_$__cuda_sm20_div_s64)
        /*005c*/ 	.word	0x00000038


	//----- nvinfo : EIATTR_FRAME_SIZE
	.align		4
.L_43:
        /*0060*/ 	.byte	0x04, 0x11
        /*0062*/ 	.short	(.L_45 - .L_44)
	.align		4
.L_44:
        /*0064*/ 	.word	index@(_ZN2at6native13im2col_kernelIN3c104HalfEEEvlPKT_llllllllllllPS4_)
        /*0068*/ 	.word	0x00000038


	//----- nvinfo : EIATTR_REGCOUNT
	.align		4
.L_45:
        /*006c*/ 	.byte	0x04, 0x2f
        /*006e*/ 	.short	(.L_47 - .L_46)
	.align		4
.L_46:
        /*0070*/ 	.word	index@(_ZN2at6native13im2col_kernelIN3c108BFloat16EEEvlPKT_llllllllllllPS4_)
        /*0074*/ 	.word	0x00000040


	//----- nvinfo : EIATTR_FRAME_SIZE
	.align		4
.L_47:
        /*0078*/ 	.byte	0x04, 0x11
        /*007a*/ 	.short	(.L_49 - .L_48)
	.align		4
.L_48:
        /*007c*/ 	.word	index@($__internal_8_$__cuda_sm20_div_s64)
        /*0080*/ 	.word	0x00000038


	//----- nvinfo : EIATTR_FRAME_SIZE
	.align		4
.L_49:
        /*0084*/ 	.byte	0x04, 0x11
        /*0086*/ 	.short	(.L_51 - .L_50)
	.align		4
.L_50:
        /*0088*/ 	.word	index@(_ZN2at6native13im2col_kernelIN3c108BFloat16EEEvlPKT_llllllllllllPS4_)
        /*008c*/ 	.word	0x00000038


	//----- nvinfo : EIATTR_REGCOUNT
	.align		4
.L_51:
        /*0090*/ 	.byte	0x04, 0x2f
        /*0092*/ 	.short	(.L_53 - .L_52)
	.align		4
.L_52:
        /*0094*/ 	.word	index@(_ZN2at6native13col2im_kernelIddEEvlPKT_llllllllllllPS2_)
        /*0098*/ 	.word	0x00000040


	//----- nvinfo : EIATTR_FRAME_SIZE
	.align		4
.L_53:
        /*009c*/ 	.byte	0x04, 0x11
        /*009e*/ 	.short	(.L_55 - .L_54)
	.align		4
.L_54:
        /*00a0*/ 	.word	index@($__internal_7_$__cuda_sm20_rem_s64)
        /*00a4*/ 	.word	0x00000010


	//----- nvinfo : EIATTR_FRAME_SIZE
	.align		4
.L_55:
        /*00a8*/ 	.byte	0x04, 0x11
        /*00aa*/ 	.short	(.L_57 - .L_56)
	.align		4
.L_56:
        /*00ac*/ 	.word	index@($__internal_6_$__cuda_sm20_div_s64)
        /*00b0*/ 	.word	0x00000010


	//----- nvinfo : EIATTR_FRAME_SIZE
	.align		4
.L_57:
        /*00b4*/ 	.byte	0x04, 0x11
        /*00b6*/ 	.short	(.L_59 - .L_58)
	.align		4
.L_58:
        /*00b8*/ 	.word	index@(_ZN2at6native13col2im_kernelIddEEvlPKT_llllllllllllPS2_)
        /*00bc*/ 	.word	0x00000010


	//----- nvinfo : EIATTR_REGCOUNT
	.align		4
.L_59:
        /*00c0*/ 	.byte	0x04, 0x2f
        /*00c2*/ 	.short	(.L_61 - .L_60)
	.align		4
.L_60:
        /*00c4*/ 	.word	index@(_ZN2at6native13col2im_kernelIffEEvlPKT_llllllllllllPS2_)
        /*00c8*/ 	.word	0x00000040


	//----- nvinfo : EIATTR_FRAME_SIZE
	.align		4
.L_61:
        /*00cc*/ 	.byte	0x04, 0x11
        /*00ce*/ 	.short	(.L_63 - .L_62)
	.align		4
.L_62:
        /*00d0*/ 	.word	index@($__internal_5_$__cuda_sm20_rem_s64)
        /*00d4*/ 	.word	0x00000010


	//----- nvinfo : EIATTR_FRAME_SIZE
	.align		4
.L_63:
        /*00d8*/ 	.byte	0x04, 0x11
        /*00da*/ 	.short	(.L_65 - .L_64)
	.align		4
.L_64:
        /*00dc*/ 	.word	index@($__internal_4_$__cuda_sm20_div_s64)
        /*00e0*/ 	.word	0x00000010


	//----- nvinfo : EIATTR_FRAME_SIZE
	.align		4
.L_65:
        /*00e4*/ 	.byte	0x04, 0x11
        /*00e6*/ 	.short	(.L_67 - .L_66)
	.align		4
.L_66:
        /*00e8*/ 	.word	index@(_ZN2at6native13col2im_kernelIffEEvlPKT_llllllllllllPS2_)
        /*00ec*/ 	.word	0x00000010


	//----- nvinfo : EIATTR_REGCOUNT
	.align		4
.L_67:
        /*00f0*/ 	.byte	0x04, 0x2f
        /*00f2*/ 	.short	(.L_69 - .L_68)
	.align		4
.L_68:
        /*00f4*/ 	.word	index@(_ZN2at6native13col2im_kernelIN3c104HalfEfEEvlPKT_llllllllllllPS4_)
        /*00f8*/ 	.word	0x00000040


	//----- nvinfo : EIATTR_FRAME_SIZE
	.align		4
.L_69:
        /*00fc*/ 	.byte	0x04, 0x11
        /*00fe*/ 	.short	(.L_71 - .L_70)
	.align		4
.L_70:
        /*0100*/ 	.word	index@($__internal_3_$__cuda_sm20_rem_s64)
        /*0104*/ 	.word	0x00000010


	//----- nvinfo : EIATTR_FRAME_SIZE
	.align		4
.L_71:
        /*0108*/ 	.byte	0x04, 0x11
        /*010a*/ 	.short	(.L_73 - .L_72)
	.align		4
.L_72:
        /*010c*/ 	.word	index@($__internal_2_$__cuda_sm20_div_s64)
        /*0110*/ 	.word	0x00000010


	//----- nvinfo : EIATTR_FRAME_SIZE
	.align		4
.L_73:
        /*0114*/ 	.byte	0x04, 0x11
        /*0116*/ 	.short	(.L_75 - .L_74)
	.align		4
.L_74:
        /*0118*/ 	.word	index@(_ZN2at6native13col2im_kernelIN3c104HalfEfEEvlPKT_llllllllllllPS4_)
        /*011c*/ 	.word	0x00000010


	//----- nvinfo : EIATTR_REGCOUNT
	.align		4
.L_75:
        /*0120*/ 	.byte	0x04, 0x2f
        /*0122*/ 	.short	(.L_77 - .L_76)
	.align		4
.L_76:
        /*0124*/ 	.word	index@(_ZN2at6native13col2im_kernelIN3c108BFloat16EfEEvlPKT_llllllllllllPS4_)
        /*0128*/ 	.word	0x00000040


	//----- nvinfo : EIATTR_FRAME_SIZE
	.align		4
.L_77:
        /*012c*/ 	.byte	0x04, 0x11
        /*012e*/ 	.short	(.L_79 - .L_78)
	.align		4
.L_78:
        /*0130*/ 	.word	index@($__internal_1_$__cuda_sm20_rem_s64)
        /*0134*/ 	.word	0x00000010


	//----- nvinfo : EIATTR_FRAME_SIZE
	.align		4
.L_79:
        /*0138*/ 	.byte	0x04, 0x11
        /*013a*/ 	.short	(.L_81 - .L_80)
	.align		4
.L_80:
        /*013c*/ 	.word	index@($__internal_0_$__cuda_sm20_div_s64)
        /*0140*/ 	.word	0x00000010


	//----- nvinfo : EIATTR_FRAME_SIZE
	.align		4
.L_81:
        /*0144*/ 	.byte	0x04, 0x11
        /*0146*/ 	.short	(.L_83 - .L_82)
	.align		4
.L_82:
        /*0148*/ 	.word	index@(_ZN2at6native13col2im_kernelIN3c108BFloat16EfEEvlPKT_llllllllllllPS4_)
        /*014c*/ 	.word	0x00000010


	//----- nvinfo : EIATTR_MIN_STACK_SIZE
	.align		4
.L_83:
        /*0150*/ 	.byte	0x04, 0x12
        /*0152*/ 	.short	(.L_85 - .L_84)
	.align		4
.L_84:
        /*0154*/ 	.word	index@(_ZN2at6native13col2im_kernelIN3c108BFloat16EfEEvlPKT_llllllllllllPS4_)
        /*0158*/ 	.word	0x00000010


	//----- nvinfo : EIATTR_MIN_STACK_SIZE
	.align		4
.L_85:
        /*015c*/ 	.byte	0x04, 0x12
        /*015e*/ 	.short	(.L_87 - .L_86)
	.align		4
.L_86:
        /*0160*/ 	.word	index@(_ZN2at6native13col2im_kernelIN3c104HalfEfEEvlPKT_llllllllllllPS4_)
        /*0164*/ 	.word	0x00000010


	//----- nvinfo : EIATTR_MIN_STACK_SIZE
	.align		4
.L_87:
        /*0168*/ 	.byte	0x04, 0x12
        /*016a*/ 	.short	(.L_89 - .L_88)
	.align		4
.L_88:
        /*016c*/ 	.word	index@(_ZN2at6native13col2im_kernelIffEEvlPKT_llllllllllllPS2_)
        /*0170*/ 	.word	0x00000010


	//----- nvinfo : EIATTR_MIN_STACK_SIZE
	.align		4
.L_89:
        /*0174*/ 	.byte	0x04, 0x12
        /*0176*/ 	.short	(.L_91 - .L_90)
	.align		4
.L_90:
        /*0178*/ 	.word	index@(_ZN2at6native13col2im_kernelIddEEvlPKT_llllllllllllPS2_)
        /*017c*/ 	.word	0x00000010


	//----- nvinfo : EIATTR_MIN_STACK_SIZE
	.align		4
.L_91:
        /*0180*/ 	.byte	0x04, 0x12
        /*0182*/ 	.short	(.L_93 - .L_92)
	.align		4
.L_92:
        /*0184*/ 	.word	index@(_ZN2at6native13im2col_kernelIN3c108BFloat16EEEvlPKT_llllllllllllPS4_)
        /*0188*/ 	.word	0x00000038


	//----- nvinfo : EIATTR_MIN_STACK_SIZE
	.align		4
.L_93:
        /*018c*/ 	.byte	0x04, 0x12
        /*018e*/ 	.short	(.L_95 - .L_94)
	.align		4
.L_94:
        /*0190*/ 	.word	index@(_ZN2at6native13im2col_kernelIN3c104HalfEEEvlPKT_llllllllllllPS4_)
        /*0194*/ 	.word	0x00000038


	//----- nvinfo : EIATTR_MIN_STACK_SIZE
	.align		4
.L_95:
        /*0198*/ 	.byte	0x04, 0x12
        /*019a*/ 	.short	(.L_97 - .L_96)
	.align		4
.L_96:
        /*019c*/ 	.word	index@(_ZN2at6native13im2col_kernelIfEEvlPKT_llllllllllllPS2_)
        /*01a0*/ 	.word	0x00000038


	//----- nvinfo : EIATTR_MIN_STACK_SIZE
	.align		4
.L_97:
        /*01a4*/ 	.byte	0x04, 0x12
        /*01a6*/ 	.short	(.L_99 - .L_98)
	.align		4
.L_98:
        /*01a8*/ 	.word	index@(_ZN2at6native13im2col_kernelIdEEvlPKT_llllllllllllPS2_)
        /*01ac*/ 	.word	0x00000038
.L_99:


//--------------------- .nv.compat                --------------------------
	.section	.nv.compat,"",@"SHT_CUDA_COMPAT_INFO"
	.align	4
        /*0000*/ 	.byte	0x02, 0x09, 0x01, 0x00, 0x02, 0x02, 0x01, 0x00, 0x02, 0x05, 0x05, 0x00, 0x03, 0x07, 0x01, 0x01
        /*0010*/ 	.byte	0x02, 0x03, 0x00, 0x00, 0x02, 0x06, 0x01, 0x00, 0x04, 0x0b, 0x08, 0x00, 0x00, 0x00, 0x00, 0x00
        /*0020*/ 	.byte	0x00, 0x00, 0x00, 0x00


//--------------------- .nv.info._ZN2at6native13col2im_kernelIN3c108BFloat16EfEEvlPKT_llllllllllllPS4_ --------------------------
	.section	.nv.info._ZN2at6native13col2im_kernelIN3c108BFloat16EfEEvlPKT_llllllllllllPS4_,"",@"SHT_CUDA_INFO"
	.sectionflags	@""
	.align	4


	//----- nvinfo : EIATTR_CUDA_API_VERSION
	.align		4
        /*0000*/ 	.byte	0x04, 0x37
        /*0002*/ 	.short	(.L_101 - .L_100)
.L_100:
        /*0004*/ 	.word	0x00000082


	//----- nvinfo : EIATTR_KPARAM_INFO
	.align		4
.L_101:
        /*0008*/ 	.byte	0x04, 0x17
        /*000a*/ 	.short	(.L_103 - .L_102)
.L_102:
        /*000c*/ 	.word	0x00000000
        /*0010*/ 	.short	0x000e
        /*0012*/ 	.short	0x0070
        /*0014*/ 	.byte	0x00, 0xf5, 0x21, 0x00


	//----- nvinfo : EIATTR_KPARAM_INFO
	.align		4
.L_103:
        /*0018*/ 	.byte	0x04, 0x17
        /*001a*/ 	.short	(.L_105 - .L_104)
.L_104:
        /*001c*/ 	.word	0x00000000
        /*0020*/ 	.short	0x000d
        /*0022*/ 	.short	0x0068
        /*0024*/ 	.byte	0x00, 0xf0, 0x21, 0x00


	//----- nvinfo : EIATTR_KPARAM_INFO
	.align		4
.L_105:
        /*0028*/ 	.byte	0x04, 0x17
        /*002a*/ 	.short	(.L_107 - .L_106)
.L_106:
        /*002c*/ 	.word	0x00000000
        /*0030*/ 	.short	0x000c
        /*0032*/ 	.short	0x0060
        /*0034*/ 	.byte	0x00, 0xf0, 0x21, 0x00


	//----- nvinfo : EIATTR_KPARAM_INFO
	.align		4
.L_107:
        /*0038*/ 	.byte	0x04, 0x17
        /*003a*/ 	.short	(.L_109 - .L_108)
.L_108:
        /*003c*/ 	.word	0x00000000
        /*0040*/ 	.short	0x000b
        /*0042*/ 	.short	0x0058
        /*0044*/ 	.byte	0x00, 0xf0, 0x21, 0x00


	//----- nvinfo : EIATTR_KPARAM_INFO
	.align		4
.L_109:
        /*0048*/ 	.byte	0x04, 0x17
        /*004a*/ 	.short	(.L_111 - .L_110)
.L_110:
        /*004c*/ 	.word	0x00000000
        /*0050*/ 	.short	0x000a
        /*0052*/ 	.short	0x0050
        /*0054*/ 	.byte	0x00, 0xf0, 0x21, 0x00


	//----- nvinfo : EIATTR_KPARAM_INFO
	.align		4
.L_111:
        /*0058*/ 	.byte	0x04, 0x17
        /*005a*/ 	.short	(.L_113 - .L_112)
.L_112:
        /*005c*/ 	.word	0x00000000
        /*0060*/ 	.short	0x0009
        /*0062*/ 	.short	0x0048
        /*0064*/ 	.byte	0x00, 0xf0, 0x21, 0x00


	//----- nvinfo : EIATTR_KPARAM_INFO
	.align		4
.L_113:
        /*0068*/ 	.byte	0x04, 0x17
        /*006a*/ 	.short	(.L_115 - .L_114)
.L_114:
        /*006c*/ 	.word	0x00000000
        /*0070*/ 	.short	0x0008
        /*0072*/ 	.short	0x0040
        /*0074*/ 	.byte	0x00, 0xf0, 0x21, 0x00


	//----- nvinfo : EIATTR_KPARAM_INFO
	.align		4
.L_115:
        /*0078*/ 	.byte	0x04, 0x17
        /*007a*/ 	.short	(.L_117 - .L_116)
.L_116:
        /*007c*/ 	.word	0x00000000
        /*0080*/ 	.short	0x0007
        /*0082*/ 	.short	0x0038
        /*0084*/ 	.byte	0x00, 0xf0, 0x21, 0x00


	//----- nvinfo : EIATTR_KPARAM_INFO
	.align		4
.L_117:
        /*0088*/ 	.byte	0x04, 0x17
        /*008a*/ 	.short	(.L_119 - .L_118)
.L_118:
        /*008c*/ 	.word	0x00000000
        /*0090*/ 	.short	0x0006
        /*0092*/ 	.short	0x0030
        /*0094*/ 	.byte	0x00, 0xf0, 0x21, 0x00


	//----- nvinfo : EIATTR_KPARAM_INFO
	.align		4
.L_119:
        /*0098*/ 	.byte	0x04, 0x17
        /*009a*/ 	.short	(.L_121 - .L_120)
.L_120:
        /*009c*/ 	.word	0x00000000
        /*00a0*/ 	.short	0x0005
        /*00a2*/ 	.short	0x0028
        /*00a4*/ 	.byte	0x00, 0xf0, 0x21, 0x00


	//----- nvinfo : EIATTR_KPARAM_INFO
	.align		4
.L_121:
        /*00a8*/ 	.byte	0x04, 0x17
        /*00aa*/ 	.short	(.L_123 - .L_122)
.L_122:
        /*00ac*/ 	.word	0x00000000
        /*00b0*/ 	.short	0x0004
        /*00b2*/ 	.short	0x0020
        /*00b4*/ 	.byte	0x00, 0xf0, 0x21, 0x00


	//----- nvinfo : EIATTR_KPARAM_INFO
	.align		4
.L_123:
        /*00b8*/ 	.byte	0x04, 0x17
        /*00ba*/ 	.short	(.L_125 - .L_124)
.L_124:
        /*00bc*/ 	.word	0x00000000
        /*00c0*/ 	.short	0x0003
        /*00c2*/ 	.short	0x0018
        /*00c4*/ 	.byte	0x00, 0xf0, 0x21, 0x00


	//----- nvinfo : EIATTR_KPARAM_INFO
	.align		4
.L_125:
        /*00c8*/ 	.byte	0x04, 0x17
        /*00ca*/ 	.short	(.L_127 - .L_126)
.L_126:
        /*00cc*/ 	.word	0x00000000
        /*00d0*/ 	.short	0x0002
        /*00d2*/ 	.short	0x0010
        /*00d4*/ 	.byte	0x00, 0xf0, 0x21, 0x00


	//----- nvinfo : EIATTR_KPARAM_INFO
	.align		4
.L_127:
        /*00d8*/ 	.byte	0x04, 0x17
        /*00da*/ 	.short	(.L_129 - .L_128)
.L_128:
        /*00dc*/ 	.word	0x00000000
        /*00e0*/ 	.short	0x0001
        /*00e2*/ 	.short	0x0008
        /*00e4*/ 	.byte	0x00, 0xf5, 0x21, 0x00


	//----- nvinfo : EIATTR_KPARAM_INFO
	.align		4
.L_129:
        /*00e8*/ 	.byte	0x04, 0x17
        /*00ea*/ 	.short	(.L_131 - .L_130)
.L_130:
        /*00ec*/ 	.word	0x00000000
        /*00f0*/ 	.short	0x0000
        /*00f2*/ 	.short	0x0000
        /*00f4*/ 	.byte	0x00, 0xf0, 0x21, 0x00


	//----- nvinfo : EIATTR_SPARSE_MMA_MASK
	.align		4
.L_131:
        /*00f8*/ 	.byte	0x03, 0x50
        /*00fa*/ 	.short	0x0000


	//----- nvinfo : EIATTR_MAXREG_COUNT
	.align		4
        /*00fc*/ 	.byte	0x03, 0x1b
        /*00fe*/ 	.short	0x0080


	//----- nvinfo : EIATTR_ANNOTATIONS
	.align		4
        /*0100*/ 	.byte	0x04, 0x55
        /*0102*/ 	.short	(.L_133 - .L_132)


	//   ....[0]....
.L_132:
        /*0104*/ 	.word	0x00000001
        /*0108*/ 	.byte	0xc0, 0x00, 0x00, 0x00, 0x01, 0x00, 0x00, 0x00, 0xe0, 0x00, 0x00, 0x00, 0x01, 0x00, 0x00, 0x00
        /*0118*/ 	.byte	0x30, 0x01, 0x00, 0x00, 0x01, 0x00, 0x00, 0x00, 0x90, 0x03, 0x00, 0x00, 0x01, 0x00, 0x00, 0x00
        /*0128*/ 	.byte	0xb0, 0x06, 0x00, 0x00, 0x01, 0x00, 0x00, 0x00, 0x70, 0x15, 0x00, 0x00, 0x01, 0x00, 0x00, 0x00
        /*0138*/ 	.byte	0x70, 0x5c, 0x00, 0x00, 0x01, 0x00, 0x00, 0x00, 0xe0, 0x5c, 0x00, 0x00, 0x01, 0x00, 0x00, 0x00
        /*0148*/ 	.byte	0x00, 0x5d, 0x00, 0x00, 0x01, 0x00, 0x00, 0x00, 0xd0, 0x5d, 0x00, 0x00, 0x01, 0x00, 0x00, 0x00
        /*0158*/ 	.byte	0xf0, 0x5d, 0x00, 0x00


	//----- nvinfo : EIATTR_MERCURY_ISA_VERSION
	.align		4
.L_133:
        /*015c*/ 	.byte	0x03, 0x5f
        /*015e*/ 	.short	0x0101


	//----- nvinfo : EIATTR_VRC_CTA_INIT_COUNT
	.align		4
        /*0160*/ 	.byte	0x02, 0x4a
	.zero		1
	.zero		1


	//----- nvinfo : EIATTR_EXIT_INSTR_OFFSETS
	.align		4
        /*0164*/ 	.byte	0x04, 0x1c
        /*0166*/ 	.short	(.L_135 - .L_134)


	//   ....[0]....
.L_134:
        /*0168*/ 	.word	0x000000a0


	//   ....[1]....
        /*016c*/ 	.word	0x00005e10


	//----- nvinfo : EIATTR_MAX_THREADS
	.align		4
.L_135:
        /*0170*/ 	.byte	0x04, 0x05
        /*0172*/ 	.short	(.L_137 - .L_136)
.L_136:
        /*0174*/ 	.word	0x00000200
        /*0178*/ 	.word	0x00000001
        /*017c*/ 	.word	0x00000001


	//----- nvinfo : EIATTR_CRS_STACK_SIZE
	.align		4
.L_137:
        /*0180*/ 	.byte	0x04, 0x1e
        /*0182*/ 	.short	(.L_139 - .L_138)
.L_138:
        /*0184*/ 	.word	0x00000000


	//----- nvinfo : EIATTR_CBANK_PARAM_SIZE
	.align		4
.L_139:
        /*0188*/ 	.byte	0x03, 0x19
        /*018a*/ 	.short	0x0078


	//----- nvinfo : EIATTR_PARAM_CBANK
	.align		4
        /*018c*/ 	.byte	0x04, 0x0a
        /*018e*/ 	.short	(.L_141 - .L_140)
	.align		4
.L_140:
        /*0190*/ 	.word	index@(.nv.constant0._ZN2at6native13col2im_kernelIN3c108BFloat16EfEEvlPKT_llllllllllllPS4_)
        /*0194*/ 	.short	0x0380
        /*0196*/ 	.short	0x0078


	//----- nvinfo : EIATTR_SW_WAR
	.align		4
.L_141:
        /*0198*/ 	.byte	0x04, 0x36
        /*019a*/ 	.short	(.L_143 - .L_142)
.L_142:
        /*019c*/ 	.word	0x00000008
.L_143:


//--------------------- .nv.info._ZN2at6native13col2im_kernelIN3c104HalfEfEEvlPKT_llllllllllllPS4_ --------------------------
	.section	.nv.info._ZN2at6native13col2im_kernelIN3c104HalfEfEEvlPKT_llllllllllllPS4_,"",@"SHT_CUDA_INFO"
	.sectionflags	@""
	.align	4


	//----- nvinfo : EIATTR_CUDA_API_VERSION
	.align		4
        /*0000*/ 	.byte	0x04, 0x37
        /*0002*/ 	.short	(.L_145 - .L_144)
.L_144:
        /*0004*/ 	.word	0x00000082


	//----- nvinfo : EIATTR_KPARAM_INFO
	.align		4
.L_145:
        /*0008*/ 	.byte	0x04, 0x17
        /*000a*/ 	.short	(.L_147 - .L_146)
.L_146:
        /*000c*/ 	.word	0x00000000
        /*0010*/ 	.short	0x000e
        /*0012*/ 	.short	0x0070
        /*0014*/ 	.byte	0x00, 0xf5, 0x21, 0x00


	//----- nvinfo : EIATTR_KPARAM_INFO
	.align		4
.L_147:
        /*0018*/ 	.byte	0x04, 0x17
        /*001a*/ 	.short	(.L_149 - .L_148)
.L_148:
        /*001c*/ 	.word	0x00000000
        /*0020*/ 	.short	0x000d
        /*0022*/ 	.short	0x0068
        /*0024*/ 	.byte	0x00, 0xf0, 0x21, 0x00


	//----- nvinfo : EIATTR_KPARAM_INFO
	.align		4
.L_149:
        /*0028*/ 	.byte	0x04, 0x17
        /*002a*/ 	.short	(.L_151 - .L_150)
.L_150:
        /*002c*/ 	.word	0x00000000
        /*0030*/ 	.short	0x000c
        /*0032*/ 	.short	0x0060
        /*0034*/ 	.byte	0x00, 0xf0, 0x21, 0x00


	//----- nvinfo : EIATTR_KPARAM_INFO
	.align		4
.L_151:
        /*0038*/ 	.byte	0x04, 0x17
        /*003a*/ 	.short	(.L_153 - .L_152)
.L_152:
        /*003c*/ 	.word	0x00000000
        /*0040*/ 	.short	0x000b
        /*0042*/ 	.short	0x0058
        /*0044*/ 	.byte	0x00, 0xf0, 0x21, 0x00


	//----- nvinfo : EIATTR_KPARAM_INFO
	.align		4
.L_153:
        /*0048*/ 	.byte	0x04, 0x17
        /*004a*/ 	.short	(.L_155 - .L_154)
.L_154:
        /*004c*/ 	.word	0x00000000
        /*0050*/ 	.short	0x000a
        /*0052*/ 	.short	0x0050
        /*0054*/ 	.byte	0x00, 0xf0, 0x21, 0x00


	//----- nvinfo : EIATTR_KPARAM_INFO
	.align		4
.L_155:
        /*0058*/ 	.byte	0x04, 0x17
        /*005a*/ 	.short	(.L_157 - .L_156)
.L_156:
        /*005c*/ 	.word	0x00000000
        /*0060*/ 	.short	0x0009
        /*0062*/ 	.short	0x0048
        /*0064*/ 	.byte	0x00, 0xf0, 0x21, 0x00


	//----- nvinfo : EIATTR_KPARAM_INFO
	.align		4
.L_157:
        /*0068*/ 	.byte	0x04, 0x17
        /*006a*/ 	.short	(.L_159 - .L_158)
.L_158:
        /*006c*/ 	.word	0x00000000
        /*0070*/ 	.short	0x0008
        /*0072*/ 	.short	0x0040
        /*0074*/ 	.byte	0x00, 0xf0, 0x21, 0x00


	//----- nvinfo : EIATTR_KPARAM_INFO
	.align		4
.L_159:
        /*0078*/ 	.byte	0x04, 0x17
        /*007a*/ 	.short	(.L_161 - .L_160)
.L_160:
        /*007c*/ 	.word	0x00000000
        /*0080*/ 	.short	0x0007
        /*0082*/ 	.short	0x0038
        /*0084*/ 	.byte	0x00, 0xf0, 0x21, 0x00


	//----- nvinfo : EIATTR_KPARAM_INFO
	.align		4
.L_161:
        /*0088*/ 	.byte	0x04, 0x17
        /*008a*/ 	.short	(.L_163 - .L_162)
.L_162:
        /*008c*/ 	.word	0x00000000
        /*0090*/ 	.short	0x0006
        /*0092*/ 	.short	0x0030
        /*0094*/ 	.byte	0x00, 0xf0, 0x21, 0x00


	//----- nvinfo : EIATTR_KPARAM_INFO
	.align		4
.L_163:
        /*0098*/ 	.byte	0x04, 0x17
        /*009a*/ 	.short	(.L_165 - .L_164)
.L_164:
        /*009c*/ 	.word	0x00000000
        /*00a0*/ 	.short	0x0005
        /*00a2*/ 	.short	0x0028
        /*00a4*/ 	.byte	0x00, 0xf0, 0x21, 0x00


	//----- nvinfo : EIATTR_KPARAM_INFO
	.align		4
.L_165:
        /*00a8*/ 	.byte	0x04, 0x17
        /*00aa*/ 	.short	(.L_167 - .L_166)
.L_166:
        /*00ac*/ 	.word	0x00000000
        /*00b0*/ 	.short	0x0004
        /*00b2*/ 	.short	0x0020
        /*00b4*/ 	.byte	0x00, 0xf0, 0x21, 0x00


	//----- nvinfo : EIATTR_KPARAM_INFO
	.align		4
.L_167:
        /*00b8*/ 	.byte	0x04, 0x17
        /*00ba*/ 	.short	(.L_169 - .L_168)
.L_168:
        /*00bc*/ 	.word	0x00000000
        /*00c0*/ 	.short	0x0003
        /*00c2*/ 	.short	0x0018
        /*00c4*/ 	.byte	0x00, 0xf0, 0x21, 0x00


	//----- nvinfo : EIATTR_KPARAM_INFO
	.align		4
.L_169:
        /*00c8*/ 	.byte	0x04, 0x17
        /*00ca*/ 	.short	(.L_171 - .L_170)
.L_170:
        /*00cc*/ 	.word	0x00000000
        /*00d0*/ 	.short	0x0002
        /*00d2*/ 	.short	0x0010
        /*00d4*/ 	.byte	0x00, 0xf0, 0x21, 0x00


	//----- nvinfo : EIATTR_KPARAM_INFO
	.align		4
.L_171:
        /*00d8*/ 	.byte	0x04, 0x17
        /*00da*/ 	.short	(.L_173 - .L_172)
.L_172:
        /*00dc*/ 	.word	0x00000000
        /*00e0*/ 	.short	0x0001
        /*00e2*/ 	.short	0x0008
        /*00e4*/ 	.byte	0x00, 0xf5, 0x21, 0x00


	//----- nvinfo : EIATTR_KPARAM_INFO
	.align		4
.L_173:
        /*00e8*/ 	.byte	0x04, 0x17
        /*00ea*/ 	.short	(.L_175 - .L_174)
.L_174:
        /*00ec*/ 	.word	0x00000000
        /*00f0*/ 	.short	0x0000
        /*00f2*/ 	.short	0x0000
        /*00f4*/ 	.byte	0x00, 0xf0, 0x21, 0x00


	//----- nvinfo : EIATTR_SPARSE_MMA_MASK
	.align		4
.L_175:
        /*00f8*/ 	.byte	0x03, 0x50
        /*00fa*/ 	.short	0x0000


	//----- nvinfo : EIATTR_MAXREG_COUNT
	.align		4
        /*00fc*/ 	.byte	0x03, 0x1b
        /*00fe*/ 	.short	0x0080


	//----- nvinfo : EIATTR_ANNOTATIONS
	.align		4
        /*0100*/ 	.byte	0x04, 0x55
        /*0102*/ 	.short	(.L_177 - .L_176)


	//   ....[0]....
.L_176:
        /*0104*/ 	.word	0x00000001
        /*0108*/ 	.byte	0xc0, 0x00, 0x00, 0x00, 0x01, 0x00, 0x00, 0x00, 0xe0, 0x00, 0x00, 0x00, 0x01, 0x00, 0x00, 0x00
        /*0118*/ 	.byte	0x30, 0x01, 0x00, 0x00, 0x01, 0x00, 0x00, 0x00, 0x90, 0x03, 0x00, 0x00, 0x01, 0x00, 0x00, 0x00
        /*0128*/ 	.byte	0xb0, 0x06, 0x00, 0x00, 0x01, 0x00, 0x00, 0x00, 0x70, 0x15, 0x00, 0x00, 0x01, 0x00, 0x00, 0x00
        /*0138*/ 	.byte	0x70, 0x5c, 0x00, 0x00, 0x01, 0x00, 0x00, 0x00, 0xe0, 0x5c, 0x00, 0x00, 0x01, 0x00, 0x00, 0x00
        /*0148*/ 	.byte	0x00, 0x5d, 0x00, 0x00, 0x01, 0x00, 0x00, 0x00, 0xd0, 0x5d, 0x00, 0x00, 0x01, 0x00, 0x00, 0x00
        /*0158*/ 	.byte	0xf0, 0x5d, 0x00, 0x00


	//----- nvinfo : EIATTR_MERCURY_ISA_VERSION
	.align		4
.L_177:
        /*015c*/ 	.byte	0x03, 0x5f
        /*015e*/ 	.short	0x0101


	//----- nvinfo : EIATTR_VRC_CTA_INIT_COUNT
	.align		4
        /*0160*/ 	.byte	0x02, 0x4a
	.zero		1
	.zero		1


	//----- nvinfo : EIATTR_EXIT_INSTR_OFFSETS
	.align		4
        /*0164*/ 	.byte	0x04, 0x1c
        /*0166*/ 	.short	(.L_179 - .L_178)


	//   ....[0]....
.L_178:
        /*0168*/ 	.word	0x000000a0


	//   ....[1]....
        /*016c*/ 	.word	0x00005e10


	//----- nvinfo : EIATTR_MAX_THREADS
	.align		4
.L_179:
        /*0170*/ 	.byte	0x04, 0x05
        /*0172*/ 	.short	(.L_181 - .L_180)
.L_180:
        /*0174*/ 	.word	0x00000200
        /*0178*/ 	.word	0x00000001
        /*017c*/ 	.word	0x00000001


	//----- nvinfo : EIATTR_CRS_STACK_SIZE
	.align		4
.L_181:
        /*0180*/ 	.byte	0x04, 0x1e
        /*0182*/ 	.short	(.L_183 - .L_182)
.L_182:
        /*0184*/ 	.word	0x00000000


	//----- nvinfo : EIATTR_CBANK_PARAM_SIZE
	.align		4
.L_183:
        /*0188*/ 	.byte	0x03, 0x19
        /*018a*/ 	.short	0x0078


	//----- nvinfo : EIATTR_PARAM_CBANK
	.align		4
        /*018c*/ 	.byte	0x04, 0x0a
        /*018e*/ 	.short	(.L_185 - .L_184)
	.align		4
.L_184:
        /*0190*/ 	.word	index@(.nv.constant0._ZN2at6native13col2im_kernelIN3c104HalfEfEEvlPKT_llllllllllllPS4_)
        /*0194*/ 	.short	0x0380
        /*0196*/ 	.short	0x0078


	//----- nvinfo : EIATTR_SW_WAR
	.align		4
.L_185:
        /*0198*/ 	.byte	0x04, 0x36
        /*019a*/ 	.short	(.L_187 - .L_186)
.L_186:
        /*019c*/ 	.word	0x00000008
.L_187:


//--------------------- .nv.info._ZN2at6native13col2im_kernelIffEEvlPKT_llllllllllllPS2_ --------------------------
	.section	.nv.info._ZN2at6native13col2im_kernelIffEEvlPKT_llllllllllllPS2_,"",@"SHT_CUDA_INFO"
	.sectionflags	@""
	.align	4


	//----- nvinfo : EIATTR_CUDA_API_VERSION
	.align		4
        /*0000*/ 	.byte	0x04, 0x37
        /*0002*/ 	.short	(.L_189 - .L_188)
.L_188:
        /*0004*/ 	.word	0x00000082


	//----- nvinfo : EIATTR_KPARAM_INFO
	.align		4
.L_189:
        /*0008*/ 	.byte	0x04, 0x17
        /*000a*/ 	.short	(.L_191 - .L_190)
.L_190:
        /*000c*/ 	.word	0x00000000
        /*0010*/ 	.short	0x000e
        /*0012*/ 	.short	0x0070
        /*0014*/ 	.byte	0x00, 0xf5, 0x21, 0x00


	//----- nvinfo : EIATTR_KPARAM_INFO
	.align		4
.L_191:
        /*0018*/ 	.byte	0x04, 0x17
        /*001a*/ 	.short	(.L_193 - .L_192)
.L_192:
        /*001c*/ 	.word	0x00000000
        /*0020*/ 	.short	0x000d
        /*0022*/ 	.short	0x0068
        /*0024*/ 	.byte	0x00, 0xf0, 0x21, 0x00


	//----- nvinfo : EIATTR_KPARAM_INFO
	.align		4
.L_193:
        /*0028*/ 	.byte	0x04, 0x17
        /*002a*/ 	.short	(.L_195 - .L_194)
.L_194:
        /*002c*/ 	.word	0x00000000
        /*0030*/ 	.short	0x000c
        /*0032*/ 	.short	0x0060
        /*0034*/ 	.byte	0x00, 0xf0, 0x21, 0x00


	//----- nvinfo : EIATTR_KPARAM_INFO
	.align		4
.L_195:
        /*0038*/ 	.byte	0x04, 0x17
        /*003a*/ 	.short	(.L_197 - .L_196)
.L_196:
        /*003c*/ 	.word	0x00000000
        /*0040*/ 	.short	0x000b
        /*0042*/ 	.short	0x0058
        /*0044*/ 	.byte	0x00, 0xf0, 0x21, 0x00


	//----- nvinfo : EIATTR_KPARAM_INFO
	.align		4
.L_197:
        /*0048*/ 	.byte	0x04, 0x17
        /*004a*/ 	.short	(.L_199 - .L_198)
.L_198:
        /*004c*/ 	.word	0x00000000
        /*0050*/ 	.short	0x000a
        /*0052*/ 	.short	0x0050
        /*0054*/ 	.byte	0x00, 0xf0, 0x21, 0x00


	//----- nvinfo : EIATTR_KPARAM_INFO
	.align		4
.L_199:
        /*0058*/ 	.byte	0x04, 0x17
        /*005a*/ 	.short	(.L_201 - .L_200)
.L_200:
        /*005c*/ 	.word	0x00000000
        /*0060*/ 	.short	0x0009
        /*0062*/ 	.short	0x0048
        /*0064*/ 	.byte	0x00, 0xf0, 0x21, 0x00


	//----- nvinfo : EIATTR_KPARAM_INFO
	.align		4
.L_201:
        /*0068*/ 	.byte	0x04, 0x17
        /*006a*/ 	.short	(.L_203 - .L_202)
.L_202:
        /*006c*/ 	.word	0x00000000
        /*0070*/ 	.short	0x0008
        /*0072*/ 	.short	0x0040
        /*0074*/ 	.byte	0x00, 0xf0, 0x21, 0x00


	//----- nvinfo : EIATTR_KPARAM_INFO
	.align		4
.L_203:
        /*0078*/ 	.byte	0x04, 0x17
        /*007a*/ 	.short	(.L_205 - .L_204)
.L_204:
        /*007c*/ 	.word	0x00000000
        /*0080*/ 	.short	0x0007
        /*0082*/ 	.short	0x0038
        /*0084*/ 	.byte	0x00, 0xf0, 0x21, 0x00


	//----- nvinfo : EIATTR_KPARAM_INFO
	.align		4
.L_205:
        /*0088*/ 	.byte	0x04, 0x17
        /*008a*/ 	.short	(.L_207 - .L_206)
.L_206:
        /*008c*/ 	.word	0x00000000
        /*0090*/ 	.short	0x0006
        /*0092*/ 	.short	0x0030
        /*0094*/ 	.byte	0x00, 0xf0, 0x21, 0x00


	//----- nvinfo : EIATTR_KPARAM_INFO
	.align		4
.L_207:
        /*0098*/ 	.byte	0x04, 0x17
        /*009a*/ 	.short	(.L_209 - .L_208)
.L_208:
        /*009c*/ 	.word	0x00000000
        /*00a0*/ 	.short	0x0005
        /*00a2*/ 	.short	0x0028
        /*00a4*/ 	.byte	0x00, 0xf0, 0x21, 0x00


	//----- nvinfo : EIATTR_KPARAM_INFO
	.align		4
.L_209:
        /*00a8*/ 	.byte	0x04, 0x17
        /*00aa*/ 	.short	(.L_211 - .L_210)
.L_210:
        /*00ac*/ 	.word	0x00000000
        /*00b0*/ 	.short	0x0004
        /*00b2*/ 	.short	0x0020
        /*00b4*/ 	.byte	0x00, 0xf0, 0x21, 0x00


	//----- nvinfo : EIATTR_KPARAM_INFO
	.align		4
.L_211:
        /*00b8*/ 	.byte	0x04, 0x17
        /*00ba*/ 	.short	(.L_213 - .L_212)
.L_212:
        /*00bc*/ 	.word	0x00000000
        /*00c0*/ 	.short	0x0003
        /*00c2*/ 	.short	0x0018
        /*00c4*/ 	.byte	0x00, 0xf0, 0x21, 0x00


	//----- nvinfo : EIATTR_KPARAM_INFO
	.align		4
.L_213:
        /*00c8*/ 	.byte	0x04, 0x17
        /*00ca*/ 	.short	(.L_215 - .L_214)
.L_214:
        /*00cc*/ 	.word	0x00000000
        /*00d0*/ 	.short	0x0002
        /*00d2*/ 	.short	0x0010
        /*00d4*/ 	.byte	0x00, 0xf0, 0x21, 0x00


	//----- nvinfo : EIATTR_KPARAM_INFO
	.align		4
.L_215:
        /*00d8*/ 	.byte	0x04, 0x17
        /*00da*/ 	.short	(.L_217 - .L_216)
.L_216:
        /*00dc*/ 	.word	0x00000000
        /*00e0*/ 	.short	0x0001
        /*00e2*/ 	.short	0x0008
        /*00e4*/ 	.byte	0x00, 0xf5, 0x21, 0x00


	//----- nvinfo : EIATTR_KPARAM_INFO
	.align		4
.L_217:
        /*00e8*/ 	.byte	0x04, 0x17
        /*00ea*/ 	.short	(.L_219 - .L_218)
.L_218:
        /*00ec*/ 	.word	0x00000000
        /*00f0*/ 	.short	0x0000
        /*00f2*/ 	.short	0x0000
        /*00f4*/ 	.byte	0x00, 0xf0, 0x21, 0x00


	//----- nvinfo : EIATTR_SPARSE_MMA_MASK
	.align		4
.L_219:
        /*00f8*/ 	.byte	0x03, 0x50
        /*00fa*/ 	.short	0x0000


	//----- nvinfo : EIATTR_MAXREG_COUNT
	.align		4
        /*00fc*/ 	.byte	0x03, 0x1b
        /*00fe*/ 	.short	0x0080


	//----- nvinfo : EIATTR_ANNOTATIONS
	.align		4
        /*0100*/ 	.byte	0x04, 0x55
        /*0102*/ 	.short	(.L_221 - .L_220)


	//   ....[0]....
.L_220:
        /*0104*/ 	.word	0x00000001
        /*0108*/ 	.byte	0xc0, 0x00, 0x00, 0x00, 0x01, 0x00, 0x00, 0x00, 0xe0, 0x00, 0x00, 0x00, 0x01, 0x00, 0x00, 0x00
        /*0118*/ 	.byte	0x30, 0x01, 0x00, 0x00, 0x01, 0x00, 0x00, 0x00, 0x90, 0x03, 0x00, 0x00, 0x01, 0x00, 0x00, 0x00
        /*0128*/ 	.byte	0xb0, 0x06, 0x00, 0x00, 0x01, 0x00, 0x00, 0x00, 0x70, 0x15, 0x00, 0x00, 0x01, 0x00, 0x00, 0x00
        /*0138*/ 	.byte	0x00, 0x5c, 0x00, 0x00, 0x01, 0x00, 0x00, 0x00, 0x70, 0x5c, 0x00, 0x00, 0x01, 0x00, 0x00, 0x00
        /*0148*/ 	.byte	0x90, 0x5c, 0x00, 0x00, 0x01, 0x00, 0x00, 0x00, 0x50, 0x5d, 0x00, 0x00, 0x01, 0x00, 0x00, 0x00
        /*0158*/ 	.byte	0x70, 0x5d, 0x00, 0x00


	//----- nvinfo : EIATTR_MERCURY_ISA_VERSION
	.align		4
.L_221:
        /*015c*/ 	.byte	0x03, 0x5f
        /*015e*/ 	.short	0x0101


	//----- nvinfo : EIATTR_VRC_CTA_INIT_COUNT
	.align		4
        /*0160*/ 	.byte	0x02, 0x4a
	.zero		1
	.zero		1


	//----- nvinfo : EIATTR_EXIT_INSTR_OFFSETS
	.align		4
        /*0164*/ 	.byte	0x04, 0x1c
        /*0166*/ 	.short	(.L_223 - .L_222)


	//   ....[0]....
.L_222:
        /*0168*/ 	.word	0x000000a0


	//   ....[1]....
        /*016c*/ 	.word	0x00005d90


	//----- nvinfo : EIATTR_MAX_THREADS
	.align		4
.L_223:
        /*0170*/ 	.byte	0x04, 0x05
        /*0172*/ 	.short	(.L_225 - .L_224)
.L_224:
        /*0174*/ 	.word	0x00000200
        /*0178*/ 	.word	0x00000001
        /*017c*/ 	.word	0x00000001


	//----- nvinfo : EIATTR_CRS_STACK_SIZE
	.align		4
.L_225:
        /*0180*/ 	.byte	0x04, 0x1e
        /*0182*/ 	.short	(.L_227 - .L_226)
.L_226:
        /*0184*/ 	.word	0x00000000


	//----- nvinfo : EIATTR_CBANK_PARAM_SIZE
	.align		4
.L_227:
        /*0188*/ 	.byte	0x03, 0x19
        /*018a*/ 	.short	0x0078


	//----- nvinfo : EIATTR_PARAM_CBANK
	.align		4
        /*018c*/ 	.byte	0x04, 0x0a
        /*018e*/ 	.short	(.L_229 - .L_228)
	.align		4
.L_228:
        /*0190*/ 	.word	index@(.nv.constant0._ZN2at6native13col2im_kernelIffEEvlPKT_llllllllllllPS2_)
        /*0194*/ 	.short	0x0380
        /*0196*/ 	.short	0x0078


	//----- nvinfo : EIATTR_SW_WAR
	.align		4
.L_229:
        /*0198*/ 	.byte	0x04, 0x36
        /*019a*/ 	.short	(.L_231 - .L_230)
.L_230:
        /*019c*/ 	.word	0x00000008
.L_231:


//--------------------- .nv.info._ZN2at6native13col2im_kernelIddEEvlPKT_llllllllllllPS2_ --------------------------
	.section	.nv.info._ZN2at6native13col2im_kernelIddEEvlPKT_llllllllllllPS2_,"",@"SHT_CUDA_INFO"
	.sectionflags	@""
	.align	4


	//----- nvinfo : EIATTR_CUDA_API_VERSION
	.align		4
        /*0000*/ 	.byte	0x04, 0x37
        /*0002*/ 	.short	(.L_233 - .L_232)
.L_232:
        /*0004*/ 	.word	0x00000082


	//----- nvinfo : EIATTR_KPARAM_INFO
	.align		4
.L_233:
        /*0008*/ 	.byte	0x04, 0x17
        /*000a*/ 	.short	(.L_235 - .L_234)
.L_234:
        /*000c*/ 	.word	0x00000000
        /*0010*/ 	.short	0x000e
        /*0012*/ 	.short	0x0070
        /*0014*/ 	.byte	0x00, 0xf5, 0x21, 0x00


	//----- nvinfo : EIATTR_KPARAM_INFO
	.align		4
.L_235:
        /*0018*/ 	.byte	0x04, 0x17
        /*001a*/ 	.short	(.L_237 - .L_236)
.L_236:
        /*001c*/ 	.word	0x00000000
        /*0020*/ 	.short	0x000d
        /*0022*/ 	.short	0x0068
        /*0024*/ 	.byte	0x00, 0xf0, 0x21, 0x00


	//----- nvinfo : EIATTR_KPARAM_INFO
	.align		4
.L_237:
        /*0028*/ 	.byte	0x04, 0x17
        /*002a*/ 	.short	(.L_239 - .L_238)
.L_238:
        /*002c*/ 	.word	0x00000000
        /*0030*/ 	.short	0x000c
        /*0032*/ 	.short	0x0060
        /*0034*/ 	.byte	0x00, 0xf0, 0x21, 0x00


	//----- nvinfo : EIATTR_KPARAM_INFO
	.align		4
.L_239:
        /*0038*/ 	.byte	0x04, 0x17
        /*003a*/ 	.short	(.L_241 - .L_240)
.L_240:
        /*003c*/ 	.word	0x00000000
        /*0040*/ 	.short	0x000b
        /*0042*/ 	.short	0x0058
        /*0044*/ 	.byte	0x00, 0xf0, 0x21, 0x00


	//----- nvinfo : EIATTR_KPARAM_INFO
	.align		4
.L_241:
        /*0048*/ 	.byte	0x04, 0x17
        /*004a*/ 	.short	(.L_243 - .L_242)
.L_242:
        /*004c*/ 	.word	0x00000000
        /*0050*/ 	.short	0x000a
        /*0052*/ 	.short	0x0050
        /*0054*/ 	.byte	0x00, 0xf0, 0x21, 0x00


	//----- nvinfo : EIATTR_KPARAM_INFO
	.align		4
.L_243:
        /*0058*/ 	.byte	0x04, 0x17
        /*005a*/ 	.short	(.L_245 - .L_244)
.L_244:
        /*005c*/ 	.word	0x00000000
        /*0060*/ 	.short	0x0009
        /*0062*/ 	.short	0x0048
        /*0064*/ 	.byte	0x00, 0xf0, 0x21, 0x00


	//----- nvinfo : EIATTR_KPARAM_INFO
	.align		4
.L_245:
        /*0068*/ 	.byte	0x04, 0x17
        /*006a*/ 	.short	(.L_247 - .L_246)
.L_246:
        /*006c*/ 	.word	0x00000000
        /*0070*/ 	.short	0x0008
        /*0072*/ 	.short	0x0040
        /*0074*/ 	.byte	0x00, 0xf0, 0x21, 0x00


	//----- nvinfo : EIATTR_KPARAM_INFO
	.align		4
.L_247:
        /*0078*/ 	.byte	0x04, 0x17
        /*007a*/ 	.short	(.L_249 - .L_248)
.L_248:
        /*007c*/ 	.word	0x00000000
        /*0080*/ 	.short	0x0007
        /*0082*/ 	.short	0x0038
        /*0084*/ 	.byte	0x00, 0xf0, 0x21, 0x00


	//----- nvinfo : EIATTR_KPARAM_INFO
	.align		4
.L_249:
        /*0088*/ 	.byte	0x04, 0x17
        /*008a*/ 	.short	(.L_251 - .L_250)
.L_250:
        /*008c*/ 	.word	0x00000000
        /*0090*/ 	.short	0x0006
        /*0092*/ 	.short	0x0030
        /*0094*/ 	.byte	0x00, 0xf0, 0x21, 0x00


	//----- nvinfo : EIATTR_KPARAM_INFO
	.align		4
.L_251:
        /*0098*/ 	.byte	0x04, 0x17
        /*009a*/ 	.short	(.L_253 - .L_252)
.L_252:
        /*009c*/ 	.word	0x00000000
        /*00a0*/ 	.short	0x0005
        /*00a2*/ 	.short	0x0028
        /*00a4*/ 	.byte	0x00, 0xf0, 0x21, 0x00


	//----- nvinfo : EIATTR_KPARAM_INFO
	.align		4
.L_253:
        /*00a8*/ 	.byte	0x04, 0x17
        /*00aa*/ 	.short	(.L_255 - .L_254)
.L_254:
        /*00ac*/ 	.word	0x00000000
        /*00b0*/ 	.short	0x0004
        /*00b2*/ 	.short	0x0020
        /*00b4*/ 	.byte	0x00, 0xf0, 0x21, 0x00


	//----- nvinfo : EIATTR_KPARAM_INFO
	.align		4
.L_255:
        /*00b8*/ 	.byte	0x04, 0x17
        /*00ba*/ 	.short	(.L_257 - .L_256)
.L_256:
        /*00bc*/ 	.word	0x00000000
        /*00c0*/ 	.short	0x0003
        /*00c2*/ 	.short	0x0018
        /*00c4*/ 	.byte	0x00, 0xf0, 0x21, 0x00


	//----- nvinfo : EIATTR_KPARAM_INFO
	.align		4
.L_257:
        /*00c8*/ 	.byte	0x04, 0x17
        /*00ca*/ 	.short	(.L_259 - .L_258)
.L_258:
        /*00cc*/ 	.word	0x00000000
        /*00d0*/ 	.short	0x0002
        /*00d2*/ 	.short	0x0010
        /*00d4*/ 	.byte	0x00, 0xf0, 0x21, 0x00


	//----- nvinfo : EIATTR_KPARAM_INFO
	.align		4
.L_259:
        /*00d8*/ 	.byte	0x04, 0x17
        /*00da*/ 	.short	(.L_261 - .L_260)
.L_260:
        /*00dc*/ 	.word	0x00000000
        /*00e0*/ 	.short	0x0001
        /*00e2*/ 	.short	0x0008
        /*00e4*/ 	.byte	0x00, 0xf5, 0x21, 0x00


	//----- nvinfo : EIATTR_KPARAM_INFO
	.align		4
.L_261:
        /*00e8*/ 	.byte	0x04, 0x17
        /*00ea*/ 	.short	(.L_263 - .L_262)
.L_262:
        /*00ec*/ 	.word	0x00000000
        /*00f0*/ 	.short	0x0000
        /*00f2*/ 	.short	0x0000
        /*00f4*/ 	.byte	0x00, 0xf0, 0x21, 0x00


	//----- nvinfo : EIATTR_SPARSE_MMA_MASK
	.align		4
.L_263:
        /*00f8*/ 	.byte	0x03, 0x50
        /*00fa*/ 	.short	0x0000


	//----- nvinfo : EIATTR_MAXREG_COUNT
	.align		4
        /*00fc*/ 	.byte	0x03, 0x1b
        /*00fe*/ 	.short	0x0080


	//----- nvinfo : EIATTR_ANNOTATIONS
	.align		4
        /*0100*/ 	.byte	0x04, 0x55
        /*0102*/ 	.short	(.L_265 - .L_264)


	//   ....[0]....
.L_264:
        /*0104*/ 	.word	0x00000001
        /*0108*/ 	.byte	0xc0, 0x00, 0x00, 0x00, 0x01, 0x00, 0x00, 0x00, 0xe0, 0x00, 0x00, 0x00, 0x01, 0x00, 0x00, 0x00
        /*0118*/ 	.byte	0x30, 0x01, 0x00, 0x00, 0x01, 0x00, 0x00, 0x00, 0x90, 0x03, 0x00, 0x00, 0x01, 0x00, 0x00, 0x00
        /*0128*/ 	.byte	0xa0, 0x06, 0x00, 0x00, 0x01, 0x00, 0x00, 0x00, 0x60, 0x15, 0x00, 0x00, 0x01, 0x00, 0x00, 0x00
        /*0138*/ 	.byte	0x80, 0x15, 0x00, 0x00, 0x01, 0x00, 0x00, 0x00, 0xc0, 0x5a, 0x00, 0x00, 0x01, 0x00, 0x00, 0x00
        /*0148*/ 	.byte	0xd0, 0x5a, 0x00, 0x00, 0x01, 0x00, 0x00, 0x00, 0x40, 0x5b, 0x00, 0x00, 0x01, 0x00, 0x00, 0x00
        /*0158*/ 	.byte	0x60, 0x5b, 0x00, 0x00, 0x01, 0x00, 0x00, 0x00, 0x20, 0x5c, 0x00, 0x00, 0x01, 0x00, 0x00, 0x00
        /*0168*/ 	.byte	0x40, 0x5c, 0x00, 0x00


	//----- nvinfo : EIATTR_MERCURY_ISA_VERSION
	.align		4
.L_265:
        /*016c*/ 	.byte	0x03, 0x5f
        /*016e*/ 	.short	0x0101


	//----- nvinfo : EIATTR_VRC_CTA_INIT_COUNT
	.align		4
        /*0170*/ 	.byte	0x02, 0x4a
	.zero		1
	.zero		1


	//----- nvinfo : EIATTR_EXIT_INSTR_OFFSETS
	.align		4
        /*0174*/ 	.byte	0x04, 0x1c
        /*0176*/ 	.short	(.L_267 - .L_266)


	//   ....[0]....
.L_266:
        /*0178*/ 	.word	0x000000a0


	//   ....[1]....
        /*017c*/ 	.word	0x00005c60


	//----- nvinfo : EIATTR_MAX_THREADS
	.align		4
.L_267:
        /*0180*/ 	.byte	0x04, 0x05
        /*0182*/ 	.short	(.L_269 - .L_268)
.L_268:
        /*0184*/ 	.word	0x00000200
        /*0188*/ 	.word	0x00000001
        /*018c*/ 	.word	0x00000001


	//----- nvinfo : EIATTR_CRS_STACK_SIZE
	.align		4
.L_269:
        /*0190*/ 	.byte	0x04, 0x1e
        /*0192*/ 	.short	(.L_271 - .L_270)
.L_270:
        /*0194*/ 	.word	0x00000000


	//----- nvinfo : EIATTR_CBANK_PARAM_SIZE
	.align		4
.L_271:
        /*0198*/ 	.byte	0x03, 0x19
        /*019a*/ 	.short	0x0078


	//----- nvinfo : EIATTR_PARAM_CBANK
	.align		4
        /*019c*/ 	.byte	0x04, 0x0a
        /*019e*/ 	.short	(.L_273 - .L_272)
	.align		4
.L_272:
        /*01a0*/ 	.word	index@(.nv.constant0._ZN2at6native13col2im_kernelIddEEvlPKT_llllllllllllPS2_)
        /*01a4*/ 	.short	0x0380
        /*01a6*/ 	.short	0x0078


	//----- nvinfo : EIATTR_SW_WAR
	.align		4
.L_273:
        /*01a8*/ 	.byte	0x04, 0x36
        /*01aa*/ 	.short	(.L_275 - .L_274)
.L_274:
        /*01ac*/ 	.word	0x00000008
.L_275:


//--------------------- .nv.info._ZN2at6native13im2col_kernelIN3c108BFloat16EEEvlPKT_llllllllllllPS4_ --------------------------
	.section	.nv.info._ZN2at6native13im2col_kernelIN3c108BFloat16EEEvlPKT_llllllllllllPS4_,"",@"SHT_CUDA_INFO"
	.sectionflags	@""
	.align	4


	//----- nvinfo : EIATTR_CUDA_API_VERSION
	.align		4
        /*0000*/ 	.byte	0x04, 0x37
        /*0002*/ 	.short	(.L_277 - .L_276)
.L_276:
        /*0004*/ 	.word	0x00000082


	//----- nvinfo : EIATTR_KPARAM_INFO
	.align		4
.L_277:
        /*0008*/ 	.byte	0x04, 0x17
        /*000a*/ 	.short	(.L_279 - .L_278)
.L_278:
        /*000c*/ 	.word	0x00000000
        /*0010*/ 	.short	0x000e
        /*0012*/ 	.short	0x0070
        /*0014*/ 	.byte	0x00, 0xf5, 0x21, 0x00


	//----- nvinfo : EIATTR_KPARAM_INFO
	.align		4
.L_279:
        /*0018*/ 	.byte	0x04, 0x17
        /*001a*/ 	.short	(.L_281 - .L_280)
.L_280:
        /*001c*/ 	.word	0x00000000
        /*0020*/ 	.short	0x000d
        /*0022*/ 	.short	0x0068
        /*0024*/ 	.byte	0x00, 0xf0, 0x21, 0x00


	//----- nvinfo : EIATTR_KPARAM_INFO
	.align		4
.L_281:
        /*0028*/ 	.byte	0x04, 0x17
        /*002a*/ 	.short	(.L_283 - .L_282)
.L_282:
        /*002c*/ 	.word	0x00000000
        /*0030*/ 	.short	0x000c
        /*0032*/ 	.short	0x0060
        /*0034*/ 	.byte	0x00, 0xf0, 0x21, 0x00


	//----- nvinfo : EIATTR_KPARAM_INFO
	.align		4
.L_283:
        /*0038*/ 	.byte	0x04, 0x17
        /*003a*/ 	.short	(.L_285 - .L_284)
.L_284:
        /*003c*/ 	.word	0x00000000
        /*0040*/ 	.short	0x000b
        /*0042*/ 	.short	0x0058
        /*0044*/ 	.byte	0x00, 0xf0, 0x21, 0x00


	//----- nvinfo : EIATTR_KPARAM_INFO
	.align		4
.L_285:
        /*0048*/ 	.byte	0x04, 0x17
        /*004a*/ 	.short	(.L_287 - .L_286)
.L_286:
        /*004c*/ 	.word	0x00000000
        /*0050*/ 	.short	0x000a
        /*0052*/ 	.short	0x0050
        /*0054*/ 	.byte	0x00, 0xf0, 0x21, 0x00


	//----- nvinfo : EIATTR_KPARAM_INFO
	.align		4
.L_287:
        /*0058*/ 	.byte	0x04, 0x17
        /*005a*/ 	.short	(.L_289 - .L_288)
.L_288:
        /*005c*/ 	.word	0x00000000
        /*0060*/ 	.short	0x0009
        /*0062*/ 	.short	0x0048
        /*0064*/ 	.byte	0x00, 0xf0, 0x21, 0x00


	//----- nvinfo : EIATTR_KPARAM_INFO
	.align		4
.L_289:
        /*0068*/ 	.byte	0x04, 0x17
        /*006a*/ 	.short	(.L_291 - .L_290)
.L_290:
        /*006c*/ 	.word	0x00000000
        /*0070*/ 	.short	0x0008
        /*0072*/ 	.short	0x0040
        /*0074*/ 	.byte	0x00, 0xf0, 0x21, 0x00


	//----- nvinfo : EIATTR_KPARAM_INFO
	.align		4
.L_291:
        /*0078*/ 	.byte	0x04, 0x17
        /*007a*/ 	.short	(.L_293 - .L_292)
.L_292:
        /*007c*/ 	.word	0x00000000
        /*0080*/ 	.short	0x0007
        /*0082*/ 	.short	0x0038
        /*0084*/ 	.byte	0x00, 0xf0, 0x21, 0x00


	//----- nvinfo : EIATTR_KPARAM_INFO
	.align		4
.L_293:
        /*0088*/ 	.byte	0x04, 0x17
        /*008a*/ 	.short	(.L_295 - .L_294)
.L_294:
        /*008c*/ 	.word	0x00000000
        /*0090*/ 	.short	0x0006
        /*0092*/ 	.short	0x0030
        /*0094*/ 	.byte	0x00, 0xf0, 0x21, 0x00


	//----- nvinfo : EIATTR_KPARAM_INFO
	.align		4
.L_295:
        /*0098*/ 	.byte	0x04, 0x17
        /*009a*/ 	.short	(.L_297 - .L_296)
.L_296:
        /*009c*/ 	.word	0x00000000
        /*00a0*/ 	.short	0x0005
        /*00a2*/ 	.short	0x0028
        /*00a4*/ 	.byte	0x00, 0xf0, 0x21, 0x00


	//----- nvinfo : EIATTR_KPARAM_INFO
	.align		4
.L_297:
        /*00a8*/ 	.byte	0x04, 0x17
        /*00aa*/ 	.short	(.L_299 - .L_298)
.L_298:
        /*00ac*/ 	.word	0x00000000
        /*00b0*/ 	.short	0x0004
        /*00b2*/ 	.short	0x0020
        /*00b4*/ 	.byte	0x00, 0xf0, 0x21, 0x00


	//----- nvinfo : EIATTR_KPARAM_INFO
	.align		4
.L_299:
        /*00b8*/ 	.byte	0x04, 0x17
        /*00ba*/ 	.short	(.L_301 - .L_300)
.L_300:
        /*00bc*/ 	.word	0x00000000
        /*00c0*/ 	.short	0x0003
        /*00c2*/ 	.short	0x0018
        /*00c4*/ 	.byte	0x00, 0xf0, 0x21, 0x00


	//----- nvinfo : EIATTR_KPARAM_INFO
	.align		4
.L_301:
        /*00c8*/ 	.byte	0x04, 0x17
        /*00ca*/ 	.short	(.L_303 - .L_302)
.L_302:
        /*00cc*/ 	.word	0x00000000
        /*00d0*/ 	.short	0x0002
        /*00d2*/ 	.short	0x0010
        /*00d4*/ 	.byte	0x00, 0xf0, 0x21, 0x00


	//----- nvinfo : EIATTR_KPARAM_INFO
	.align		4
.L_303:
        /*00d8*/ 	.byte	0x04, 0x17
        /*00da*/ 	.short	(.L_305 - .L_304)
.L_304:
        /*00dc*/ 	.word	0x00000000
        /*00e0*/ 	.short	0x0001
        /*00e2*/ 	.short	0x0008
        /*00e4*/ 	.byte	0x00, 0xf5, 0x21, 0x00


	//----- nvinfo : EIATTR_KPARAM_INFO
	.align		4
.L_305:
        /*00e8*/ 	.byte	0x04, 0x17
        /*00ea*/ 	.short	(.L_307 - .L_306)
.L_306:
        /*00ec*/ 	.word	0x00000000
        /*00f0*/ 	.short	0x0000
        /*00f2*/ 	.short	0x0000
        /*00f4*/ 	.byte	0x00, 0xf0, 0x21, 0x00


	//----- nvinfo : EIATTR_SPARSE_MMA_MASK
	.align		4
.L_307:
        /*00f8*/ 	.byte	0x03, 0x50
        /*00fa*/ 	.short	0x0000


	//----- nvinfo : EIATTR_MAXREG_COUNT
	.align		4
        /*00fc*/ 	.byte	0x03, 0x1b
        /*00fe*/ 	.short	0x0040


	//----- nvinfo : EIATTR_ANNOTATIONS
	.align		4
        /*0100*/ 	.byte	0x04, 0x55
        /*0102*/ 	.short	(.L_309 - .L_308)


	//   ....[0]....
.L_308:
        /*0104*/ 	.word	0x00000001
        /*0108*/ 	.byte	0x80, 0x00, 0x00, 0x00, 0x01, 0x00, 0x00, 0x00, 0x50, 0x01, 0x00, 0x00, 0x01, 0x00, 0x00, 0x00
        /* <DEDUP_REMOVED lines=10> */
        /*01b8*/ 	.byte	0x40, 0x2d, 0x00, 0x00, 0x01, 0x00, 0x00, 0x00, 0x60, 0x2d, 0x00, 0x00


	//----- nvinfo : EIATTR_MERCURY_ISA_VERSION
	.align		4
.L_309:
        /*01c4*/ 	.byte	0x03, 0x5f
        /*01c6*/ 	.short	0x0101


	//----- nvinfo : EIATTR_VRC_CTA_INIT_COUNT
	.align		4
        /*01c8*/ 	.byte	0x02, 0x4a
	.zero		1
	.zero		1


	//----- nvinfo : EIATTR_EXIT_INSTR_OFFSETS
	.align		4
        /*01cc*/ 	.byte	0x04, 0x1c
        /*01ce*/ 	.short	(.L_311 - .L_310)


	//   ....[0]....
.L_310:
        /*01d0*/ 	.word	0x000000b0


	//   ....[1]....
        /*01d4*/ 	.word	0x00000140


	//   ....[2]....
        /*01d8*/ 	.word	0x00002d90


	//----- nvinfo : EIATTR_MAX_THREADS
	.align		4
.L_311:
        /*01dc*/ 	.byte	0x04, 0x05
        /*01de*/ 	.short	(.L_313 - .L_312)
.L_312:
        /*01e0*/ 	.word	0x00000400
        /*01e4*/ 	.word	0x00000001
        /*01e8*/ 	.word	0x00000001


	//----- nvinfo : EIATTR_CRS_STACK_SIZE
	.align		4
.L_313:
        /*01ec*/ 	.byte	0x04, 0x1e
        /*01ee*/ 	.short	(.L_315 - .L_314)
.L_314:
        /*01f0*/ 	.word	0x00000000


	//----- nvinfo : EIATTR_CBANK_PARAM_SIZE
	.align		4
.L_315:
        /*01f4*/ 	.byte	0x03, 0x19
        /*01f6*/ 	.short	0x0078


	//----- nvinfo : EIATTR_PARAM_CBANK
	.align		4
        /*01f8*/ 	.byte	0x04, 0x0a
        /*01fa*/ 	.short	(.L_317 - .L_316)
	.align		4
.L_316:
        /*01fc*/ 	.word	index@(.nv.constant0._ZN2at6native13im2col_kernelIN3c108BFloat16EEEvlPKT_llllllllllllPS4_)
        /*0200*/ 	.short	0x0380
        /*0202*/ 	.short	0x0078


	//----- nvinfo : EIATTR_SW_WAR
	.align		4
.L_317:
        /*0204*/ 	.byte	0x04, 0x36
        /*0206*/ 	.short	(.L_319 - .L_318)
.L_318:
        /*0208*/ 	.word	0x00000008
.L_319:


//--------------------- .nv.info._ZN2at6native13im2col_kernelIN3c104HalfEEEvlPKT_llllllllllllPS4_ --------------------------
	.section	.nv.info._ZN2at6native13im2col_kernelIN3c104HalfEEEvlPKT_llllllllllllPS4_,"",@"SHT_CUDA_INFO"
	.sectionflags	@""
	.align	4


	//----- nvinfo : EIATTR_CUDA_API_VERSION
	.align		4
        /*0000*/ 	.byte	0x04, 0x37
        /*0002*/ 	.short	(.L_321 - .L_320)
.L_320:
        /*0004*/ 	.word	0x00000082


	//----- nvinfo : EIATTR_KPARAM_INFO
	.align		4
.L_321:
        /*0008*/ 	.byte	0x04, 0x17
        /*000a*/ 	.short	(.L_323 - .L_322)
.L_322:
        /*000c*/ 	.word	0x00000000
        /*0010*/ 	.short	0x000e
        /*0012*/ 	.short	0x0070
        /*0014*/ 	.byte	0x00, 0xf5, 0x21, 0x00


	//----- nvinfo : EIATTR_KPARAM_INFO
	.align		4
.L_323:
        /*0018*/ 	.byte	0x04, 0x17
        /*001a*/ 	.short	(.L_325 - .L_324)
.L_324:
        /*001c*/ 	.word	0x00000000
        /*0020*/ 	.short	0x000d
        /*0022*/ 	.short	0x0068
        /*0024*/ 	.byte	0x00, 0xf0, 0x21, 0x00


	//----- nvinfo : EIATTR_KPARAM_INFO
	.align		4
.L_325:
        /*0028*/ 	.byte	0x04, 0x17
        /*002a*/ 	.short	(.L_327 - .L_326)
.L_326:
        /*002c*/ 	.word	0x00000000
        /*0030*/ 	.short	0x000c
        /*0032*/ 	.short	0x0060
        /*0034*/ 	.byte	0x00, 0xf0, 0x21, 0x00


	//----- nvinfo : EIATTR_KPARAM_INFO
	.align		4
.L_327:
        /*0038*/ 	.byte	0x04, 0x17
        /*003a*/ 	.short	(.L_329 - .L_328)
.L_328:
        /*003c*/ 	.word	0x00000000
        /*0040*/ 	.short	0x000b
        /*0042*/ 	.short	0x0058
        /*0044*/ 	.byte	0x00, 0xf0, 0x21, 0x00


	//----- nvinfo : EIATTR_KPARAM_INFO
	.align		4
.L_329:
        /*0048*/ 	.byte	0x04, 0x17
        /*004a*/ 	.short	(.L_331 - .L_330)
.L_330:
        /*004c*/ 	.word	0x00000000
        /*0050*/ 	.short	0x000a
        /*0052*/ 	.short	0x0050
        /*0054*/ 	.byte	0x00, 0xf0, 0x21, 0x00


	//----- nvinfo : EIATTR_KPARAM_INFO
	.align		4
.L_331:
        /*0058*/ 	.byte	0x04, 0x17
        /*005a*/ 	.short	(.L_333 - .L_332)
.L_332:
        /*005c*/ 	.word	0x00000000
        /*0060*/ 	.short	0x0009
        /*0062*/ 	.short	0x0048
        /*0064*/ 	.byte	0x00, 0xf0, 0x21, 0x00


	//----- nvinfo : EIATTR_KPARAM_INFO
	.align		4
.L_333:
        /*0068*/ 	.byte	0x04, 0x17
        /*006a*/ 	.short	(.L_335 - .L_334)
.L_334:
        /*006c*/ 	.word	0x00000000
        /*0070*/ 	.short	0x0008
        /*0072*/ 	.short	0x0040
        /*0074*/ 	.byte	0x00, 0xf0, 0x21, 0x00


	//----- nvinfo : EIATTR_KPARAM_INFO
	.align		4
.L_335:
        /*0078*/ 	.byte	0x04, 0x17
        /*007a*/ 	.short	(.L_337 - .L_336)
.L_336:
        /*007c*/ 	.word	0x00000000
        /*0080*/ 	.short	0x0007
        /*0082*/ 	.short	0x0038
        /*0084*/ 	.byte	0x00, 0xf0, 0x21, 0x00


	//----- nvinfo : EIATTR_KPARAM_INFO
	.align		4
.L_337:
        /*0088*/ 	.byte	0x04, 0x17
        /*008a*/ 	.short	(.L_339 - .L_338)
.L_338:
        /*008c*/ 	.word	0x00000000
        /*0090*/ 	.short	0x0006
        /*0092*/ 	.short	0x0030
        /*0094*/ 	.byte	0x00, 0xf0, 0x21, 0x00


	//----- nvinfo : EIATTR_KPARAM_INFO
	.align		4
.L_339:
        /*0098*/ 	.byte	0x04, 0x17
        /*009a*/ 	.short	(.L_341 - .L_340)
.L_340:
        /*009c*/ 	.word	0x00000000
        /*00a0*/ 	.short	0x0005
        /*00a2*/ 	.short	0x0028
        /*00a4*/ 	.byte	0x00, 0xf0, 0x21, 0x00


	//----- nvinfo : EIATTR_KPARAM_INFO
	.align		4
.L_341:
        /*00a8*/ 	.byte	0x04, 0x17
        /*00aa*/ 	.short	(.L_343 - .L_342)
.L_342:
        /*00ac*/ 	.word	0x00000000
        /*00b0*/ 	.short	0x0004
        /*00b2*/ 	.short	0x0020
        /*00b4*/ 	.byte	0x00, 0xf0, 0x21, 0x00


	//----- nvinfo : EIATTR_KPARAM_INFO
	.align		4
.L_343:
        /*00b8*/ 	.byte	0x04, 0x17
        /*00ba*/ 	.short	(.L_345 - .L_344)
.L_344:
        /*00bc*/ 	.word	0x00000000
        /*00c0*/ 	.short	0x0003
        /*00c2*/ 	.short	0x0018
        /*00c4*/ 	.byte	0x00, 0xf0, 0x21, 0x00


	//----- nvinfo : EIATTR_KPARAM_INFO
	.align		4
.L_345:
        /*00c8*/ 	.byte	0x04, 0x17
        /*00ca*/ 	.short	(.L_347 - .L_346)
.L_346:
        /*00cc*/ 	.word	0x00000000
        /*00d0*/ 	.short	0x0002
        /*00d2*/ 	.short	0x0010
        /*00d4*/ 	.byte	0x00, 0xf0, 0x21, 0x00


	//----- nvinfo : EIATTR_KPARAM_INFO
	.align		4
.L_347:
        /*00d8*/ 	.byte	0x04, 0x17
        /*00da*/ 	.short	(.L_349 - .L_348)
.L_348:
        /*00dc*/ 	.word	0x00000000
        /*00e0*/ 	.short	0x0001
        /*00e2*/ 	.short	0x0008
        /*00e4*/ 	.byte	0x00, 0xf5, 0x21, 0x00


	//----- nvinfo : EIATTR_KPARAM_INFO
	.align		4
.L_349:
        /*00e8*/ 	.byte	0x04, 0x17
        /*00ea*/ 	.short	(.L_351 - .L_350)
.L_350:
        /*00ec*/ 	.word	0x00000000
        /*00f0*/ 	.short	0x0000
        /*00f2*/ 	.short	0x0000
        /*00f4*/ 	.byte	0x00, 0xf0, 0x21, 0x00


	//----- nvinfo : EIATTR_SPARSE_MMA_MASK
	.align		4
.L_351:
        /*00f8*/ 	.byte	0x03, 0x50
        /*00fa*/ 	.short	0x0000


	//----- nvinfo : EIATTR_MAXREG_COUNT
	.align		4
        /*00fc*/ 	.byte	0x03, 0x1b
        /*00fe*/ 	.short	0x0040


	//----- nvinfo : EIATTR_ANNOTATIONS
	.align		4
        /*0100*/ 	.byte	0x04, 0x55
        /*0102*/ 	.short	(.L_353 - .L_352)


	//   ....[0]....
.L_352:
        /* <DEDUP_REMOVED lines=13> */


	//----- nvinfo : EIATTR_MERCURY_ISA_VERSION
	.align		4
.L_353:
        /*01c4*/ 	.byte	0x03, 0x5f
        /*01c6*/ 	.short	0x0101


	//----- nvinfo : EIATTR_VRC_CTA_INIT_COUNT
	.align		4
        /*01c8*/ 	.byte	0x02, 0x4a
	.zero		1
	.zero		1


	//----- nvinfo : EIATTR_EXIT_INSTR_OFFSETS
	.align		4
        /*01cc*/ 	.byte	0x04, 0x1c
        /*01ce*/ 	.short	(.L_355 - .L_354)


	//   ....[0]....
.L_354:
        /*01d0*/ 	.word	0x000000b0


	//   ....[1]....
        /*01d4*/ 	.word	0x00000140


	//   ....[2]....
        /*01d8*/ 	.word	0x00002d90


	//----- nvinfo : EIATTR_MAX_THREADS
	.align		4
.L_355:
        /*01dc*/ 	.byte	0x04, 0x05
        /*01de*/ 	.short	(.L_357 - .L_356)
.L_356:
        /*01e0*/ 	.word	0x00000400
        /*01e4*/ 	.word	0x00000001
        /*01e8*/ 	.word	0x00000001


	//----- nvinfo : EIATTR_CRS_STACK_SIZE
	.align		4
.L_357:
        /*01ec*/ 	.byte	0x04, 0x1e
        /*01ee*/ 	.short	(.L_359 - .L_358)
.L_358:
        /*01f0*/ 	.word	0x00000000


	//----- nvinfo : EIATTR_CBANK_PARAM_SIZE
	.align		4
.L_359:
        /*01f4*/ 	.byte	0x03, 0x19
        /*01f6*/ 	.short	0x0078


	//----- nvinfo : EIATTR_PARAM_CBANK
	.align		4
        /*01f8*/ 	.byte	0x04, 0x0a
        /*01fa*/ 	.short	(.L_361 - .L_360)
	.align		4
.L_360:
        /*01fc*/ 	.word	index@(.nv.constant0._ZN2at6native13im2col_kernelIN3c104HalfEEEvlPKT_llllllllllllPS4_)
        /*0200*/ 	.short	0x0380
        /*0202*/ 	.short	0x0078


	//----- nvinfo : EIATTR_SW_WAR
	.align		4
.L_361:
        /*0204*/ 	.byte	0x04, 0x36
        /*0206*/ 	.short	(.L_363 - .L_362)
.L_362:
        /*0208*/ 	.word	0x00000008
.L_363:


//--------------------- .nv.info._ZN2at6native13im2col_kernelIfEEvlPKT_llllllllllllPS2_ --------------------------
	.section	.nv.info._ZN2at6native13im2col_kernelIfEEvlPKT_llllllllllllPS2_,"",@"SHT_CUDA_INFO"
	.sectionflags	@""
	.align	4


	//----- nvinfo : EIATTR_CUDA_API_VERSION
	.align		4
        /*0000*/ 	.byte	0x04, 0x37
        /*0002*/ 	.short	(.L_365 - .L_364)
.L_364:
        /*0004*/ 	.word	0x00000082


	//----- nvinfo : EIATTR_KPARAM_INFO
	.align		4
.L_365:
        /*0008*/ 	.byte	0x04, 0x17
        /*000a*/ 	.short	(.L_367 - .L_366)
.L_366:
        /*000c*/ 	.word	0x00000000
        /*0010*/ 	.short	0x000e
        /*0012*/ 	.short	0x0070
        /*0014*/ 	.byte	0x00, 0xf5, 0x21, 0x00


	//----- nvinfo : EIATTR_KPARAM_INFO
	.align		4
.L_367:
        /*0018*/ 	.byte	0x04, 0x17
        /*001a*/ 	.short	(.L_369 - .L_368)
.L_368:
        /*001c*/ 	.word	0x00000000
        /*0020*/ 	.short	0x000d
        /*0022*/ 	.short	0x0068
        /*0024*/ 	.byte	0x00, 0xf0, 0x21, 0x00


	//----- nvinfo : EIATTR_KPARAM_INFO
	.align		4
.L_369:
        /*0028*/ 	.byte	0x04, 0x17
        /*002a*/ 	.short	(.L_371 - .L_370)
.L_370:
        /*002c*/ 	.word	0x00000000
        /*0030*/ 	.short	0x000c
        /*0032*/ 	.short	0x0060
        /*0034*/ 	.byte	0x00, 0xf0, 0x21, 0x00


	//----- nvinfo : EIATTR_KPARAM_INFO
	.align		4
.L_371:
        /*0038*/ 	.byte	0x04, 0x17
        /*003a*/ 	.short	(.L_373 - .L_372)
.L_372:
        /*003c*/ 	.word	0x00000000
        /*0040*/ 	.short	0x000b
        /*0042*/ 	.short	0x0058
        /*0044*/ 	.byte	0x00, 0xf0, 0x21, 0x00


	//----- nvinfo : EIATTR_KPARAM_INFO
	.align		4
.L_373:
        /*0048*/ 	.byte	0x04, 0x17
        /*004a*/ 	.short	(.L_375 - .L_374)
.L_374:
        /*004c*/ 	.word	0x00000000
        /*0050*/ 	.short	0x000a
        /*0052*/ 	.short	0x0050
        /*0054*/ 	.byte	0x00, 0xf0, 0x21, 0x00


	//----- nvinfo : EIATTR_KPARAM_INFO
	.align		4
.L_375:
        /*0058*/ 	.byte	0x04, 0x17
        /*005a*/ 	.short	(.L_377 - .L_376)
.L_376:
        /*005c*/ 	.word	0x00000000
        /*0060*/ 	.short	0x0009
        /*0062*/ 	.short	0x0048
        /*0064*/ 	.byte	0x00, 0xf0, 0x21, 0x00


	//----- nvinfo : EIATTR_KPARAM_INFO
	.align		4
.L_377:
        /*0068*/ 	.byte	0x04, 0x17
        /*006a*/ 	.short	(.L_379 - .L_378)
.L_378:
        /*006c*/ 	.word	0x00000000
        /*0070*/ 	.short	0x0008
        /*0072*/ 	.short	0x0040
        /*0074*/ 	.byte	0x00, 0xf0, 0x21, 0x00


	//----- nvinfo : EIATTR_KPARAM_INFO
	.align		4
.L_379:
        /*0078*/ 	.byte	0x04, 0x17
        /*007a*/ 	.short	(.L_381 - .L_380)
.L_380:
        /*007c*/ 	.word	0x00000000
        /*0080*/ 	.short	0x0007
        /*0082*/ 	.short	0x0038
        /*0084*/ 	.byte	0x00, 0xf0, 0x21, 0x00


	//----- nvinfo : EIATTR_KPARAM_INFO
	.align		4
.L_381:
        /*0088*/ 	.byte	0x04, 0x17
        /*008a*/ 	.short	(.L_383 - .L_382)
.L_382:
        /*008c*/ 	.word	0x00000000
        /*0090*/ 	.short	0x0006
        /*0092*/ 	.short	0x0030
        /*0094*/ 	.byte	0x00, 0xf0, 0x21, 0x00


	//----- nvinfo : EIATTR_KPARAM_INFO
	.align		4
.L_383:
        /*0098*/ 	.byte	0x04, 0x17
        /*009a*/ 	.short	(.L_385 - .L_384)
.L_384:
        /*009c*/ 	.word	0x00000000
        /*00a0*/ 	.short	0x0005
        /*00a2*/ 	.short	0x0028
        /*00a4*/ 	.byte	0x00, 0xf0, 0x21, 0x00


	//----- nvinfo : EIATTR_KPARAM_INFO
	.align		4
.L_385:
        /*00a8*/ 	.byte	0x04, 0x17
        /*00aa*/ 	.short	(.L_387 - .L_386)
.L_386:
        /*00ac*/ 	.word	0x00000000
        /*00b0*/ 	.short	0x0004
        /*00b2*/ 	.short	0x0020
        /*00b4*/ 	.byte	0x00, 0xf0, 0x21, 0x00


	//----- nvinfo : EIATTR_KPARAM_INFO
	.align		4
.L_387:
        /*00b8*/ 	.byte	0x04, 0x17
        /*00ba*/ 	.short	(.L_389 - .L_388)
.L_388:
        /*00bc*/ 	.word	0x00000000
        /*00c0*/ 	.short	0x0003
        /*00c2*/ 	.short	0x0018
        /*00c4*/ 	.byte	0x00, 0xf0, 0x21, 0x00


	//----- nvinfo : EIATTR_KPARAM_INFO
	.align		4
.L_389:
        /*00c8*/ 	.byte	0x04, 0x17
        /*00ca*/ 	.short	(.L_391 - .L_390)
.L_390:
        /*00cc*/ 	.word	0x00000000
        /*00d0*/ 	.short	0x0002
        /*00d2*/ 	.short	0x0010
        /*00d4*/ 	.byte	0x00, 0xf0, 0x21, 0x00


	//----- nvinfo : EIATTR_KPARAM_INFO
	.align		4
.L_391:
        /*00d8*/ 	.byte	0x04, 0x17
        /*00da*/ 	.short	(.L_393 - .L_392)
.L_392:
        /*00dc*/ 	.word	0x00000000
        /*00e0*/ 	.short	0x0001
        /*00e2*/ 	.short	0x0008
        /*00e4*/ 	.byte	0x00, 0xf5, 0x21, 0x00


	//----- nvinfo : EIATTR_KPARAM_INFO
	.align		4
.L_393:
        /*00e8*/ 	.byte	0x04, 0x17
        /*00ea*/ 	.short	(.L_395 - .L_394)
.L_394:
        /*00ec*/ 	.word	0x00000000
        /*00f0*/ 	.short	0x0000
        /*00f2*/ 	.short	0x0000
        /*00f4*/ 	.byte	0x00, 0xf0, 0x21, 0x00


	//----- nvinfo : EIATTR_SPARSE_MMA_MASK
	.align		4
.L_395:
        /*00f8*/ 	.byte	0x03, 0x50
        /*00fa*/ 	.short	0x0000


	//----- nvinfo : EIATTR_MAXREG_COUNT
	.align		4
        /*00fc*/ 	.byte	0x03, 0x1b
        /*00fe*/ 	.short	0x0040


	//----- nvinfo : EIATTR_ANNOTATIONS
	.align		4
        /*0100*/ 	.byte	0x04, 0x55
        /*0102*/ 	.short	(.L_397 - .L_396)


	//   ....[0]....
.L_396:
        /* <DEDUP_REMOVED lines=13> */


	//----- nvinfo : EIATTR_MERCURY_ISA_VERSION
	.align		4
.L_397:
        /*01c4*/ 	.byte	0x03, 0x5f
        /*01c6*/ 	.short	0x0101


	//----- nvinfo : EIATTR_VRC_CTA_INIT_COUNT
	.align		4
        /*01c8*/ 	.byte	0x02, 0x4a
	.zero		1
	.zero		1


	//----- nvinfo : EIATTR_EXIT_INSTR_OFFSETS
	.align		4
        /*01cc*/ 	.byte	0x04, 0x1c
        /*01ce*/ 	.short	(.L_399 - .L_398)


	//   ....[0]....
.L_398:
        /*01d0*/ 	.word	0x000000b0


	//   ....[1]....
        /*01d4*/ 	.word	0x00000140


	//   ....[2]....
        /*01d8*/ 	.word	0x00002bd0


	//----- nvinfo : EIATTR_MAX_THREADS
	.align		4
.L_399:
        /*01dc*/ 	.byte	0x04, 0x05
        /*01de*/ 	.short	(.L_401 - .L_400)
.L_400:
        /*01e0*/ 	.word	0x00000400
        /*01e4*/ 	.word	0x00000001
        /*01e8*/ 	.word	0x00000001


	//----- nvinfo : EIATTR_CRS_STACK_SIZE
	.align		4
.L_401:
        /*01ec*/ 	.byte	0x04, 0x1e
        /*01ee*/ 	.short	(.L_403 - .L_402)
.L_402:
        /*01f0*/ 	.word	0x00000000


	//----- nvinfo : EIATTR_CBANK_PARAM_SIZE
	.align		4
.L_403:
        /*01f4*/ 	.byte	0x03, 0x19
        /*01f6*/ 	.short	0x0078


	//----- nvinfo : EIATTR_PARAM_CBANK
	.align		4
        /*01f8*/ 	.byte	0x04, 0x0a
        /*01fa*/ 	.short	(.L_405 - .L_404)
	.align		4
.L_404:
        /*01fc*/ 	.word	index@(.nv.constant0._ZN2at6native13im2col_kernelIfEEvlPKT_llllllllllllPS2_)
        /*0200*/ 	.short	0x0380
        /*0202*/ 	.short	0x0078


	//----- nvinfo : EIATTR_SW_WAR
	.align		4
.L_405:
        /*0204*/ 	.byte	0x04, 0x36
        /*0206*/ 	.short	(.L_407 - .L_406)
.L_406:
        /*0208*/ 	.word	0x00000008
.L_407:


//--------------------- .nv.info._ZN2at6native13im2col_kernelIdEEvlPKT_llllllllllllPS2_ --------------------------
	.section	.nv.info._ZN2at6native13im2col_kernelIdEEvlPKT_llllllllllllPS2_,"",@"SHT_CUDA_INFO"
	.sectionflags	@""
	.align	4


	//----- nvinfo : EIATTR_CUDA_API_VERSION
	.align		4
        /*0000*/ 	.byte	0x04, 0x37
        /*0002*/ 	.short	(.L_409 - .L_408)
.L_408:
        /*0004*/ 	.word	0x00000082


	//----- nvinfo : EIATTR_KPARAM_INFO
	.align		4
.L_409:
        /*0008*/ 	.byte	0x04, 0x17
        /*000a*/ 	.short	(.L_411 - .L_410)
.L_410:
        /*000c*/ 	.word	0x00000000
        /*0010*/ 	.short	0x000e
        /*0012*/ 	.short	0x0070
        /*0014*/ 	.byte	0x00, 0xf5, 0x21, 0x00


	//----- nvinfo : EIATTR_KPARAM_INFO
	.align		4
.L_411:
        /*0018*/ 	.byte	0x04, 0x17
        /*001a*/ 	.short	(.L_413 - .L_412)
.L_412:
        /*001c*/ 	.word	0x00000000
        /*0020*/ 	.short	0x000d
        /*0022*/ 	.short	0x0068
        /*0024*/ 	.byte	0x00, 0xf0, 0x21, 0x00


	//----- nvinfo : EIATTR_KPARAM_INFO
	.align		4
.L_413:
        /*0028*/ 	.byte	0x04, 0x17
        /*002a*/ 	.short	(.L_415 - .L_414)
.L_414:
        /*002c*/ 	.word	0x00000000
        /*0030*/ 	.short	0x000c
        /*0032*/ 	.short	0x0060
        /*0034*/ 	.byte	0x00, 0xf0, 0x21, 0x00


	//----- nvinfo : EIATTR_KPARAM_INFO
	.align		4
.L_415:
        /*0038*/ 	.byte	0x04, 0x17
        /*003a*/ 	.short	(.L_417 - .L_416)
.L_416:
        /*003c*/ 	.word	0x00000000
        /*0040*/ 	.short	0x000b
        /*0042*/ 	.short	0x0058
        /*0044*/ 	.byte	0x00, 0xf0, 0x21, 0x00


	//----- nvinfo : EIATTR_KPARAM_INFO
	.align		4
.L_417:
        /*0048*/ 	.byte	0x04, 0x17
        /*004a*/ 	.short	(.L_419 - .L_418)
.L_418:
        /*004c*/ 	.word	0x00000000
        /*0050*/ 	.short	0x000a
        /*0052*/ 	.short	0x0050
        /*0054*/ 	.byte	0x00, 0xf0, 0x21, 0x00


	//----- nvinfo : EIATTR_KPARAM_INFO
	.align		4
.L_419:
        /*0058*/ 	.byte	0x04, 0x17
        /*005a*/ 	.short	(.L_421 - .L_420)
.L_420:
        /*005c*/ 	.word	0x00000000
        /*0060*/ 	.short	0x0009
        /*0062*/ 	.short	0x0048
        /*0064*/ 	.byte	0x00, 0xf0, 0x21, 0x00


	//----- nvinfo : EIATTR_KPARAM_INFO
	.align		4
.L_421:
        /*0068*/ 	.byte	0x04, 0x17
        /*006a*/ 	.short	(.L_423 - .L_422)
.L_422:
        /*006c*/ 	.word	0x00000000
        /*0070*/ 	.short	0x0008
        /*0072*/ 	.short	0x0040
        /*0074*/ 	.byte	0x00, 0xf0, 0x21, 0x00


	//----- nvinfo : EIATTR_KPARAM_INFO
	.align		4
.L_423:
        /*0078*/ 	.byte	0x04, 0x17
        /*007a*/ 	.short	(.L_425 - .L_424)
.L_424:
        /*007c*/ 	.word	0x00000000
        /*0080*/ 	.short	0x0007
        /*0082*/ 	.short	0x0038
        /*0084*/ 	.byte	0x00, 0xf0, 0x21, 0x00


	//----- nvinfo : EIATTR_KPARAM_INFO
	.align		4
.L_425:
        /*0088*/ 	.byte	0x04, 0x17
        /*008a*/ 	.short	(.L_427 - .L_426)
.L_426:
        /*008c*/ 	.word	0x00000000
        /*0090*/ 	.short	0x0006
        /*0092*/ 	.short	0x0030
        /*0094*/ 	.byte	0x00, 0xf0, 0x21, 0x00


	//----- nvinfo : EIATTR_KPARAM_INFO
	.align		4
.L_427:
        /*0098*/ 	.byte	0x04, 0x17
        /*009a*/ 	.short	(.L_429 - .L_428)
.L_428:
        /*009c*/ 	.word	0x00000000
        /*00a0*/ 	.short	0x0005
        /*00a2*/ 	.short	0x0028
        /*00a4*/ 	.byte	0x00, 0xf0, 0x21, 0x00


	//----- nvinfo : EIATTR_KPARAM_INFO
	.align		4
.L_429:
        /*00a8*/ 	.byte	0x04, 0x17
        /*00aa*/ 	.short	(.L_431 - .L_430)
.L_430:
        /*00ac*/ 	.word	0x00000000
        /*00b0*/ 	.short	0x0004
        /*00b2*/ 	.short	0x0020
        /*00b4*/ 	.byte	0x00, 0xf0, 0x21, 0x00


	//----- nvinfo : EIATTR_KPARAM_INFO
	.align		4
.L_431:
        /*00b8*/ 	.byte	0x04, 0x17
        /*00ba*/ 	.short	(.L_433 - .L_432)
.L_432:
        /*00bc*/ 	.word	0x00000000
        /*00c0*/ 	.short	0x0003
        /*00c2*/ 	.short	0x0018
        /*00c4*/ 	.byte	0x00, 0xf0, 0x21, 0x00


	//----- nvinfo : EIATTR_KPARAM_INFO
	.align		4
.L_433:
        /*00c8*/ 	.byte	0x04, 0x17
        /*00ca*/ 	.short	(.L_435 - .L_434)
.L_434:
        /*00cc*/ 	.word	0x00000000
        /*00d0*/ 	.short	0x0002
        /*00d2*/ 	.short	0x0010
        /*00d4*/ 	.byte	0x00, 0xf0, 0x21, 0x00


	//----- nvinfo : EIATTR_KPARAM_INFO
	.align		4
.L_435:
        /*00d8*/ 	.byte	0x04, 0x17
        /*00da*/ 	.short	(.L_437 - .L_436)
.L_436:
        /*00dc*/ 	.word	0x00000000
        /*00e0*/ 	.short	0x0001
        /*00e2*/ 	.short	0x0008
        /*00e4*/ 	.byte	0x00, 0xf5, 0x21, 0x00


	//----- nvinfo : EIATTR_KPARAM_INFO
	.align		4
.L_437:
        /*00e8*/ 	.byte	0x04, 0x17
        /*00ea*/ 	.short	(.L_439 - .L_438)
.L_438:
        /*00ec*/ 	.word	0x00000000
        /*00f0*/ 	.short	0x0000
        /*00f2*/ 	.short	0x0000
        /*00f4*/ 	.byte	0x00, 0xf0, 0x21, 0x00


	//----- nvinfo : EIATTR_SPARSE_MMA_MASK
	.align		4
.L_439:
        /*00f8*/ 	.byte	0x03, 0x50
        /*00fa*/ 	.short	0x0000


	//----- nvinfo : EIATTR_MAXREG_COUNT
	.align		4
        /*00fc*/ 	.byte	0x03, 0x1b
        /*00fe*/ 	.short	0x0040


	//----- nvinfo : EIATTR_ANNOTATIONS
	.align		4
        /*0100*/ 	.byte	0x04, 0x55
        /*0102*/ 	.short	(.L_441 - .L_440)


	//   ....[0]....
.L_440:
        /* <DEDUP_REMOVED lines=13> */


	//----- nvinfo : EIATTR_MERCURY_ISA_VERSION
	.align		4
.L_441:
        /*01c4*/ 	.byte	0x03, 0x5f
        /*01c6*/ 	.short	0x0101


	//----- nvinfo : EIATTR_VRC_CTA_INIT_COUNT
	.align		4
        /*01c8*/ 	.byte	0x02, 0x4a
	.zero		1
	.zero		1


	//----- nvinfo : EIATTR_EXIT_INSTR_OFFSETS
	.align		4
        /*01cc*/ 	.byte	0x04, 0x1c
        /*01ce*/ 	.short	(.L_443 - .L_442)


	//   ....[0]....
.L_442:
        /*01d0*/ 	.word	0x000000b0


	//   ....[1]....
        /*01d4*/ 	.word	0x00000140


	//   ....[2]....
        /*01d8*/ 	.word	0x00002bb0


	//----- nvinfo : EIATTR_MAX_THREADS
	.align		4
.L_443:
        /*01dc*/ 	.byte	0x04, 0x05
        /*01de*/ 	.short	(.L_445 - .L_444)
.L_444:
        /*01e0*/ 	.word	0x00000400
        /*01e4*/ 	.word	0x00000001
        /*01e8*/ 	.word	0x00000001


	//----- nvinfo : EIATTR_CRS_STACK_SIZE
	.align		4
.L_445:
        /*01ec*/ 	.byte	0x04, 0x1e
        /*01ee*/ 	.short	(.L_447 - .L_446)
.L_446:
        /*01f0*/ 	.word	0x00000000


	//----- nvinfo : EIATTR_CBANK_PARAM_SIZE
	.align		4
.L_447:
        /*01f4*/ 	.byte	0x03, 0x19
        /*01f6*/ 	.short	0x0078


	//----- nvinfo : EIATTR_PARAM_CBANK
	.align		4
        /*01f8*/ 	.byte	0x04, 0x0a
        /*01fa*/ 	.short	(.L_449 - .L_448)
	.align		4
.L_448:
        /*01fc*/ 	.word	index@(.nv.constant0._ZN2at6native13im2col_kernelIdEEvlPKT_llllllllllllPS2_)
        /*0200*/ 	.short	0x0380
        /*0202*/ 	.short	0x0078


	//----- nvinfo : EIATTR_SW_WAR
	.align		4
.L_449:
        /*0204*/ 	.byte	0x04, 0x36
        /*0206*/ 	.short	(.L_451 - .L_450)
.L_450:
        /*0208*/ 	.word	0x00000008
.L_451:


//--------------------- .nv.callgraph             --------------------------
	.section	.nv.callgraph,"",@"SHT_CUDA_CALLGRAPH"
	.align	4
	.sectionentsize	8
	.align		4
        /*0000*/ 	.word	0x00000000
	.align		4
        /*0004*/ 	.word	0xffffffff
	.align		4
        /*0008*/ 	.word	0x00000000
	.align		4
        /*000c*/ 	.word	0xfffffffe
	.align		4
        /*0010*/ 	.word	0x00000000
	.align		4
        /*0014*/ 	.word	0xfffffffd
	.align		4
        /*0018*/ 	.word	0x00000000
	.align		4
        /*001c*/ 	.word	0xfffffffc


//--------------------- .nv.constant4             --------------------------
	.section	.nv.constant4,"a",@progbits
	.align	8
	.align		8
.nv.constant4:
        /*0000*/ 	.dword	_ZN49_INTERNAL_a5d1dc81_18_ConvolutionMM2d_cu_b01480894cuda3std3__45__cpo5beginE
	.align		8
        /*0008*/ 	.dword	_ZN49_INTERNAL_a5d1dc81_18_ConvolutionMM2d_cu_b01480894cuda3std3__45__cpo3endE
	.align		8
        /*0010*/ 	.dword	_ZN49_INTERNAL_a5d1dc81_18_ConvolutionMM2d_cu_b01480894cuda3std3__45__cpo6cbeginE
	.align		8
        /*0018*/ 	.dword	_ZN49_INTERNAL_a5d1dc81_18_ConvolutionMM2d_cu_b01480894cuda3std3__45__cpo4cendE
	.align		8
        /*0020*/ 	.dword	_ZN49_INTERNAL_a5d1dc81_18_ConvolutionMM2d_cu_b01480894cuda3std3__45__cpo6rbeginE
	.align		8
        /*0028*/ 	.dword	_ZN49_INTERNAL_a5d1dc81_18_ConvolutionMM2d_cu_b01480894cuda3std3__45__cpo4rendE
	.align		8
        /*0030*/ 	.dword	_ZN49_INTERNAL_a5d1dc81_18_ConvolutionMM2d_cu_b01480894cuda3std3__45__cpo7crbeginE
	.align		8
        /*0038*/ 	.dword	_ZN49_INTERNAL_a5d1dc81_18_ConvolutionMM2d_cu_b01480894cuda3std3__45__cpo5crendE
	.align		8
        /*0040*/ 	.dword	_ZN49_INTERNAL_a5d1dc81_18_ConvolutionMM2d_cu_b01480894cuda3std3__451_GLOBAL__N__a5d1dc81_18_ConvolutionMM2d_cu_b01480896ignoreE
	.align		8
        /*0048*/ 	.dword	_ZN49_INTERNAL_a5d1dc81_18_ConvolutionMM2d_cu_b01480894cuda3std3__419piecewise_constructE
	.align		8
        /*0050*/ 	.dword	_ZN49_INTERNAL_a5d1dc81_18_ConvolutionMM2d_cu_b01480894cuda3std3__48in_placeE
	.align		8
        /*0058*/ 	.dword	_ZN49_INTERNAL_a5d1dc81_18_ConvolutionMM2d_cu_b01480894cuda3std3__420unreachable_sentinelE
	.align		8
        /*0060*/ 	.dword	_ZN49_INTERNAL_a5d1dc81_18_ConvolutionMM2d_cu_b01480894cuda3std6ranges3__45__cpo4swapE
	.align		8
        /*0068*/ 	.dword	_ZN49_INTERNAL_a5d1dc81_18_ConvolutionMM2d_cu_b01480894cuda3std6ranges3__45__cpo9iter_moveE
	.align		8
        /*0070*/ 	.dword	_ZN49_INTERNAL_a5d1dc81_18_ConvolutionMM2d_cu_b01480894cuda3std6ranges3__45__cpo5beginE
	.align		8
        /*0078*/ 	.dword	_ZN49_INTERNAL_a5d1dc81_18_ConvolutionMM2d_cu_b01480894cuda3std6ranges3__45__cpo3endE
	.align		8
        /*0080*/ 	.dword	_ZN49_INTERNAL_a5d1dc81_18_ConvolutionMM2d_cu_b01480894cuda3std6ranges3__45__cpo6cbeginE
	.align		8
        /*0088*/ 	.dword	_ZN49_INTERNAL_a5d1dc81_18_ConvolutionMM2d_cu_b01480894cuda3std6ranges3__45__cpo4cendE
	.align		8
        /*0090*/ 	.dword	_ZN49_INTERNAL_a5d1dc81_18_ConvolutionMM2d_cu_b01480894cuda3std6ranges3__45__cpo7advanceE
	.align		8
        /*0098*/ 	.dword	_ZN49_INTERNAL_a5d1dc81_18_ConvolutionMM2d_cu_b01480894cuda3std6ranges3__45__cpo9iter_swapE
	.align		8
        /*00a0*/ 	.dword	_ZN49_INTERNAL_a5d1dc81_18_ConvolutionMM2d_cu_b01480894cuda3std6ranges3__45__cpo4nextE
	.align		8
        /*00a8*/ 	.dword	_ZN49_INTERNAL_a5d1dc81_18_ConvolutionMM2d_cu_b01480894cuda3std6ranges3__45__cpo4prevE
	.align		8
        /*00b0*/ 	.dword	_ZN49_INTERNAL_a5d1dc81_18_ConvolutionMM2d_cu_b01480894cuda3std6ranges3__45__cpo4dataE
	.align		8
        /*00b8*/ 	.dword	_ZN49_INTERNAL_a5d1dc81_18_ConvolutionMM2d_cu_b01480894cuda3std6ranges3__45__cpo5cdataE
	.align		8
        /*00c0*/ 	.dword	_ZN49_INTERNAL_a5d1dc81_18_ConvolutionMM2d_cu_b01480894cuda3std6ranges3__45__cpo4sizeE
	.align		8
        /*00c8*/ 	.dword	_ZN49_INTERNAL_a5d1dc81_18_ConvolutionMM2d_cu_b01480894cuda3std6ranges3__45__cpo5ssizeE
	.align		8
        /*00d0*/ 	.dword	_ZN49_INTERNAL_a5d1dc81_18_ConvolutionMM2d_cu_b01480894cuda3std6ranges3__45__cpo8distanceE
	.align		8
        /*00d8*/ 	.dword	_ZN49_INTERNAL_a5d1dc81_18_ConvolutionMM2d_cu_b01480896thrust24THRUST_300001_SM_1030_NS6system6detail10sequential3seqE


//--------------------- .text._ZN2at6native13col2im_kernelIN3c108BFloat16EfEEvlPKT_llllllllllllPS4_ --------------------------
	.section	.text._ZN2at6native13col2im_kernelIN3c108BFloat16EfEEvlPKT_llllllllllllPS4_,"ax",@progbits
	.align	128
        .global         _ZN2at6native13col2im_kernelIN3c108BFloat16EfEEvlPKT_llllllllllllPS4_
        .type           _ZN2at6native13col2im_kernelIN3c108BFloat16EfEEvlPKT_llllllllllllPS4_,@function
        .size           _ZN2at6native13col2im_kernelIN3c108BFloat16EfEEvlPKT_llllllllllllPS4_,(.L_x_517 - _ZN2at6native13col2im_kernelIN3c108BFloat16EfEEvlPKT_llllllllllllPS4_)
        .other          _ZN2at6native13col2im_kernelIN3c108BFloat16EfEEvlPKT_llllllllllllPS4_,@"STO_CUDA_ENTRY STV_DEFAULT"
_ZN2at6native13col2im_kernelIN3c108BFloat16EfEEvlPKT_llllllllllllPS4_:
.text._ZN2at6native13col2im_kernelIN3c108BFloat16EfEEvlPKT_llllllllllllPS4_:
[----:B------:R-:W0:Y:S01]  /*0000*/  LDC R1, c[0x0][0x37c] ;  /* 0x0000df00ff017b82 */ /* 0x000e220000000800 */
[----:B------:R-:W1:Y:S07]  /*0010*/  S2R R2, SR_TID.X ;  /* 0x0000000000027919 */ /* 0x000e6e0000002100 */
[----:B------:R-:W1:Y:S01]  /*0020*/  S2UR UR4, SR_CTAID.X ;  /* 0x00000000000479c3 */ /* 0x000e620000002500 */
[----:B------:R-:W2:Y:S01]  /*0030*/  LDCU.64 UR6, c[0x0][0x380] ;  /* 0x00007000ff0677ac */ /* 0x000ea20008000a00 */
[----:B------:R-:W-:-:S02]  /*0040*/  IMAD.MOV.U32 R3, RZ, RZ, RZ ;  /* 0x000000ffff037224 */ /* 0x000fc400078e00ff */
[----:B0-----:R-:W-:-:S04]  /*0050*/  VIADD R1, R1, 0xfffffff0 ;  /* 0xfffffff001017836 */ /* 0x001fc80000000000 */
[----:B------:R-:W1:Y:S02]  /*0060*/  LDC R5, c[0x0][0x360] ;  /* 0x0000d800ff057b82 */ /* 0x000e640000000800 */
[----:B-1----:R-:W-:-:S03]  /*0070*/  IMAD.WIDE.U32 R2, R5, UR4, R2 ;  /* 0x0000000405027c25 */ /* 0x002fc6000f8e0002 */
[----:B--2---:R-:W-:-:S04]  /*0080*/  ISETP.GE.U32.AND P0, PT, R2, UR6, PT ;  /* 0x0000000602007c0c */ /* 0x004fc8000bf06070 */
[----:B------:R-:W-:-:S13]  /*0090*/  ISETP.GE.AND.EX P0, PT, R3, UR7, PT, P0 ;  /* 0x0000000703007c0c */ /* 0x000fda000bf06300 */
[----:B------:R-:W-:Y:S05]  /*00a0*/  @P0 EXIT ;  /* 0x000000000000094d */ /* 0x000fea0003800000 */
[----:B------:R-:W0:Y:S01]  /*00b0*/  LDC.64 R38, c[0x0][0x3c8] ;  /* 0x0000f200ff267b82 */ /* 0x000e220000000a00 */
[----:B------:R1:W-:Y:S01]  /*00c0*/  STL [R1+0x4], R2 ;  /* 0x0000040201007387 */ /* 0x0003e20000100800 */
[----:B------:R-:W2:Y:S03]  /*00d0*/  LDCU.64 UR6, c[0x0][0x3e8] ;  /* 0x00007d00ff0677ac */ /* 0x000ea60008000a00 */
[----:B------:R1:W-:Y:S01]  /*00e0*/  STL [R1+0x8], R3 ;  /* 0x0000080301007387 */ /* 0x0003e20000100800 */
[----:B------:R-:W3:Y:S01]  /*00f0*/  LDCU.64 UR8, c[0x0][0x358] ;  /* 0x00006b00ff0877ac */ /* 0x000ee20008000a00 */
[----:B--2---:R-:W-:Y:S02]  /*0100*/  USHF.L.U64.HI UR4, UR6, 0x1, UR7 ;  /* 0x0000000106047899 */ /* 0x004fe40008010207 */
[----:B------:R-:W-:Y:S01]  /*0110*/  USHF.L.U32 UR5, UR6, 0x1, URZ ;  /* 0x0000000106057899 */ /* 0x000fe200080006ff */
[----:B01-3--:R-:W-:-:S11]  /*0120*/  SHF.L.U64.HI R47, R38, 0x2, R39 ;  /* 0x00000002262f7819 */ /* 0x00bfd60000010227 */
.L_x_111:
[----:B------:R-:W2:Y:S01]  /*0130*/  LDL R4, [R1+0x4] ;  /* 0x0000040001047983 */ /* 0x000ea20000100800 */
[----:B------:R-:W0:Y:S01]  /*0140*/  LDCU UR6, c[0x0][0x39c] ;  /* 0x00007380ff0677ac */ /* 0x000e220008000800 */
[----:B------:R-:W-:Y:S01]  /*0150*/  BSSY.RECONVERGENT B0, `(.L_x_0) ;  /* 0x000002e000007945 */ /* 0x000fe20003800200 */
[----:B--2---:R-:W-:-:S04]  /*0160*/  SHF.R.S32.HI R5, RZ, 0x1f, R4 ;  /* 0x0000001fff057819 */ /* 0x004fc80000011404 */
[----:B0-----:R-:W-:-:S04]  /*0170*/  LOP3.LUT R0, R5, UR6, RZ, 0xfc, !PT ;  /* 0x0000000605007c12 */ /* 0x001fc8000f8efcff */
[----:B------:R-:W-:-:S13]  /*0180*/  ISETP.NE.U32.AND P0, PT, R0, RZ, PT ;  /* 0x000000ff0000720c */ /* 0x000fda0003f05070 */
[----:B------:R-:W-:Y:S05]  /*0190*/  @P0 BRA `(.L_x_1) ;  /* 0x0000000000600947 */ /* 0x000fea0003800000 */
[----:B------:R-:W0:Y:S01]  /*01a0*/  LDCU UR6, c[0x0][0x398] ;  /* 0x00007300ff0677ac */ /* 0x000e220008000800 */
[----:B------:R-:W-:Y:S01]  /*01b0*/  HFMA2 R27, -RZ, RZ, 0, 0 ;  /* 0x00000000ff1b7431 */ /* 0x000fe200000001ff */
[----:B0-----:R-:W0:Y:S01]  /*01c0*/  I2F.U32.RP R0, UR6 ;  /* 0x0000000600007d06 */ /* 0x001e220008209000 */
[----:B------:R-:W-:-:S07]  /*01d0*/  ISETP.NE.U32.AND P2, PT, RZ, UR6, PT ;  /* 0x00000006ff007c0c */ /* 0x000fce000bf45070 */
[----:B0-----:R-:W0:Y:S02]  /*01e0*/  MUFU.RCP R0, R0 ;  /* 0x0000000000007308 */ /* 0x001e240000001000 */
[----:B0-----:R-:W-:-:S06]  /*01f0*/  IADD3 R2, PT, PT, R0, 0xffffffe, RZ ;  /* 0x0ffffffe00027810 */ /* 0x001fcc0007ffe0ff */
[----:B------:R0:W1:Y:S02]  /*0200*/  F2I.FTZ.U32.TRUNC.NTZ R3, R2 ;  /* 0x0000000200037305 */ /* 0x000064000021f000 */
[----:B0-----:R-:W-:Y:S02]  /*0210*/  IMAD.MOV.U32 R2, RZ, RZ, RZ ;  /* 0x000000ffff027224 */ /* 0x001fe400078e00ff */
[----:B-1----:R-:W-:-:S04]  /*0220*/  IMAD.MOV R7, RZ, RZ, -R3 ;  /* 0x000000ffff077224 */ /* 0x002fc800078e0a03 */
[----:B------:R-:W-:-:S04]  /*0230*/  IMAD R7, R7, UR6, RZ ;  /* 0x0000000607077c24 */ /* 0x000fc8000f8e02ff */
[----:B------:R-:W-:-:S06]  /*0240*/  IMAD.HI.U32 R3, R3, R7, R2 ;  /* 0x0000000703037227 */ /* 0x000fcc00078e0002 */
[----:B------:R-:W-:-:S05]  /*0250*/  IMAD.HI.U32 R26, R3, R4, RZ ;  /* 0x00000004031a7227 */ /* 0x000fca00078e00ff */
[----:B------:R-:W-:-:S05]  /*0260*/  IADD3 R3, PT, PT, -R26, RZ, RZ ;  /* 0x000000ff1a037210 */ /* 0x000fca0007ffe1ff */
[----:B------:R-:W-:-:S05]  /*0270*/  IMAD R3, R3, UR6, R4 ;  /* 0x0000000603037c24 */ /* 0x000fca000f8e0204 */
[----:B------:R-:W-:-:S13]  /*0280*/  ISETP.GE.U32.AND P0, PT, R3, UR6, PT ;  /* 0x0000000603007c0c */ /* 0x000fda000bf06070 */
[----:B------:R-:W-:Y:S02]  /*0290*/  @P0 VIADD R3, R3, -UR6 ;  /* 0x8000000603030c36 */ /* 0x000fe40008000000 */
[----:B------:R-:W-:-:S03]  /*02a0*/  @P0 VIADD R26, R26, 0x1 ;  /* 0x000000011a1a0836 */ /* 0x000fc60000000000 */
[----:B------:R-:W-:Y:S01]  /*02b0*/  ISETP.GE.U32.AND P1, PT, R3, UR6, PT ;  /* 0x0000000603007c0c */ /* 0x000fe2000bf26070 */
[----:B------:R-:W-:-:S12]  /*02c0*/  IMAD.MOV.U32 R3, RZ, RZ, RZ ;  /* 0x000000ffff037224 */ /* 0x000fd800078e00ff */
[----:B------:R-:W-:Y:S02]  /*02d0*/  @P1 IADD3 R26, PT, PT, R26, 0x1, RZ ;  /* 0x000000011a1a1810 */ /* 0x000fe40007ffe0ff */
[----:B------:R-:W-:-:S05]  /*02e0*/  @!P2 LOP3.LUT R26, RZ, UR6, RZ, 0x33, !PT ;  /* 0x00000006ff1aac12 */ /* 0x000fca000f8e33ff */
[----:B------:R-:W-:-:S04]  /*02f0*/  IMAD.MOV R2, RZ, RZ, -R26 ;  /* 0x000000ffff027224 */ /* 0x000fc800078e0a1a */
[----:B------:R-:W-:Y:S01]  /*0300*/  IMAD R2, R2, UR6, R4 ;  /* 0x0000000602027c24 */ /* 0x000fe2000f8e0204 */
[----:B------:R-:W-:Y:S06]  /*0310*/  BRA `(.L_x_2) ;  /* 0x0000000000447947 */ /* 0x000fec0003800000 */
.L_x_1:
[----:B------:R-:W0:Y:S01]  /*0320*/  LDCU.64 UR6, c[0x0][0x398] ;  /* 0x00007300ff0677ac */ /* 0x000e220008000a00 */
[----:B------:R-:W-:Y:S01]  /*0330*/  IMAD.MOV.U32 R40, RZ, RZ, R4 ;  /* 0x000000ffff287224 */ /* 0x000fe200078e0004 */
[----:B------:R-:W-:Y:S01]  /*0340*/  MOV R4, 0x390 ;  /* 0x0000039000047802 */ /* 0x000fe20000000f00 */
[----:B------:R-:W-:Y:S02]  /*0350*/  IMAD.MOV.U32 R0, RZ, RZ, R5 ;  /* 0x000000ffff007224 */ /* 0x000fe400078e0005 */
[----:B0-----:R-:W-:Y:S01]  /*0360*/  IMAD.U32 R3, RZ, RZ, UR6 ;  /* 0x00000006ff037e24 */ /* 0x001fe2000f8e00ff */
[----:B------:R-:W-:-:S07]  /*0370*/  MOV R2, UR7 ;  /* 0x0000000700027c02 */ /* 0x000fce0008000f00 */
[----:B------:R-:W-:Y:S05]  /*0380*/  CALL.REL.NOINC `($__internal_0_$__cuda_sm20_div_s64) ;  /* 0x0000005800a47944 */ /* 0x000fea0003c00000 */
[----:B------:R-:W2:Y:S01]  /*0390*/  LDL R2, [R1+0x4] ;  /* 0x0000040001027983 */ /* 0x000ea20000100800 */
[----:B------:R-:W0:Y:S01]  /*03a0*/  LDCU.64 UR6, c[0x0][0x398] ;  /* 0x00007300ff0677ac */ /* 0x000e220008000a00 */
[----:B------:R-:W-:Y:S01]  /*03b0*/  IADD3 R7, P0, PT, RZ, -R26, RZ ;  /* 0x8000001aff077210 */ /* 0x000fe20007f1e0ff */
[----:B------:R-:W-:-:S04]  /*03c0*/  IMAD.MOV.U32 R27, RZ, RZ, R0 ;  /* 0x000000ffff1b7224 */ /* 0x000fc800078e0000 */
[----:B------:R-:W-:-:S04]  /*03d0*/  IMAD.X R6, RZ, RZ, ~R0, P0 ;  /* 0x000000ffff067224 */ /* 0x000fc800000e0e00 */
[----:B0-----:R-:W-:Y:S01]  /*03e0*/  IMAD R6, R6, UR6, RZ ;  /* 0x0000000606067c24 */ /* 0x001fe2000f8e02ff */
[----:B--2---:R-:W-:-:S05]  /*03f0*/  MOV R4, R2 ;  /* 0x0000000200047202 */ /* 0x004fca0000000f00 */
[----:B------:R-:W-:-:S04]  /*0400*/  IMAD.WIDE.U32 R2, R7, UR6, R4 ;  /* 0x0000000607027c25 */ /* 0x000fc8000f8e0004 */
[----:B------:R-:W-:-:S04]  /*0410*/  IMAD R7, R7, UR7, R6 ;  /* 0x0000000707077c24 */ /* 0x000fc8000f8e0206 */
[----:B------:R-:W-:-:S07]  /*0420*/  IMAD.IADD R3, R3, 0x1, R7 ;  /* 0x0000000103037824 */ /* 0x000fce00078e0207 */
.L_x_2:
[----:B------:R-:W-:Y:S05]  /*0430*/  BSYNC.RECONVERGENT B0 ;  /* 0x0000000000007941 */ /* 0x000fea0003800200 */
.L_x_0:
[----:B------:R-:W0:Y:S01]  /*0440*/  LDCU UR10, c[0x0][0x394] ;  /* 0x00007280ff0a77ac */ /* 0x000e220008000800 */
[----:B------:R-:W-:Y:S01]  /*0450*/  BSSY.RECONVERGENT B0, `(.L_x_3) ;  /* 0x0000025000007945 */ /* 0x000fe20003800200 */
[----:B------:R-:W1:Y:S01]  /*0460*/  LDCU.64 UR6, c[0x0][0x3b8] ;  /* 0x00007700ff0677ac */ /* 0x000e620008000a00 */
[----:B0-----:R-:W-:-:S04]  /*0470*/  LOP3.LUT R0, R27, UR10, RZ, 0xfc, !PT ;  /* 0x0000000a1b007c12 */ /* 0x001fc8000f8efcff */
[----:B------:R-:W-:Y:S02]  /*0480*/  ISETP.NE.U32.AND P0, PT, R0, RZ, PT ;  /* 0x000000ff0000720c */ /* 0x000fe40003f05070 */
[----:B-1----:R-:W-:-:S04]  /*0490*/  IADD3 R54, P1, PT, R2, UR6, RZ ;  /* 0x0000000602367c10 */ /* 0x002fc8000ff3e0ff */
[----:B------:R-:W-:-:S07]  /*04a0*/  IADD3.X R55, PT, PT, R3, UR7, RZ, P1, !PT ;  /* 0x0000000703377c10 */ /* 0x000fce0008ffe4ff */
[----:B------:R-:W-:Y:S05]  /*04b0*/  @P0 BRA `(.L_x_4) ;  /* 0x0000000000540947 */ /* 0x000fea0003800000 */
[----:B------:R-:W0:Y:S02]  /*04c0*/  LDCU UR6, c[0x0][0x390] ;  /* 0x00007200ff0677ac */ /* 0x000e240008000800 */
        /* <DEDUP_REMOVED lines=11> */
[----:B------:R-:W-:Y:S02]  /*0580*/  IMAD R26, R3, UR6, R26 ;  /* 0x00000006031a7c24 */ /* 0x000fe4000f8e021a */
[----:B------:R-:W-:-:S03]  /*0590*/  IMAD.MOV.U32 R3, RZ, RZ, RZ ;  /* 0x000000ffff037224 */ /* 0x000fc600078e00ff */
[----:B------:R-:W-:-:S13]  /*05a0*/  ISETP.GE.U32.AND P0, PT, R26, UR6, PT ;  /* 0x000000061a007c0c */ /* 0x000fda000bf06070 */
[----:B------:R-:W-:-:S05]  /*05b0*/  @P0 VIADD R26, R26, -UR6 ;  /* 0x800000061a1a0c36 */ /* 0x000fca0008000000 */
[----:B------:R-:W-:-:S13]  /*05c0*/  ISETP.GE.U32.AND P0, PT, R26, UR6, PT ;  /* 0x000000061a007c0c */ /* 0x000fda000bf06070 */
[----:B------:R-:W-:Y:S01]  /*05d0*/  @P0 VIADD R26, R26, -UR6 ;  /* 0x800000061a1a0c36 */ /* 0x000fe20008000000 */
[----:B------:R-:W-:-:S04]  /*05e0*/  @!P1 LOP3.LUT R26, RZ, UR6, RZ, 0x33, !PT ;  /* 0x00000006ff1a9c12 */ /* 0x000fc8000f8e33ff */
[----:B------:R-:W-:Y:S01]  /*05f0*/  MOV R2, R26 ;  /* 0x0000001a00027202 */ /* 0x000fe20000000f00 */
[----:B------:R-:W-:Y:S06]  /*0600*/  BRA `(.L_x_5) ;  /* 0x0000000000247947 */ /* 0x000fec0003800000 */
.L_x_4:
[----:B------:R-:W0:Y:S01]  /*0610*/  LDCU.64 UR6, c[0x0][0x390] ;  /* 0x00007200ff0677ac */ /* 0x000e220008000a00 */
[----:B------:R-:W-:Y:S01]  /*0620*/  IMAD.MOV.U32 R31, RZ, RZ, R26 ;  /* 0x000000ffff1f7224 */ /* 0x000fe200078e001a */
[----:B------:R-:W-:Y:S02]  /*0630*/  MOV R35, R27 ;  /* 0x0000001b00237202 */ /* 0x000fe40000000f00 */
[----:B------:R-:W-:Y:S01]  /*0640*/  MOV R30, 0x680 ;  /* 0x00000680001e7802 */ /* 0x000fe20000000f00 */
[----:B0-----:R-:W-:Y:S02]  /*0650*/  IMAD.U32 R4, RZ, RZ, UR6 ;  /* 0x00000006ff047e24 */ /* 0x001fe4000f8e00ff */
[----:B------:R-:W-:-:S07]  /*0660*/  IMAD.U32 R0, RZ, RZ, UR7 ;  /* 0x00000007ff007e24 */ /* 0x000fce000f8e00ff */
[----:B------:R-:W-:Y:S05]  /*0670*/  CALL.REL.NOINC `($__internal_1_$__cuda_sm20_rem_s64) ;  /* 0x0000005c00447944 */ /* 0x000fea0003c00000 */
[----:B------:R-:W-:Y:S01]  /*0680*/  MOV R2, R0 ;  /* 0x0000000000027202 */ /* 0x000fe20000000f00 */
[----:B------:R-:W-:-:S07]  /*0690*/  IMAD.MOV.U32 R3, RZ, RZ, R4 ;  /* 0x000000ffff037224 */ /* 0x000fce00078e0004 */
.L_x_5:
[----:B------:R-:W-:Y:S05]  /*06a0*/  BSYNC.RECONVERGENT B0 ;  /* 0x0000000000007941 */ /* 0x000fea0003800200 */
.L_x_3:
[----:B------:R0:W5:Y:S01]  /*06b0*/  LDL R12, [R1+0x4] ;  /* 0x00000400010c7983 */ /* 0x0001620000100800 */
[----:B------:R-:W1:Y:S01]  /*06c0*/  LDC.64 R10, c[0x0][0x390] ;  /* 0x0000e400ff0a7b82 */ /* 0x000e620000000a00 */
[----:B------:R-:W2:Y:S01]  /*06d0*/  LDCU.64 UR6, c[0x0][0x3b0] ;  /* 0x00007600ff0677ac */ /* 0x000ea20008000a00 */
[----:B------:R-:W-:Y:S06]  /*06e0*/  BSSY.RECONVERGENT B0, `(.L_x_6) ;  /* 0x0000027000007945 */ /* 0x000fec0003800200 */
[----:B------:R-:W1:Y:S01]  /*06f0*/  LDC.64 R8, c[0x0][0x398] ;  /* 0x0000e600ff087b82 */ /* 0x000e620000000a00 */
[----:B--2---:R-:W-:-:S04]  /*0700*/  IADD3 R60, P1, PT, R2, UR6, RZ ;  /* 0x00000006023c7c10 */ /* 0x004fc8000ff3e0ff */
[----:B------:R-:W-:Y:S01]  /*0710*/  IADD3.X R61, PT, PT, R3, UR7, RZ, P1, !PT ;  /* 0x00000007033d7c10 */ /* 0x000fe20008ffe4ff */
[-C--:B-1----:R-:W-:Y:S02]  /*0720*/  IMAD R0, R9, R10.reuse, RZ ;  /* 0x0000000a09007224 */ /* 0x082fe400078e02ff */
[----:B------:R-:W-:-:S04]  /*0730*/  IMAD.WIDE.U32 R6, R8, R10, RZ ;  /* 0x0000000a08067225 */ /* 0x000fc800078e00ff */
[----:B------:R-:W-:-:S04]  /*0740*/  IMAD R9, R8, R11, R0 ;  /* 0x0000000b08097224 */ /* 0x000fc800078e0200 */
[----:B------:R-:W-:-:S05]  /*0750*/  IMAD.IADD R4, R7, 0x1, R9 ;  /* 0x0000000107047824 */ /* 0x000fca00078e0209 */
[----:B------:R-:W-:-:S04]  /*0760*/  LOP3.LUT R0, R5, R4, RZ, 0xfc, !PT ;  /* 0x0000000405007212 */ /* 0x000fc800078efcff */
[----:B------:R-:W-:-:S13]  /*0770*/  ISETP.NE.U32.AND P0, PT, R0, RZ, PT ;  /* 0x000000ff0000720c */ /* 0x000fda0003f05070 */
[----:B0-----:R-:W-:Y:S05]  /*0780*/  @P0 BRA `(.L_x_7) ;  /* 0x0000000000500947 */ /* 0x001fea0003800000 */
[----:B------:R-:W0:Y:S01]  /*0790*/  I2F.U32.RP R0, R6 ;  /* 0x0000000600007306 */ /* 0x000e220000209000 */
[----:B------:R-:W-:Y:S01]  /*07a0*/  ISETP.NE.U32.AND P2, PT, R6, RZ, PT ;  /* 0x000000ff0600720c */ /* 0x000fe20003f45070 */
[----:B------:R-:W-:-:S06]  /*07b0*/  IMAD.MOV.U32 R19, RZ, RZ, RZ ;  /* 0x000000ffff137224 */ /* 0x000fcc00078e00ff */
[----:B0-----:R-:W0:Y:S02]  /*07c0*/  MUFU.RCP R0, R0 ;  /* 0x0000000000007308 */ /* 0x001e240000001000 */
[----:B0-----:R-:W-:-:S06]  /*07d0*/  IADD3 R2, PT, PT, R0, 0xffffffe, RZ ;  /* 0x0ffffffe00027810 */ /* 0x001fcc0007ffe0ff */
[----:B------:R0:W1:Y:S02]  /*07e0*/  F2I.FTZ.U32.TRUNC.NTZ R3, R2 ;  /* 0x0000000200037305 */ /* 0x000064000021f000 */
[----:B0-----:R-:W-:Y:S02]  /*07f0*/  IMAD.MOV.U32 R2, RZ, RZ, RZ ;  /* 0x000000ffff027224 */ /* 0x001fe400078e00ff */
[----:B-1----:R-:W-:-:S04]  /*0800*/  IMAD.MOV R5, RZ, RZ, -R3 ;  /* 0x000000ffff057224 */ /* 0x002fc800078e0a03 */
[----:B------:R-:W-:-:S04]  /*0810*/  IMAD R5, R5, R6, RZ ;  /* 0x0000000605057224 */ /* 0x000fc800078e02ff */
[----:B------:R-:W-:-:S06]  /*0820*/  IMAD.HI.U32 R3, R3, R5, R2 ;  /* 0x0000000503037227 */ /* 0x000fcc00078e0002 */
[----:B-----5:R-:W-:-:S05]  /*0830*/  IMAD.HI.U32 R18, R3, R12, RZ ;  /* 0x0000000c03127227 */ /* 0x020fca00078e00ff */
[----:B------:R-:W-:-:S05]  /*0840*/  IADD3 R3, PT, PT, -R18, RZ, RZ ;  /* 0x000000ff12037210 */ /* 0x000fca0007ffe1ff */
[----:B------:R-:W-:-:S05]  /*0850*/  IMAD R3, R6, R3, R12 ;  /* 0x0000000306037224 */ /* 0x000fca00078e020c */
[----:B------:R-:W-:-:S13]  /*0860*/  ISETP.GE.U32.AND P0, PT, R3, R6, PT ;  /* 0x000000060300720c */ /* 0x000fda0003f06070 */
[----:B------:R-:W-:Y:S02]  /*0870*/  @P0 IMAD.IADD R3, R3, 0x1, -R6 ;  /* 0x0000000103030824 */ /* 0x000fe400078e0a06 */
[----:B------:R-:W-:-:S03]  /*0880*/  @P0 VIADD R18, R18, 0x1 ;  /* 0x0000000112120836 */ /* 0x000fc60000000000 */
[----:B------:R-:W-:-:S13]  /*0890*/  ISETP.GE.U32.AND P1, PT, R3, R6, PT ;  /* 0x000000060300720c */ /* 0x000fda0003f26070 */
[----:B------:R-:W-:Y:S02]  /*08a0*/  @P1 IADD3 R18, PT, PT, R18, 0x1, RZ ;  /* 0x0000000112121810 */ /* 0x000fe40007ffe0ff */
[----:B------:R-:W-:Y:S01]  /*08b0*/  @!P2 LOP3.LUT R18, RZ, R6, RZ, 0x33, !PT ;  /* 0x00000006ff12a212 */ /* 0x000fe200078e33ff */
[----:B------:R-:W-:Y:S06]  /*08c0*/  BRA `(.L_x_8) ;  /* 0x0000000000207947 */ /* 0x000fec0003800000 */
.L_x_7:
[----:B------:R-:W-:Y:S01]  /*08d0*/  IMAD.MOV.U32 R2, RZ, RZ, R4 ;  /* 0x000000ffff027224 */ /* 0x000fe200078e0004 */
[----:B------:R-:W-:Y:S01]  /*08e0*/  MOV R0, R5 ;  /* 0x0000000500007202 */ /* 0x000fe20000000f00 */
[----:B------:R-:W-:Y:S01]  /*08f0*/  IMAD.MOV.U32 R3, RZ, RZ, R6 ;  /* 0x000000ffff037224 */ /* 0x000fe200078e0006 */
[----:B------:R-:W-:Y:S01]  /*0900*/  MOV R4, 0x930 ;  /* 0x0000093000047802 */ /* 0x000fe20000000f00 */
[----:B-----5:R-:W-:-:S07]  /*0910*/  IMAD.MOV.U32 R40, RZ, RZ, R12 ;  /* 0x000000ffff287224 */ /* 0x020fce00078e000c */
[----:B------:R-:W-:Y:S05]  /*0920*/  CALL.REL.NOINC `($__internal_0_$__cuda_sm20_div_s64) ;  /* 0x00000054003c7944 */ /* 0x000fea0003c00000 */
[----:B------:R-:W-:Y:S01]  /*0930*/  MOV R18, R26 ;  /* 0x0000001a00127202 */ /* 0x000fe20000000f00 */
[----:B------:R-:W-:-:S07]  /*0940*/  IMAD.MOV.U32 R19, RZ, RZ, R0 ;  /* 0x000000ffff137224 */ /* 0x000fce00078e0000 */
.L_x_8:
[----:B------:R-:W-:Y:S05]  /*0950*/  BSYNC.RECONVERGENT B0 ;  /* 0x0000000000007941 */ /* 0x000fea0003800200 */
.L_x_6:
[----:B------:R-:W0:Y:S01]  /*0960*/  LDCU.64 UR6, c[0x0][0x3a8] ;  /* 0x00007500ff0677ac */ /* 0x000e220008000a00 */
[----:B------:R-:W1:Y:S01]  /*0970*/  LDC.64 R4, c[0x0][0x3d8] ;  /* 0x0000f600ff047b82 */ /* 0x000e620000000a00 */
[----:B------:R-:W-:Y:S01]  /*0980*/  BSSY.RECONVERGENT B0, `(.L_x_9) ;  /* 0x0000032000007945 */ /* 0x000fe20003800200 */
[----:B------:R-:W-:Y:S01]  /*0990*/  CS2R R48, SRZ ;  /* 0x0000000000307805 */ /* 0x000fe2000001ff00 */
[----:B0-----:R-:W-:-:S04]  /*09a0*/  UIADD3 UR6, UP0, UPT, UR6, -0x1, URZ ;  /* 0xffffffff06067890 */ /* 0x001fc8000ff1e0ff */
[----:B------:R-:W-:Y:S02]  /*09b0*/  UIADD3.X UR7, UPT, UPT, UR7, -0x1, URZ, UP0, !UPT ;  /* 0xffffffff07077890 */ /* 0x000fe400087fe4ff */
[----:B-1----:R-:W-:-:S04]  /*09c0*/  IMAD.WIDE.U32 R2, R4, UR6, RZ ;  /* 0x0000000604027c25 */ /* 0x002fc8000f8e00ff */
[----:B------:R-:W-:Y:S01]  /*09d0*/  IMAD R0, R4, UR7, RZ ;  /* 0x0000000704007c24 */ /* 0x000fe2000f8e02ff */
[----:B------:R-:W-:-:S03]  /*09e0*/  ISETP.GT.U32.AND P0, PT, R54, R2, PT ;  /* 0x000000023600720c */ /* 0x000fc60003f04070 */
[----:B------:R-:W-:-:S04]  /*09f0*/  IMAD R5, R5, UR6, R0 ;  /* 0x0000000605057c24 */ /* 0x000fc8000f8e0200 */
[----:B------:R-:W-:-:S05]  /*0a00*/  IMAD.IADD R5, R3, 0x1, R5 ;  /* 0x0000000103057824 */ /* 0x000fca00078e0205 */
[----:B------:R-:W-:-:S13]  /*0a10*/  ISETP.GT.AND.EX P0, PT, R55, R5, PT, P0 ;  /* 0x000000053700720c */ /* 0x000fda0003f04300 */
[----:B------:R-:W-:Y:S05]  /*0a20*/  @!P0 BRA `(.L_x_10) ;  /* 0x00000000009c8947 */ /* 0x000fea0003800000 */
[----:B------:R-:W0:Y:S01]  /*0a30*/  LDCU UR6, c[0x0][0x3cc] ;  /* 0x00007980ff0677ac */ /* 0x000e220008000800 */
[----:B------:R-:W-:Y:S01]  /*0a40*/  LOP3.LUT R3, RZ, R2, RZ, 0x33, !PT ;  /* 0x00000002ff037212 */ /* 0x000fe200078e33ff */
[----:B------:R-:W-:Y:S01]  /*0a50*/  BSSY.RECONVERGENT B1, `(.L_x_11) ;  /* 0x0000022000017945 */ /* 0x000fe20003800200 */
[----:B------:R-:W-:Y:S02]  /*0a60*/  LOP3.LUT R5, RZ, R5, RZ, 0x33, !PT ;  /* 0x00000005ff057212 */ /* 0x000fe400078e33ff */
[----:B------:R-:W-:-:S04]  /*0a70*/  IADD3 R40, P0, PT, R3, R54, RZ ;  /* 0x0000003603287210 */ /* 0x000fc80007f1e0ff */
[----:B------:R-:W-:-:S04]  /*0a80*/  IADD3.X R0, PT, PT, R5, R55, RZ, P0, !PT ;  /* 0x0000003705007210 */ /* 0x000fc800007fe4ff */
[----:B0-----:R-:W-:-:S04]  /*0a90*/  LOP3.LUT R2, R0, UR6, RZ, 0xfc, !PT ;  /* 0x0000000600027c12 */ /* 0x001fc8000f8efcff */
[----:B------:R-:W-:-:S13]  /*0aa0*/  ISETP.NE.U32.AND P0, PT, R2, RZ, PT ;  /* 0x000000ff0200720c */ /* 0x000fda0003f05070 */
[----:B------:R-:W-:Y:S05]  /*0ab0*/  @P0 BRA `(.L_x_12) ;  /* 0x0000000000540947 */ /* 0x000fea0003800000 */
[----:B------:R-:W0:Y:S01]  /*0ac0*/  LDCU UR6, c[0x0][0x3c8] ;  /* 0x00007900ff0677ac */ /* 0x000e220008000800 */
[----:B------:R-:W-:Y:S01]  /*0ad0*/  IMAD.MOV.U32 R27, RZ, RZ, RZ ;  /* 0x000000ffff1b7224 */ /* 0x000fe200078e00ff */
[----:B0-----:R-:W0:Y:S01]  /*0ae0*/  I2F.U32.RP R0, UR6 ;  /* 0x0000000600007d06 */ /* 0x001e220008209000 */
[----:B------:R-:W-:-:S07]  /*0af0*/  ISETP.NE.U32.AND P2, PT, RZ, UR6, PT ;  /* 0x00000006ff007c0c */ /* 0x000fce000bf45070 */
[----:B0-----:R-:W0:Y:S02]  /*0b00*/  MUFU.RCP R0, R0 ;  /* 0x0000000000007308 */ /* 0x001e240000001000 */
[----:B0-----:R-:W-:-:S06]  /*0b10*/  VIADD R2, R0, 0xffffffe ;  /* 0x0ffffffe00027836 */ /* 0x001fcc0000000000 */
[----:B------:R0:W1:Y:S02]  /*0b20*/  F2I.FTZ.U32.TRUNC.NTZ R3, R2 ;  /* 0x0000000200037305 */ /* 0x000064000021f000 */
[----:B0-----:R-:W-:Y:S02]  /*0b30*/  HFMA2 R2, -RZ, RZ, 0, 0 ;  /* 0x00000000ff027431 */ /* 0x001fe400000001ff */
[----:B-1----:R-:W-:-:S04]  /*0b40*/  IMAD.MOV R5, RZ, RZ, -R3 ;  /* 0x000000ffff057224 */ /* 0x002fc800078e0a03 */
[----:B------:R-:W-:-:S04]  /*0b50*/  IMAD R5, R5, UR6, RZ ;  /* 0x0000000605057c24 */ /* 0x000fc8000f8e02ff */
[----:B------:R-:W-:-:S06]  /*0b60*/  IMAD.HI.U32 R3, R3, R5, R2 ;  /* 0x0000000503037227 */ /* 0x000fcc00078e0002 */
[----:B------:R-:W-:-:S04]  /*0b70*/  IMAD.HI.U32 R26, R3, R40, RZ ;  /* 0x00000028031a7227 */ /* 0x000fc800078e00ff */
[----:B------:R-:W-:-:S04]  /*0b80*/  IMAD.MOV R3, RZ, RZ, -R26 ;  /* 0x000000ffff037224 */ /* 0x000fc800078e0a1a */
[----:B------:R-:W-:-:S05]  /*0b90*/  IMAD R3, R3, UR6, R40 ;  /* 0x0000000603037c24 */ /* 0x000fca000f8e0228 */
[----:B------:R-:W-:-:S13]  /*0ba0*/  ISETP.GE.U32.AND P0, PT, R3, UR6, PT ;  /* 0x0000000603007c0c */ /* 0x000fda000bf06070 */
[----:B------:R-:W-:Y:S01]  /*0bb0*/  @P0 VIADD R3, R3, -UR6 ;  /* 0x8000000603030c36 */ /* 0x000fe20008000000 */
[----:B------:R-:W-:-:S04]  /*0bc0*/  @P0 IADD3 R26, PT, PT, R26, 0x1, RZ ;  /* 0x000000011a1a0810 */ /* 0x000fc80007ffe0ff */
[----:B------:R-:W-:-:S13]  /*0bd0*/  ISETP.GE.U32.AND P1, PT, R3, UR6, PT ;  /* 0x0000000603007c0c */ /* 0x000fda000bf26070 */
[----:B------:R-:W-:Y:S01]  /*0be0*/  @P1 VIADD R26, R26, 0x1 ;  /* 0x000000011a1a1836 */ /* 0x000fe20000000000 */
[----:B------:R-:W-:Y:S01]  /*0bf0*/  @!P2 LOP3.LUT R26, RZ, UR6, RZ, 0x33, !PT ;  /* 0x00000006ff1aac12 */ /* 0x000fe2000f8e33ff */
[----:B------:R-:W-:Y:S06]  /*0c00*/  BRA `(.L_x_13) ;  /* 0x0000000000187947 */ /* 0x000fec0003800000 */
.L_x_12:
[----:B------:R-:W0:Y:S01]  /*0c10*/  LDCU.64 UR6, c[0x0][0x3c8] ;  /* 0x00007900ff0677ac */ /* 0x000e220008000a00 */
[----:B------:R-:W-:Y:S02]  /*0c20*/  MOV R4, 0xc60 ;  /* 0x00000c6000047802 */ /* 0x000fe40000000f00 */
[----:B0-----:R-:W-:Y:S01]  /*0c30*/  MOV R3, UR6 ;  /* 0x0000000600037c02 */ /* 0x001fe20008000f00 */
[----:B------:R-:W-:-:S07]  /*0c40*/  IMAD.U32 R2, RZ, RZ, UR7 ;  /* 0x00000007ff027e24 */ /* 0x000fce000f8e00ff */
[----:B------:R-:W-:Y:S05]  /*0c50*/  CALL.REL.NOINC `($__internal_0_$__cuda_sm20_div_s64) ;  /* 0x0000005000707944 */ /* 0x000fea0003c00000 */
[----:B------:R-:W-:-:S07]  /*0c60*/  IMAD.MOV.U32 R27, RZ, RZ, R0 ;  /* 0x000000ffff1b7224 */ /* 0x000fce00078e0000 */
.L_x_13:
[----:B------:R-:W-:Y:S05]  /*0c70*/  BSYNC.RECONVERGENT B1 ;  /* 0x0000000000017941 */ /* 0x000fea0003800200 */
.L_x_11:
[----:B------:R-:W-:-:S04]  /*0c80*/  IADD3 R48, P0, PT, R26, 0x1, RZ ;  /* 0x000000011a307810 */ /* 0x000fc80007f1e0ff */
[----:B------:R-:W-:-:S09]  /*0c90*/  IADD3.X R49, PT, PT, RZ, R27, RZ, P0, !PT ;  /* 0x0000001bff317210 */ /* 0x000fd200007fe4ff */
.L_x_10:
[----:B------:R-:W-:Y:S05]  /*0ca0*/  BSYNC.RECONVERGENT B0 ;  /* 0x0000000000007941 */ /* 0x000fea0003800200 */
.L_x_9:
[----:B------:R-:W0:Y:S01]  /*0cb0*/  LDCU UR6, c[0x0][0x3cc] ;  /* 0x00007980ff0677ac */ /* 0x000e220008000800 */
[----:B------:R-:W-:Y:S01]  /*0cc0*/  BSSY.RECONVERGENT B0, `(.L_x_14) ;  /* 0x0000021000007945 */ /* 0x000fe20003800200 */
        /* <DEDUP_REMOVED lines=10> */
[----:B0-----:R-:W-:Y:S01]  /*0d70*/  MOV R2, RZ ;  /* 0x000000ff00027202 */ /* 0x001fe20000000f00 */
        /* <DEDUP_REMOVED lines=13> */
.L_x_15:
[----:B------:R-:W0:Y:S01]  /*0e50*/  LDCU.64 UR6, c[0x0][0x3c8] ;  /* 0x00007900ff0677ac */ /* 0x000e220008000a00 */
[----:B------:R-:W-:Y:S02]  /*0e60*/  MOV R40, R54 ;  /* 0x0000003600287202 */ /* 0x000fe40000000f00 */
[----:B------:R-:W-:Y:S02]  /*0e70*/  MOV R0, R55 ;  /* 0x0000003700007202 */ /* 0x000fe40000000f00 */
[----:B------:R-:W-:Y:S01]  /*0e80*/  MOV R4, 0xec0 ;  /* 0x00000ec000047802 */ /* 0x000fe20000000f00 */
[----:B0-----:R-:W-:Y:S02]  /*0e90*/  IMAD.U32 R3, RZ, RZ, UR6 ;  /* 0x00000006ff037e24 */ /* 0x001fe4000f8e00ff */
[----:B------:R-:W-:-:S07]  /*0ea0*/  IMAD.U32 R2, RZ, RZ, UR7 ;  /* 0x00000007ff027e24 */ /* 0x000fce000f8e00ff */
[----:B------:R-:W-:Y:S05]  /*0eb0*/  CALL.REL.NOINC `($__internal_0_$__cuda_sm20_div_s64) ;  /* 0x0000004c00d87944 */ /* 0x000fea0003c00000 */
[----:B------:R-:W-:-:S07]  /*0ec0*/  IMAD.MOV.U32 R27, RZ, RZ, R0 ;  /* 0x000000ffff1b7224 */ /* 0x000fce00078e0000 */
.L_x_16:
[----:B------:R-:W-:Y:S05]  /*0ed0*/  BSYNC.RECONVERGENT B0 ;  /* 0x0000000000007941 */ /* 0x000fea0003800200 */
.L_x_14:
[----:B------:R-:W0:Y:S01]  /*0ee0*/  LDCU.64 UR6, c[0x0][0x3a0] ;  /* 0x00007400ff0677ac */ /* 0x000e220008000a00 */
[----:B------:R-:W1:Y:S01]  /*0ef0*/  LDC.64 R6, c[0x0][0x3d0] ;  /* 0x0000f400ff067b82 */ /* 0x000e620000000a00 */
[----:B------:R-:W-:Y:S01]  /*0f00*/  IADD3 R36, P0, PT, R26, 0x1, RZ ;  /* 0x000000011a247810 */ /* 0x000fe20007f1e0ff */
[----:B------:R-:W-:Y:S01]  /*0f10*/  BSSY.RECONVERGENT B0, `(.L_x_17) ;  /* 0x0000039000007945 */ /* 0x000fe20003800200 */
[----:B------:R-:W2:Y:S01]  /*0f20*/  LDCU.64 UR10, c[0x0][0x3e8] ;  /* 0x00007d00ff0a77ac */ /* 0x000ea20008000a00 */
[----:B------:R-:W-:Y:S02]  /*0f30*/  IMAD.MOV.U32 R5, RZ, RZ, RZ ;  /* 0x000000ffff057224 */ /* 0x000fe400078e00ff */
[----:B------:R-:W-:Y:S01]  /*0f40*/  IMAD.X R26, RZ, RZ, R27, P0 ;  /* 0x000000ffff1a7224 */ /* 0x000fe200000e061b */
[----:B0-----:R-:W-:-:S04]  /*0f50*/  UIADD3 UR6, UP0, UPT, UR6, -0x1, URZ ;  /* 0xffffffff06067890 */ /* 0x001fc8000ff1e0ff */
[----:B------:R-:W-:Y:S01]  /*0f60*/  UIADD3.X UR7, UPT, UPT, UR7, -0x1, URZ, UP0, !UPT ;  /* 0xffffffff07077890 */ /* 0x000fe200087fe4ff */
[----:B--2---:R-:W-:Y:S01]  /*0f70*/  ISETP.LT.U32.AND P1, PT, R36, UR10, PT ;  /* 0x0000000a24007c0c */ /* 0x004fe2000bf21070 */
[----:B-1----:R-:W-:-:S03]  /*0f80*/  IMAD.WIDE.U32 R2, R6, UR6, RZ ;  /* 0x0000000606027c25 */ /* 0x002fc6000f8e00ff */
[----:B------:R-:W-:Y:S01]  /*0f90*/  ISETP.LT.AND.EX P1, PT, R26, UR11, PT, P1 ;  /* 0x0000000b1a007c0c */ /* 0x000fe2000bf21310 */
[----:B------:R-:W-:Y:S01]  /*0fa0*/  IMAD R0, R6, UR7, RZ ;  /* 0x0000000706007c24 */ /* 0x000fe2000f8e02ff */
[----:B------:R-:W-:Y:S01]  /*0fb0*/  ISETP.GT.U32.AND P0, PT, R60, R2, PT ;  /* 0x000000023c00720c */ /* 0x000fe20003f04070 */
[----:B------:R-:W-:Y:S01]  /*0fc0*/  IMAD.MOV.U32 R6, RZ, RZ, RZ ;  /* 0x000000ffff067224 */ /* 0x000fe200078e00ff */
[----:B------:R-:W-:Y:S01]  /*0fd0*/  SEL R36, R36, UR10, P1 ;  /* 0x0000000a24247c07 */ /* 0x000fe20008800000 */
[----:B------:R-:W-:Y:S01]  /*0fe0*/  IMAD R7, R7, UR6, R0 ;  /* 0x0000000607077c24 */ /* 0x000fe2000f8e0200 */
[----:B------:R-:W-:-:S04]  /*0ff0*/  SEL R39, R26, UR11, P1 ;  /* 0x0000000b1a277c07 */ /* 0x000fc80008800000 */
[----:B------:R-:W-:-:S04]  /*1000*/  IADD3 R7, PT, PT, R3, R7, RZ ;  /* 0x0000000703077210 */ /* 0x000fc80007ffe0ff */
        /* <DEDUP_REMOVED lines=32> */
.L_x_20:
[----:B------:R-:W0:Y:S01]  /*1210*/  LDCU.64 UR6, c[0x0][0x3c0] ;  /* 0x00007800ff0677ac */ /* 0x000e220008000a00 */
[----:B------:R-:W-:Y:S02]  /*1220*/  MOV R4, 0x1260 ;  /* 0x0000126000047802 */ /* 0x000fe40000000f00 */
[----:B0-----:R-:W-:Y:S01]  /*1230*/  MOV R3, UR6 ;  /* 0x0000000600037c02 */ /* 0x001fe20008000f00 */
[----:B------:R-:W-:-:S07]  /*1240*/  IMAD.U32 R2, RZ, RZ, UR7 ;  /* 0x00000007ff027e24 */ /* 0x000fce000f8e00ff */
[----:B------:R-:W-:Y:S05]  /*1250*/  CALL.REL.NOINC `($__internal_0_$__cuda_sm20_div_s64) ;  /* 0x0000004800f07944 */ /* 0x000fea0003c00000 */
[----:B------:R-:W-:-:S07]  /*1260*/  IMAD.MOV.U32 R27, RZ, RZ, R0 ;  /* 0x000000ffff1b7224 */ /* 0x000fce00078e0000 */
.L_x_21:
[----:B------:R-:W-:Y:S05]  /*1270*/  BSYNC.RECONVERGENT B1 ;  /* 0x0000000000017941 */ /* 0x000fea0003800200 */
.L_x_19:
[----:B------:R-:W-:-:S04]  /*1280*/  IADD3 R5, P0, PT, R26, 0x1, RZ ;  /* 0x000000011a057810 */ /* 0x000fc80007f1e0ff */
[----:B------:R-:W-:-:S09]  /*1290*/  IADD3.X R6, PT, PT, RZ, R27, RZ, P0, !PT ;  /* 0x0000001bff067210 */ /* 0x000fd200007fe4ff */
.L_x_18:
[----:B------:R-:W-:Y:S05]  /*12a0*/  BSYNC.RECONVERGENT B0 ;  /* 0x0000000000007941 */ /* 0x000fea0003800200 */
.L_x_17:
        /* <DEDUP_REMOVED lines=26> */
.L_x_23:
        /* <DEDUP_REMOVED lines=8> */
.L_x_24:
[----:B------:R-:W-:Y:S05]  /*14d0*/  BSYNC.RECONVERGENT B0 ;  /* 0x0000000000007941 */ /* 0x000fea0003800200 */
.L_x_22:
[----:B------:R-:W0:Y:S01]  /*14e0*/  LDCU.64 UR6, c[0x0][0x3e0] ;  /* 0x00007c00ff0677ac */ /* 0x000e220008000a00 */
[----:B------:R-:W-:Y:S01]  /*14f0*/  IADD3 R59, P0, PT, R26, 0x1, RZ ;  /* 0x000000011a3b7810 */ /* 0x000fe20007f1e0ff */
[----:B------:R-:W-:Y:S01]  /*1500*/  BSSY.RECONVERGENT B1, `(.L_x_25) ;  /* 0x000047d000017945 */ /* 0x000fe20003800200 */
[----:B------:R-:W-:-:S03]  /*1510*/  HFMA2 R7, -RZ, RZ, 0, 0 ;  /* 0x00000000ff077431 */ /* 0x000fc600000001ff */
[----:B------:R-:W-:Y:S01]  /*1520*/  IMAD.X R26, RZ, RZ, R27, P0 ;  /* 0x000000ffff1a7224 */ /* 0x000fe200000e061b */
[----:B0-----:R-:W-:-:S04]  /*1530*/  ISETP.LT.U32.AND P0, PT, R59, UR6, PT ;  /* 0x000000063b007c0c */ /* 0x001fc8000bf01070 */
[----:B------:R-:W-:-:S04]  /*1540*/  ISETP.LT.AND.EX P0, PT, R26, UR7, PT, P0 ;  /* 0x000000071a007c0c */ /* 0x000fc8000bf01300 */
[----:B------:R-:W-:Y:S02]  /*1550*/  SEL R0, R26, UR7, P0 ;  /* 0x000000071a007c07 */ /* 0x000fe40008000000 */
[----:B------:R-:W-:-:S03]  /*1560*/  SEL R59, R59, UR6, P0 ;  /* 0x000000063b3b7c07 */ /* 0x000fc60008000000 */
[----:B------:R0:W-:Y:S01]  /*1570*/  STL [R1], R0 ;  /* 0x0000000001007387 */ /* 0x0001e20000100800 */
[----:B------:R-:W-:-:S04]  /*1580*/  ISETP.GE.U32.AND P0, PT, R5, R59, PT ;  /* 0x0000003b0500720c */ /* 0x000fc80003f06070 */
[----:B------:R-:W-:-:S13]  /*1590*/  ISETP.GE.AND.EX P0, PT, R6, R0, PT, P0 ;  /* 0x000000000600720c */ /* 0x000fda0003f06300 */
[----:B0-----:R-:W-:Y:S05]  /*15a0*/  @P0 BRA `(.L_x_26) ;  /* 0x0000004400c80947 */ /* 0x001fea0003800000 */
[----:B------:R-:W0:Y:S01]  /*15b0*/  LDC.64 R2, c[0x0][0x3c8] ;  /* 0x0000f200ff027b82 */ /* 0x000e220000000a00 */
[----:B------:R-:W1:Y:S01]  /*15c0*/  LDCU.64 UR6, c[0x0][0x3c8] ;  /* 0x00007900ff0677ac */ /* 0x000e620008000a00 */
[----:B------:R-:W-:-:S05]  /*15d0*/  IADD3 R9, P0, PT, RZ, -R48, RZ ;  /* 0x80000030ff097210 */ /* 0x000fca0007f1e0ff */
[----:B------:R-:W-:Y:S02]  /*15e0*/  IMAD.X R0, RZ, RZ, ~R49, P0 ;  /* 0x000000ffff007224 */ /* 0x000fe400000e0e31 */
[----:B-1----:R-:W-:Y:S02]  /*15f0*/  IMAD R7, R49, UR6, RZ ;  /* 0x0000000631077c24 */ /* 0x002fe4000f8e02ff */
[----:B------:R-:W-:Y:S02]  /*1600*/  IMAD R0, R0, UR6, RZ ;  /* 0x0000000600007c24 */ /* 0x000fe4000f8e02ff */
[C---:B------:R-:W-:Y:S02]  /*1610*/  IMAD R7, R48.reuse, UR7, R7 ;  /* 0x0000000730077c24 */ /* 0x040fe4000f8e0207 */
[----:B0-----:R-:W-:-:S04]  /*1620*/  IMAD.WIDE.U32 R2, R48, UR6, R2 ;  /* 0x0000000630027c25 */ /* 0x001fc8000f8e0002 */
[----:B------:R-:W-:Y:S01]  /*1630*/  IMAD.IADD R57, R3, 0x1, R7 ;  /* 0x0000000103397824 */ /* 0x000fe200078e0207 */
[C---:B------:R-:W-:Y:S01]  /*1640*/  IADD3 R52, P1, P2, R54.reuse, -UR6, -R2 ;  /* 0x8000000636347c10 */ /* 0x040fe2000fa3e802 */
[----:B------:R-:W-:Y:S01]  /*1650*/  IMAD.WIDE.U32 R50, R9, UR6, R54 ;  /* 0x0000000609327c25 */ /* 0x000fe2000f8e0036 */
[----:B------:R-:W-:Y:S02]  /*1660*/  IADD3 R53, P0, PT, R54, -R2, RZ ;  /* 0x8000000236357210 */ /* 0x000fe40007f1e0ff */
[--C-:B------:R-:W-:Y:S01]  /*1670*/  IADD3.X R56, PT, PT, R55, ~UR7, ~R57.reuse, P1, P2 ;  /* 0x8000000737387c10 */ /* 0x100fe20008fe4c39 */
[----:B------:R-:W-:Y:S01]  /*1680*/  IMAD R9, R9, UR7, R0 ;  /* 0x0000000709097c24 */ /* 0x000fe2000f8e0200 */
[----:B------:R-:W-:Y:S01]  /*1690*/  MOV R7, RZ ;  /* 0x000000ff00077202 */ /* 0x000fe20000000f00 */
[----:B------:R-:W-:Y:S02]  /*16a0*/  IMAD.X R57, R55, 0x1, ~R57, P0 ;  /* 0x0000000137397824 */ /* 0x000fe400000e0e39 */
[----:B------:R-:W-:-:S07]  /*16b0*/  IMAD.IADD R58, R51, 0x1, R9 ;  /* 0x00000001333a7824 */ /* 0x000fce00078e0209 */
.L_x_110:
[----:B------:R-:W-:Y:S01]  /*16c0*/  ISETP.GE.U32.AND P0, PT, R48, R36, PT ;  /* 0x000000243000720c */ /* 0x000fe20003f06070 */
[----:B------:R-:W-:Y:S03]  /*16d0*/  BSSY.RECONVERGENT B0, `(.L_x_27) ;  /* 0x0000459000007945 */ /* 0x000fe60003800200 */
[----:B------:R-:W-:-:S13]  /*16e0*/  ISETP.GE.AND.EX P0, PT, R49, R39, PT, P0 ;  /* 0x000000273100720c */ /* 0x000fda0003f06300 */
[----:B------:R-:W-:Y:S05]  /*16f0*/  @P0 BRA `(.L_x_28) ;  /* 0x0000004400580947 */ /* 0x000fea0003800000 */
[----:B------:R-:W0:Y:S01]  /*1700*/  LDCU.64 UR6, c[0x0][0x3c0] ;  /* 0x00007800ff0677ac */ /* 0x000e220008000a00 */
[----:B------:R-:W-:Y:S01]  /*1710*/  IADD3 R3, P0, PT, RZ, -R5, RZ ;  /* 0x80000005ff037210 */ /* 0x000fe20007f1e0ff */
[----:B------:R-:W-:Y:S01]  /*1720*/  BSSY.RECONVERGENT B2, `(.L_x_29) ;  /* 0x0000027000027945 */ /* 0x000fe20003800200 */
[----:B------:R-:W1:Y:S02]  /*1730*/  LDCU UR10, c[0x0][0x3d4] ;  /* 0x00007a80ff0a77ac */ /* 0x000e640008000800 */
[----:B------:R-:W-:-:S05]  /*1740*/  IADD3.X R0, PT, PT, RZ, ~R6, RZ, P0, !PT ;  /* 0x80000006ff007210 */ /* 0x000fca00007fe4ff */
[----:B0-----:R-:W-:Y:S02]  /*1750*/  IMAD R0, R0, UR6, RZ ;  /* 0x0000000600007c24 */ /* 0x001fe4000f8e02ff */
[----:B------:R-:W-:-:S04]  /*1760*/  IMAD.WIDE.U32 R20, R3, UR6, R60 ;  /* 0x0000000603147c25 */ /* 0x000fc8000f8e003c */
[----:B------:R-:W-:-:S04]  /*1770*/  IMAD R3, R3, UR7, R0 ;  /* 0x0000000703037c24 */ /* 0x000fc8000f8e0200 */
[----:B------:R-:W-:-:S05]  /*1780*/  IMAD.IADD R8, R21, 0x1, R3 ;  /* 0x0000000115087824 */ /* 0x000fca00078e0203 */
[----:B-1----:R-:W-:-:S04]  /*1790*/  LOP3.LUT R11, R8, UR10, RZ, 0xfc, !PT ;  /* 0x0000000a080b7c12 */ /* 0x002fc8000f8efcff */
[----:B------:R-:W-:-:S13]  /*17a0*/  ISETP.NE.AND.EX P0, PT, R11, RZ, PT, !PT ;  /* 0x000000ff0b00720c */ /* 0x000fda0003f053f0 */
        /* <DEDUP_REMOVED lines=8> */
[----:B0-----:R-:W-:Y:S01]  /*1830*/  IMAD.MOV.U32 R2, RZ, RZ, RZ ;  /* 0x000000ffff027224 */ /* 0x001fe200078e00ff */
[----:B-1----:R-:W-:-:S05]  /*1840*/  IADD3 R9, PT, PT, RZ, -R3, RZ ;  /* 0x80000003ff097210 */ /* 0x002fca0007ffe0ff */
[----:B------:R-:W-:-:S04]  /*1850*/  IMAD R9, R9, UR6, RZ ;  /* 0x0000000609097c24 */ /* 0x000fc8000f8e02ff */
[----:B------:R-:W-:-:S06]  /*1860*/  IMAD.HI.U32 R3, R3, R9, R2 ;  /* 0x0000000903037227 */ /* 0x000fcc00078e0002 */
[----:B------:R-:W-:-:S04]  /*1870*/  IMAD.HI.U32 R3, R3, R20, RZ ;  /* 0x0000001403037227 */ /* 0x000fc800078e00ff */
[----:B------:R-:W-:-:S04]  /*1880*/  IMAD.MOV R3, RZ, RZ, -R3 ;  /* 0x000000ffff037224 */ /* 0x000fc800078e0a03 */
[----:B------:R-:W-:-:S05]  /*1890*/  IMAD R22, R3, UR6, R20 ;  /* 0x0000000603167c24 */ /* 0x000fca000f8e0214 */
[----:B------:R-:W-:-:S13]  /*18a0*/  ISETP.GE.U32.AND P0, PT, R22, UR6, PT ;  /* 0x0000000616007c0c */ /* 0x000fda000bf06070 */
[----:B------:R-:W-:-:S04]  /*18b0*/  @P0 IADD3 R22, PT, PT, R22, -UR6, RZ ;  /* 0x8000000616160c10 */ /* 0x000fc8000fffe0ff */
[----:B------:R-:W-:-:S13]  /*18c0*/  ISETP.GE.U32.AND P0, PT, R22, UR6, PT ;  /* 0x0000000616007c0c */ /* 0x000fda000bf06070 */
[----:B------:R-:W-:Y:S01]  /*18d0*/  @P0 VIADD R22, R22, -UR6 ;  /* 0x8000000616160c36 */ /* 0x000fe20008000000 */
[----:B------:R-:W-:Y:S01]  /*18e0*/  @!P1 LOP3.LUT R22, RZ, UR6, RZ, 0x33, !PT ;  /* 0x00000006ff169c12 */ /* 0x000fe2000f8e33ff */
[----:B------:R-:W-:Y:S06]  /*18f0*/  BRA `(.L_x_31) ;  /* 0x0000000000247947 */ /* 0x000fec0003800000 */
.L_x_30:
[----:B------:R-:W0:Y:S01]  /*1900*/  LDCU.64 UR6, c[0x0][0x3d0] ;  /* 0x00007a00ff0677ac */ /* 0x000e220008000a00 */
[----:B------:R-:W-:Y:S02]  /*1910*/  MOV R31, R20 ;  /* 0x00000014001f7202 */ /* 0x000fe40000000f00 */
[----:B------:R-:W-:Y:S02]  /*1920*/  MOV R35, R8 ;  /* 0x0000000800237202 */ /* 0x000fe40000000f00 */
[----:B------:R-:W-:Y:S01]  /*1930*/  MOV R30, 0x1970 ;  /* 0x00001970001e7802 */ /* 0x000fe20000000f00 */
[----:B0-----:R-:W-:Y:S02]  /*1940*/  IMAD.U32 R4, RZ, RZ, UR6 ;  /* 0x00000006ff047e24 */ /* 0x001fe4000f8e00ff */
[----:B------:R-:W-:-:S07]  /*1950*/  IMAD.U32 R0, RZ, RZ, UR7 ;  /* 0x00000007ff007e24 */ /* 0x000fce000f8e00ff */
[----:B------:R-:W-:Y:S05]  /*1960*/  CALL.REL.NOINC `($__internal_1_$__cuda_sm20_rem_s64) ;  /* 0x0000004800887944 */ /* 0x000fea0003c00000 */
[----:B------:R-:W-:Y:S02]  /*1970*/  IMAD.MOV.U32 R22, RZ, RZ, R0 ;  /* 0x000000ffff167224 */ /* 0x000fe400078e0000 */
[----:B------:R-:W-:-:S07]  /*1980*/  IMAD.MOV.U32 R23, RZ, RZ, R4 ;  /* 0x000000ffff177224 */ /* 0x000fce00078e0004 */
.L_x_31:
[----:B------:R-:W-:Y:S05]  /*1990*/  BSYNC.RECONVERGENT B2 ;  /* 0x0000000000027941 */ /* 0x000fea0003800200 */
.L_x_29:
[----:B------:R-:W-:Y:S01]  /*19a0*/  IADD3 R14, PT, PT, -R48, R36, RZ ;  /* 0x00000024300e7210 */ /* 0x000fe20007ffe1ff */
[----:B------:R-:W-:Y:S01]  /*19b0*/  BSSY.RECONVERGENT B2, `(.L_x_32) ;  /* 0x00001b7000027945 */ /* 0x000fe20003800200 */
[----:B------:R-:W-:Y:S02]  /*19c0*/  IMAD.MOV.U32 R9, RZ, RZ, R48 ;  /* 0x000000ffff097224 */ /* 0x000fe400078e0030 */
[----:B------:R-:W-:Y:S01]  /*19d0*/  LOP3.LUT R14, R14, 0x3, RZ, 0xc0, !PT ;  /* 0x000000030e0e7812 */ /* 0x000fe200078ec0ff */
[----:B------:R-:W-:-:S03]  /*19e0*/  IMAD.MOV.U32 R10, RZ, RZ, R49 ;  /* 0x000000ffff0a7224 */ /* 0x000fc600078e0031 */
[----:B------:R-:W-:-:S04]  /*19f0*/  ISETP.NE.U32.AND P0, PT, R14, RZ, PT ;  /* 0x000000ff0e00720c */ /* 0x000fc80003f05070 */
[----:B------:R-:W-:-:S13]  /*1a00*/  ISETP.NE.AND.EX P0, PT, RZ, RZ, PT, P0 ;  /* 0x000000ffff00720c */ /* 0x000fda0003f05300 */
[----:B------:R-:W-:Y:S05]  /*1a10*/  @!P0 BRA `(.L_x_33) ;  /* 0x0000001800c08947 */ /* 0x000fea0003800000 */
[----:B------:R-:W-:Y:S01]  /*1a20*/  ISETP.NE.U32.AND P0, PT, R22, RZ, PT ;  /* 0x000000ff1600720c */ /* 0x000fe20003f05070 */
[----:B------:R-:W-:Y:S03]  /*1a30*/  BSSY.RECONVERGENT B3, `(.L_x_34) ;  /* 0x0000089000037945 */ /* 0x000fe60003800200 */
[----:B------:R-:W-:-:S13]  /*1a40*/  ISETP.NE.AND.EX P0, PT, R23, RZ, PT, P0 ;  /* 0x000000ff1700720c */ /* 0x000fda0003f05300 */
[----:B------:R-:W-:Y:S05]  /*1a50*/  @P0 BRA `(.L_x_35) ;  /* 0x0000000800180947 */ /* 0x000fea0003800000 */
[----:B------:R-:W0:Y:S01]  /*1a60*/  LDCU UR6, c[0x0][0x3dc] ;  /* 0x00007b80ff0677ac */ /* 0x000e220008000800 */
[----:B------:R-:W-:Y:S01]  /*1a70*/  BSSY.RECONVERGENT B4, `(.L_x_36) ;  /* 0x0000022000047945 */ /* 0x000fe20003800200 */
[----:B0-----:R-:W-:-:S04]  /*1a80*/  LOP3.LUT R9, R58, UR6, RZ, 0xfc, !PT ;  /* 0x000000063a097c12 */ /* 0x001fc8000f8efcff */
[----:B------:R-:W-:-:S13]  /*1a90*/  ISETP.NE.AND.EX P0, PT, R9, RZ, PT, !PT ;  /* 0x000000ff0900720c */ /* 0x000fda0003f053f0 */
        /* <DEDUP_REMOVED lines=15> */
[----:B------:R-:W-:-:S05]  /*1b90*/  @P0 VIADD R3, R3, -UR6 ;  /* 0x8000000603030c36 */ /* 0x000fca0008000000 */
[----:B------:R-:W-:-:S13]  /*1ba0*/  ISETP.GE.U32.AND P0, PT, R3, UR6, PT ;  /* 0x0000000603007c0c */ /* 0x000fda000bf06070 */
[----:B------:R-:W-:Y:S01]  /*1bb0*/  @P0 VIADD R3, R3, -UR6 ;  /* 0x8000000603030c36 */ /* 0x000fe20008000000 */
[----:B------:R-:W-:-:S04]  /*1bc0*/  @!P1 LOP3.LUT R3, RZ, UR6, RZ, 0x33, !PT ;  /* 0x00000006ff039c12 */ /* 0x000fc8000f8e33ff */
[----:B------:R-:W-:-:S04]  /*1bd0*/  ISETP.NE.U32.AND P0, PT, R3, RZ, PT ;  /* 0x000000ff0300720c */ /* 0x000fc80003f05070 */
[----:B------:R-:W-:Y:S01]  /*1be0*/  ISETP.NE.AND.EX P0, PT, RZ, RZ, PT, P0 ;  /* 0x000000ffff00720c */ /* 0x000fe20003f05300 */
[----:B------:R-:W-:-:S12]  /*1bf0*/  BRA `(.L_x_38) ;  /* 0x0000000000247947 */ /* 0x000fd80003800000 */
.L_x_37:
[----:B------:R-:W0:Y:S01]  /*1c00*/  LDCU.64 UR6, c[0x0][0x3d8] ;  /* 0x00007b00ff0677ac */ /* 0x000e220008000a00 */
[----:B------:R-:W-:Y:S02]  /*1c10*/  MOV R31, R50 ;  /* 0x00000032001f7202 */ /* 0x000fe40000000f00 */
[----:B------:R-:W-:Y:S02]  /*1c20*/  MOV R35, R58 ;  /* 0x0000003a00237202 */ /* 0x000fe40000000f00 */
[----:B------:R-:W-:Y:S01]  /*1c30*/  MOV R30, 0x1c70 ;  /* 0x00001c70001e7802 */ /* 0x000fe20000000f00 */
[----:B0-----:R-:W-:Y:S02]  /*1c40*/  IMAD.U32 R4, RZ, RZ, UR6 ;  /* 0x00000006ff047e24 */ /* 0x001fe4000f8e00ff */
[----:B------:R-:W-:-:S07]  /*1c50*/  IMAD.U32 R0, RZ, RZ, UR7 ;  /* 0x00000007ff007e24 */ /* 0x000fce000f8e00ff */
[----:B------:R-:W-:Y:S05]  /*1c60*/  CALL.REL.NOINC `($__internal_1_$__cuda_sm20_rem_s64) ;  /* 0x0000004400c87944 */ /* 0x000fea0003c00000 */
[----:B------:R-:W-:-:S04]  /*1c70*/  ISETP.NE.U32.AND P0, PT, R0, RZ, PT ;  /* 0x000000ff0000720c */ /* 0x000fc80003f05070 */
[----:B------:R-:W-:-:S13]  /*1c80*/  ISETP.NE.AND.EX P0, PT, R4, RZ, PT, P0 ;  /* 0x000000ff0400720c */ /* 0x000fda0003f05300 */
.L_x_38:
[----:B------:R-:W-:Y:S05]  /*1c90*/  BSYNC.RECONVERGENT B4 ;  /* 0x0000000000047941 */ /* 0x000fea0003800200 */
.L_x_36:
[----:B------:R-:W-:Y:S05]  /*1ca0*/  @P0 BRA `(.L_x_35) ;  /* 0x0000000400840947 */ /* 0x000fea0003800000 */
[----:B------:R-:W-:Y:S01]  /*1cb0*/  ISETP.NE.AND.EX P0, PT, R11, RZ, PT, !PT ;  /* 0x000000ff0b00720c */ /* 0x000fe20003f053f0 */
[----:B------:R-:W-:-:S12]  /*1cc0*/  BSSY.RECONVERGENT B4, `(.L_x_39) ;  /* 0x0000020000047945 */ /* 0x000fd80003800200 */
[----:B------:R-:W-:Y:S05]  /*1cd0*/  @P0 BRA `(.L_x_40) ;  /* 0x0000000000540947 */ /* 0x000fea0003800000 */
[----:B------:R-:W0:Y:S02]  /*1ce0*/  LDCU UR6, c[0x0][0x3d0] ;  /* 0x00007a00ff0677ac */ /* 0x000e240008000800 */
        /* <DEDUP_REMOVED lines=10> */
[----:B------:R-:W-:Y:S02]  /*1d90*/  IMAD.MOV R3, RZ, RZ, -R12 ;  /* 0x000000ffff037224 */ /* 0x000fe400078e0a0c */
[----:B------:R-:W-:Y:S02]  /*1da0*/  IMAD.MOV.U32 R13, RZ, RZ, RZ ;  /* 0x000000ffff0d7224 */ /* 0x000fe400078e00ff */
        /* <DEDUP_REMOVED lines=8> */
.L_x_40:
[----:B------:R-:W0:Y:S01]  /*1e30*/  LDCU.64 UR6, c[0x0][0x3d0] ;  /* 0x00007a00ff0677ac */ /* 0x000e220008000a00 */
[----:B------:R-:W-:Y:S02]  /*1e40*/  MOV R40, R20 ;  /* 0x0000001400287202 */ /* 0x000fe40000000f00 */
[----:B------:R-:W-:Y:S02]  /*1e50*/  MOV R0, R8 ;  /* 0x0000000800007202 */ /* 0x000fe40000000f00 */
[----:B------:R-:W-:Y:S01]  /*1e60*/  MOV R4, 0x1ea0 ;  /* 0x00001ea000047802 */ /* 0x000fe20000000f00 */
[----:B0-----:R-:W-:Y:S02]  /*1e70*/  IMAD.U32 R3, RZ, RZ, UR6 ;  /* 0x00000006ff037e24 */ /* 0x001fe4000f8e00ff */
[----:B------:R-:W-:-:S07]  /*1e80*/  IMAD.U32 R2, RZ, RZ, UR7 ;  /* 0x00000007ff027e24 */ /* 0x000fce000f8e00ff */
[----:B------:R-:W-:Y:S05]  /*1e90*/  CALL.REL.NOINC `($__internal_0_$__cuda_sm20_div_s64) ;  /* 0x0000003c00e07944 */ /* 0x000fea0003c00000 */
[----:B------:R-:W-:Y:S02]  /*1ea0*/  IMAD.MOV.U32 R12, RZ, RZ, R26 ;  /* 0x000000ffff0c7224 */ /* 0x000fe400078e001a */
[----:B------:R-:W-:-:S07]  /*1eb0*/  IMAD.MOV.U32 R13, RZ, RZ, R0 ;  /* 0x000000ffff0d7224 */ /* 0x000fce00078e0000 */
.L_x_41:
[----:B------:R-:W-:Y:S05]  /*1ec0*/  BSYNC.RECONVERGENT B4 ;  /* 0x0000000000047941 */ /* 0x000fea0003800200 */
.L_x_39:
[----:B------:R-:W-:Y:S01]  /*1ed0*/  ISETP.NE.AND.EX P0, PT, R9, RZ, PT, !PT ;  /* 0x000000ff0900720c */ /* 0x000fe20003f053f0 */
[----:B------:R-:W-:-:S12]  /*1ee0*/  BSSY.RECONVERGENT B4, `(.L_x_42) ;  /* 0x000001f000047945 */ /* 0x000fd80003800200 */
[----:B------:R-:W-:Y:S05]  /*1ef0*/  @P0 BRA `(.L_x_43) ;  /* 0x0000000000540947 */ /* 0x000fea0003800000 */
[----:B------:R-:W0:Y:S01]  /*1f00*/  LDCU UR6, c[0x0][0x3d8] ;  /* 0x00007b00ff0677ac */ /* 0x000e220008000800 */
[----:B------:R-:W-:Y:S01]  /*1f10*/  IMAD.MOV.U32 R27, RZ, RZ, RZ ;  /* 0x000000ffff1b7224 */ /* 0x000fe200078e00ff */
        /* <DEDUP_REMOVED lines=15> */
[----:B------:R-:W-:-:S13]  /*2010*/  ISETP.GE.U32.AND P1, PT, R3, UR6, PT ;  /* 0x0000000603007c0c */ /* 0x000fda000bf26070 */
[----:B------:R-:W-:Y:S02]  /*2020*/  @P1 IADD3 R26, PT, PT, R26, 0x1, RZ ;  /* 0x000000011a1a1810 */ /* 0x000fe40007ffe0ff */
[----:B------:R-:W-:Y:S01]  /*2030*/  @!P2 LOP3.LUT R26, RZ, UR6, RZ, 0x33, !PT ;  /* 0x00000006ff1aac12 */ /* 0x000fe2000f8e33ff */
[----:B------:R-:W-:Y:S06]  /*2040*/  BRA `(.L_x_44) ;  /* 0x0000000000207947 */ /* 0x000fec0003800000 */
.L_x_43:
[----:B------:R-:W0:Y:S01]  /*2050*/  LDCU.64 UR6, c[0x0][0x3d8] ;  /* 0x00007b00ff0677ac */ /* 0x000e220008000a00 */
[----:B------:R-:W-:Y:S01]  /*2060*/  IMAD.MOV.U32 R40, RZ, RZ, R50 ;  /* 0x000000ffff287224 */ /* 0x000fe200078e0032 */
[----:B------:R-:W-:Y:S01]  /*2070*/  MOV R4, 0x20c0 ;  /* 0x000020c000047802 */ /* 0x000fe20000000f00 */
[----:B------:R-:W-:Y:S01]  /*2080*/  IMAD.MOV.U32 R0, RZ, RZ, R58 ;  /* 0x000000ffff007224 */ /* 0x000fe200078e003a */
[----:B0-----:R-:W-:Y:S01]  /*2090*/  MOV R3, UR6 ;  /* 0x0000000600037c02 */ /* 0x001fe20008000f00 */
[----:B------:R-:W-:-:S07]  /*20a0*/  IMAD.U32 R2, RZ, RZ, UR7 ;  /* 0x00000007ff027e24 */ /* 0x000fce000f8e00ff */
[----:B------:R-:W-:Y:S05]  /*20b0*/  CALL.REL.NOINC `($__internal_0_$__cuda_sm20_div_s64) ;  /* 0x0000003c00587944 */ /* 0x000fea0003c00000 */
[----:B------:R-:W-:-:S07]  /*20c0*/  MOV R27, R0 ;  /* 0x00000000001b7202 */ /* 0x000fce0000000f00 */
.L_x_44:
[----:B------:R-:W-:Y:S05]  /*20d0*/  BSYNC.RECONVERGENT B4 ;  /* 0x0000000000047941 */ /* 0x000fea0003800200 */
.L_x_42:
[----:B------:R-:W0:Y:S01]  /*20e0*/  LDCU.128 UR12, c[0x0][0x3a0] ;  /* 0x00007400ff0c77ac */ /* 0x000e220008000c00 */
[----:B------:R-:W-:Y:S02]  /*20f0*/  IMAD.MOV.U32 R2, RZ, RZ, R12 ;  /* 0x000000ffff027224 */ /* 0x000fe400078e000c */
[----:B------:R-:W-:Y:S01]  /*2100*/  IMAD.MOV.U32 R3, RZ, RZ, R13 ;  /* 0x000000ffff037224 */ /* 0x000fe200078e000d */
[----:B------:R-:W1:Y:S01]  /*2110*/  LDCU.128 UR16, c[0x0][0x3e0] ;  /* 0x00007c00ff1077ac */ /* 0x000e620008000c00 */
[----:B------:R-:W-:Y:S02]  /*2120*/  IMAD.MOV.U32 R12, RZ, RZ, R26 ;  /* 0x000000ffff0c7224 */ /* 0x000fe400078e001a */
[----:B------:R-:W-:Y:S01]  /*2130*/  IMAD.MOV.U32 R13, RZ, RZ, R27 ;  /* 0x000000ffff0d7224 */ /* 0x000fe200078e001b */
[----:B------:R-:W2:Y:S01]  /*2140*/  LDCU.64 UR6, c[0x0][0x388] ;  /* 0x00007100ff0677ac */ /* 0x000ea20008000a00 */
[----:B0-----:R-:W-:Y:S02]  /*2150*/  IMAD R9, R19, UR12, RZ ;  /* 0x0000000c13097c24 */ /* 0x001fe4000f8e02ff */
[----:B------:R-:W-:-:S04]  /*2160*/  IMAD.WIDE.U32 R2, R18, UR12, R2 ;  /* 0x0000000c12027c25 */ /* 0x000fc8000f8e0002 */
[----:B------:R-:W-:Y:S02]  /*2170*/  IMAD R9, R18, UR13, R9 ;  /* 0x0000000d12097c24 */ /* 0x000fe4000f8e0209 */
[----:B------:R-:W-:-:S03]  /*2180*/  IMAD.WIDE.U32 R12, R2, UR14, R12 ;  /* 0x0000000e020c7c25 */ /* 0x000fc6000f8e000c */
[----:B------:R-:W-:-:S05]  /*2190*/  IADD3 R0, PT, PT, R3, R9, RZ ;  /* 0x0000000903007210 */ /* 0x000fca0007ffe0ff */
[----:B------:R-:W-:-:S04]  /*21a0*/  IMAD R3, R0, UR14, RZ ;  /* 0x0000000e00037c24 */ /* 0x000fc8000f8e02ff */
[----:B------:R-:W-:Y:S02]  /*21b0*/  IMAD R3, R2, UR15, R3 ;  /* 0x0000000f02037c24 */ /* 0x000fe4000f8e0203 */
[----:B------:R-:W-:-:S03]  /*21c0*/  IMAD.MOV.U32 R2, RZ, RZ, R5 ;  /* 0x000000ffff027224 */ /* 0x000fc600078e0005 */
[----:B------:R-:W-:Y:S01]  /*21d0*/  IADD3 R0, PT, PT, R13, R3, RZ ;  /* 0x000000030d007210 */ /* 0x000fe20007ffe0ff */
[----:B------:R-:W-:-:S04]  /*21e0*/  IMAD.MOV.U32 R3, RZ, RZ, R6 ;  /* 0x000000ffff037224 */ /* 0x000fc800078e0006 */
[----:B-1----:R-:W-:Y:S02]  /*21f0*/  IMAD R9, R0, UR16, RZ ;  /* 0x0000001000097c24 */ /* 0x002fe4000f8e02ff */
[----:B------:R-:W-:-:S04]  /*2200*/  IMAD.WIDE.U32 R2, R12, UR16, R2 ;  /* 0x000000100c027c25 */ /* 0x000fc8000f8e0002 */
[----:B------:R-:W-:Y:S02]  /*2210*/  IMAD R9, R12, UR17, R9 ;  /* 0x000000110c097c24 */ /* 0x000fe4000f8e0209 */
[----:B------:R-:W-:-:S03]  /*2220*/  IMAD.WIDE.U32 R12, R2, UR18, R48 ;  /* 0x00000012020c7c25 */ /* 0x000fc6000f8e0030 */
[----:B------:R-:W-:-:S05]  /*2230*/  IADD3 R0, PT, PT, R3, R9, RZ ;  /* 0x0000000903007210 */ /* 0x000fca0007ffe0ff */
[----:B------:R-:W-:-:S04]  /*2240*/  IMAD R3, R0, UR18, RZ ;  /* 0x0000001200037c24 */ /* 0x000fc8000f8e02ff */
[----:B------:R-:W-:Y:S01]  /*2250*/  IMAD R3, R2, UR19, R3 ;  /* 0x0000001302037c24 */ /* 0x000fe2000f8e0203 */
[----:B--2---:R-:W-:-:S03]  /*2260*/  LEA R2, P0, R12, UR6, 0x1 ;  /* 0x000000060c027c11 */ /* 0x004fc6000f8008ff */
[----:B------:R-:W-:-:S05]  /*2270*/  IMAD.IADD R3, R13, 0x1, R3 ;  /* 0x000000010d037824 */ /* 0x000fca00078e0203 */
[----:B------:R-:W-:-:S05]  /*2280*/  LEA.HI.X R3, R12, UR7, R3, 0x1, P0 ;  /* 0x000000070c037c11 */ /* 0x000fca00080f0c03 */
[----:B------:R-:W2:Y:S02]  /*2290*/  LDG.E.U16 R2, desc[UR8][R2.64] ;  /* 0x0000000802027981 */ /* 0x000ea4000c1e1500 */
[----:B--2---:R-:W-:-:S04]  /*22a0*/  IMAD.U32 R0, R2, 0x10000, RZ ;  /* 0x0001000002007824 */ /* 0x004fc800078e00ff */
[----:B------:R-:W-:-:S07]  /*22b0*/  FADD.FTZ R7, R7, R0 ;  /* 0x0000000007077221 */ /* 0x000fce0000010000 */
.L_x_35:
[----:B------:R-:W-:Y:S05]  /*22c0*/  BSYNC.RECONVERGENT B3 ;  /* 0x0000000000037941 */ /* 0x000fea0003800200 */
.L_x_34:
[----:B------:R-:W-:Y:S02]  /*22d0*/  ISETP.NE.U32.AND P0, PT, R14, 0x1, PT ;  /* 0x000000010e00780c */ /* 0x000fe40003f05070 */
[----:B------:R-:W-:Y:S02]  /*22e0*/  IADD3 R9, P1, PT, R48, 0x1, RZ ;  /* 0x0000000130097810 */ /* 0x000fe40007f3e0ff */
[----:B------:R-:W-:Y:S02]  /*22f0*/  ISETP.NE.AND.EX P0, PT, RZ, RZ, PT, P0 ;  /* 0x000000ffff00720c */ /* 0x000fe40003f05300 */
[----:B------:R-:W-:-:S11]  /*2300*/  IADD3.X R10, PT, PT, RZ, R49, RZ, P1, !PT ;  /* 0x00000031ff0a7210 */ /* 0x000fd60000ffe4ff */
        /* <DEDUP_REMOVED lines=24> */
[----:B------:R-:W-:-:S05]  /*2490*/  @P0 VIADD R0, R0, -UR6 ;  /* 0x8000000600000c36 */ /* 0x000fca0008000000 */
[----:B------:R-:W-:-:S13]  /*24a0*/  ISETP.GE.U32.AND P0, PT, R0, UR6, PT ;  /* 0x0000000600007c0c */ /* 0x000fda000bf06070 */
[----:B------:R-:W-:Y:S02]  /*24b0*/  @P0 IADD3 R0, PT, PT, R0, -UR6, RZ ;  /* 0x8000000600000c10 */ /* 0x000fe4000fffe0ff */
[----:B------:R-:W-:-:S04]  /*24c0*/  @!P1 LOP3.LUT R0, RZ, UR6, RZ, 0x33, !PT ;  /* 0x00000006ff009c12 */ /* 0x000fc8000f8e33ff */
[----:B------:R-:W-:-:S04]  /*24d0*/  ISETP.NE.U32.AND P0, PT, R0, RZ, PT ;  /* 0x000000ff0000720c */ /* 0x000fc80003f05070 */
[----:B------:R-:W-:Y:S01]  /*24e0*/  ISETP.NE.AND.EX P0, PT, RZ, RZ, PT, P0 ;  /* 0x000000ffff00720c */ /* 0x000fe20003f05300 */
[----:B------:R-:W-:-:S12]  /*24f0*/  BRA `(.L_x_49) ;  /* 0x0000000000247947 */ /* 0x000fd80003800000 */
.L_x_48:
[----:B------:R-:W0:Y:S01]  /*2500*/  LDCU.64 UR6, c[0x0][0x3d8] ;  /* 0x00007b00ff0677ac */ /* 0x000e220008000a00 */
[----:B------:R-:W-:Y:S01]  /*2510*/  IMAD.MOV.U32 R31, RZ, RZ, R53 ;  /* 0x000000ffff1f7224 */ /* 0x000fe200078e0035 */
[----:B------:R-:W-:Y:S01]  /*2520*/  MOV R30, 0x2570 ;  /* 0x00002570001e7802 */ /* 0x000fe20000000f00 */
[----:B------:R-:W-:Y:S02]  /*2530*/  IMAD.MOV.U32 R35, RZ, RZ, R57 ;  /* 0x000000ffff237224 */ /* 0x000fe400078e0039 */
[----:B0-----:R-:W-:Y:S01]  /*2540*/  IMAD.U32 R4, RZ, RZ, UR6 ;  /* 0x00000006ff047e24 */ /* 0x001fe2000f8e00ff */
[----:B------:R-:W-:-:S07]  /*2550*/  MOV R0, UR7 ;  /* 0x0000000700007c02 */ /* 0x000fce0008000f00 */
[----:B------:R-:W-:Y:S05]  /*2560*/  CALL.REL.NOINC `($__internal_1_$__cuda_sm20_rem_s64) ;  /* 0x0000003c00887944 */ /* 0x000fea0003c00000 */
[----:B------:R-:W-:-:S04]  /*2570*/  ISETP.NE.U32.AND P0, PT, R0, RZ, PT ;  /* 0x000000ff0000720c */ /* 0x000fc80003f05070 */
[----:B------:R-:W-:-:S13]  /*2580*/  ISETP.NE.AND.EX P0, PT, R4, RZ, PT, P0 ;  /* 0x000000ff0400720c */ /* 0x000fda0003f05300 */
.L_x_49:
[----:B------:R-:W-:Y:S05]  /*2590*/  BSYNC.RECONVERGENT B4 ;  /* 0x0000000000047941 */ /* 0x000fea0003800200 */
.L_x_47:
        /* <DEDUP_REMOVED lines=14> */
[----:B------:R-:W-:Y:S01]  /*2680*/  IMAD.HI.U32 R12, R13, R20, RZ ;  /* 0x000000140d0c7227 */ /* 0x000fe200078e00ff */
[----:B------:R-:W-:-:S03]  /*2690*/  MOV R13, RZ ;  /* 0x000000ff000d7202 */ /* 0x000fc60000000f00 */
[----:B------:R-:W-:-:S04]  /*26a0*/  IMAD.MOV R3, RZ, RZ, -R12 ;  /* 0x000000ffff037224 */ /* 0x000fc800078e0a0c */
[----:B------:R-:W-:-:S05]  /*26b0*/  IMAD R3, R3, UR6, R20 ;  /* 0x0000000603037c24 */ /* 0x000fca000f8e0214 */
[----:B------:R-:W-:-:S13]  /*26c0*/  ISETP.GE.U32.AND P0, PT, R3, UR6, PT ;  /* 0x0000000603007c0c */ /* 0x000fda000bf06070 */
[----:B------:R-:W-:Y:S01]  /*26d0*/  @P0 IADD3 R3, PT, PT, R3, -UR6, RZ ;  /* 0x8000000603030c10 */ /* 0x000fe2000fffe0ff */
[----:B------:R-:W-:-:S03]  /*26e0*/  @P0 VIADD R12, R12, 0x1 ;  /* 0x000000010c0c0836 */ /* 0x000fc60000000000 */
[----:B------:R-:W-:-:S13]  /*26f0*/  ISETP.GE.U32.AND P1, PT, R3, UR6, PT ;  /* 0x0000000603007c0c */ /* 0x000fda000bf26070 */
[----:B------:R-:W-:Y:S01]  /*2700*/  @P1 VIADD R12, R12, 0x1 ;  /* 0x000000010c0c1836 */ /* 0x000fe20000000000 */
[----:B------:R-:W-:Y:S01]  /*2710*/  @!P2 LOP3.LUT R12, RZ, UR6, RZ, 0x33, !PT ;  /* 0x00000006ff0cac12 */ /* 0x000fe2000f8e33ff */
[----:B------:R-:W-:Y:S06]  /*2720*/  BRA `(.L_x_52) ;  /* 0x0000000000247947 */ /* 0x000fec0003800000 */
.L_x_51:
[----:B------:R-:W0:Y:S01]  /*2730*/  LDCU.64 UR6, c[0x0][0x3d0] ;  /* 0x00007a00ff0677ac */ /* 0x000e220008000a00 */
[----:B------:R-:W-:Y:S01]  /*2740*/  IMAD.MOV.U32 R40, RZ, RZ, R20 ;  /* 0x000000ffff287224 */ /* 0x000fe200078e0014 */
[----:B------:R-:W-:Y:S01]  /*2750*/  MOV R4, 0x27a0 ;  /* 0x000027a000047802 */ /* 0x000fe20000000f00 */
[----:B------:R-:W-:Y:S02]  /*2760*/  IMAD.MOV.U32 R0, RZ, RZ, R8 ;  /* 0x000000ffff007224 */ /* 0x000fe400078e0008 */
[----:B0-----:R-:W-:Y:S01]  /*2770*/  IMAD.U32 R3, RZ, RZ, UR6 ;  /* 0x00000006ff037e24 */ /* 0x001fe2000f8e00ff */
[----:B------:R-:W-:-:S07]  /*2780*/  MOV R2, UR7 ;  /* 0x0000000700027c02 */ /* 0x000fce0008000f00 */
[----:B------:R-:W-:Y:S05]  /*2790*/  CALL.REL.NOINC `($__internal_0_$__cuda_sm20_div_s64) ;  /* 0x0000003400a07944 */ /* 0x000fea0003c00000 */
[----:B------:R-:W-:Y:S01]  /*27a0*/  IMAD.MOV.U32 R12, RZ, RZ, R26 ;  /* 0x000000ffff0c7224 */ /* 0x000fe200078e001a */
[----:B------:R-:W-:-:S07]  /*27b0*/  MOV R13, R0 ;  /* 0x00000000000d7202 */ /* 0x000fce0000000f00 */
.L_x_52:
[----:B------:R-:W-:Y:S05]  /*27c0*/  BSYNC.RECONVERGENT B4 ;  /* 0x0000000000047941 */ /* 0x000fea0003800200 */
.L_x_50:
        /* <DEDUP_REMOVED lines=24> */
.L_x_54:
        /* <DEDUP_REMOVED lines=8> */
.L_x_55:
[----:B------:R-:W-:Y:S05]  /*29d0*/  BSYNC.RECONVERGENT B4 ;  /* 0x0000000000047941 */ /* 0x000fea0003800200 */
.L_x_53:
[----:B------:R-:W0:Y:S01]  /*29e0*/  LDCU.128 UR12, c[0x0][0x3a0] ;  /* 0x00007400ff0c77ac */ /* 0x000e220008000c00 */
[----:B------:R-:W-:Y:S01]  /*29f0*/  MOV R3, R13 ;  /* 0x0000000d00037202 */ /* 0x000fe20000000f00 */
[----:B------:R-:W-:Y:S01]  /*2a00*/  IMAD.MOV.U32 R2, RZ, RZ, R12 ;  /* 0x000000ffff027224 */ /* 0x000fe200078e000c */
[----:B------:R-:W-:Y:S01]  /*2a10*/  MOV R13, R27 ;  /* 0x0000001b000d7202 */ /* 0x000fe20000000f00 */
[----:B------:R-:W1:Y:S01]  /*2a20*/  LDCU.128 UR16, c[0x0][0x3e0] ;  /* 0x00007c00ff1077ac */ /* 0x000e620008000c00 */
[----:B------:R-:W-:Y:S01]  /*2a30*/  IMAD.MOV.U32 R12, RZ, RZ, R26 ;  /* 0x000000ffff0c7224 */ /* 0x000fe200078e001a */
[----:B------:R-:W2:Y:S01]  /*2a40*/  LDCU.64 UR6, c[0x0][0x388] ;  /* 0x00007100ff0677ac */ /* 0x000ea20008000a00 */
[----:B0-----:R-:W-:Y:S02]  /*2a50*/  IMAD R9, R19, UR12, RZ ;  /* 0x0000000c13097c24 */ /* 0x001fe4000f8e02ff */
[----:B------:R-:W-:-:S04]  /*2a60*/  IMAD.WIDE.U32 R2, R18, UR12, R2 ;  /* 0x0000000c12027c25 */ /* 0x000fc8000f8e0002 */
[----:B------:R-:W-:Y:S02]  /*2a70*/  IMAD R9, R18, UR13, R9 ;  /* 0x0000000d12097c24 */ /* 0x000fe4000f8e0209 */
[----:B------:R-:W-:-:S04]  /*2a80*/  IMAD.WIDE.U32 R12, R2, UR14, R12 ;  /* 0x0000000e020c7c25 */ /* 0x000fc8000f8e000c */
[----:B------:R-:W-:-:S04]  /*2a90*/  IMAD.IADD R0, R9, 0x1, R3 ;  /* 0x0000000109007824 */ /* 0x000fc800078e0203 */
[----:B------:R-:W-:-:S04]  /*2aa0*/  IMAD R3, R0, UR14, RZ ;  /* 0x0000000e00037c24 */ /* 0x000fc8000f8e02ff */
[----:B------:R-:W-:Y:S02]  /*2ab0*/  IMAD R3, R2, UR15, R3 ;  /* 0x0000000f02037c24 */ /* 0x000fe4000f8e0203 */
[----:B------:R-:W-:Y:S02]  /*2ac0*/  IMAD.MOV.U32 R2, RZ, RZ, R5 ;  /* 0x000000ffff027224 */ /* 0x000fe400078e0005 */
[----:B------:R-:W-:Y:S01]  /*2ad0*/  IMAD.IADD R0, R13, 0x1, R3 ;  /* 0x000000010d007824 */ /* 0x000fe200078e0203 */
[----:B------:R-:W-:-:S03]  /*2ae0*/  MOV R3, R6 ;  /* 0x0000000600037202 */ /* 0x000fc60000000f00 */
[----:B-1----:R-:W-:Y:S02]  /*2af0*/  IMAD R9, R0, UR16, RZ ;  /* 0x0000001000097c24 */ /* 0x002fe4000f8e02ff */
[----:B------:R-:W-:-:S04]  /*2b00*/  IMAD.WIDE.U32 R2, R12, UR16, R2 ;  /* 0x000000100c027c25 */ /* 0x000fc8000f8e0002 */
[----:B------:R-:W-:Y:S02]  /*2b10*/  IMAD R9, R12, UR17, R9 ;  /* 0x000000110c097c24 */ /* 0x000fe4000f8e0209 */
[----:B------:R-:W-:-:S04]  /*2b20*/  IMAD.WIDE.U32 R12, R2, UR18, R48 ;  /* 0x00000012020c7c25 */ /* 0x000fc8000f8e0030 */
[----:B------:R-:W-:-:S04]  /*2b30*/  IMAD.IADD R0, R3, 0x1, R9 ;  /* 0x0000000103007824 */ /* 0x000fc800078e0209 */
[----:B------:R-:W-:-:S04]  /*2b40*/  IMAD R3, R0, UR18, RZ ;  /* 0x0000001200037c24 */ /* 0x000fc8000f8e02ff */
[----:B------:R-:W-:Y:S01]  /*2b50*/  IMAD R3, R2, UR19, R3 ;  /* 0x0000001302037c24 */ /* 0x000fe2000f8e0203 */
[----:B--2---:R-:W-:-:S03]  /*2b60*/  LEA R2, P0, R12, UR6, 0x1 ;  /* 0x000000060c027c11 */ /* 0x004fc6000f8008ff */
[----:B------:R-:W-:-:S05]  /*2b70*/  IMAD.IADD R3, R13, 0x1, R3 ;  /* 0x000000010d037824 */ /* 0x000fca00078e0203 */
[----:B------:R-:W-:-:S05]  /*2b80*/  LEA.HI.X R3, R12, UR7, R3, 0x1, P0 ;  /* 0x000000070c037c11 */ /* 0x000fca00080f0c03 */
[----:B------:R-:W2:Y:S02]  /*2b90*/  LDG.E.U16 R2, desc[UR8][R2.64+0x2] ;  /* 0x0000020802027981 */ /* 0x000ea4000c1e1500 */
[----:B--2---:R-:W-:-:S05]  /*2ba0*/  SHF.L.U32 R0, R2, 0x10, RZ ;  /* 0x0000001002007819 */ /* 0x004fca00000006ff */
[----:B------:R-:W-:-:S07]  /*2bb0*/  FADD.FTZ R7, R7, R0 ;  /* 0x0000000007077221 */ /* 0x000fce0000010000 */
.L_x_46:
[----:B------:R-:W-:Y:S05]  /*2bc0*/  BSYNC.RECONVERGENT B3 ;  /* 0x0000000000037941 */ /* 0x000fea0003800200 */
.L_x_45:
[----:B------:R-:W-:Y:S02]  /*2bd0*/  ISETP.NE.U32.AND P1, PT, R14, 0x2, PT ;  /* 0x000000020e00780c */ /* 0x000fe40003f25070 */
[----:B------:R-:W-:Y:S02]  /*2be0*/  ISETP.NE.U32.AND P0, PT, R22, RZ, PT ;  /* 0x000000ff1600720c */ /* 0x000fe40003f05070 */
[----:B------:R-:W-:Y:S02]  /*2bf0*/  ISETP.NE.AND.EX P1, PT, RZ, RZ, PT, P1 ;  /* 0x000000ffff00720c */ /* 0x000fe40003f25310 */
[C---:B------:R-:W-:Y:S02]  /*2c00*/  IADD3 R0, P2, PT, R48.reuse, 0x2, RZ ;  /* 0x0000000230007810 */ /* 0x040fe40007f5e0ff */
[----:B------:R-:W-:Y:S02]  /*2c10*/  ISETP.NE.OR.EX P0, PT, R23, RZ, !P1, P0 ;  /* 0x000000ff1700720c */ /* 0x000fe40004f05700 */
[----:B------:R-:W-:Y:S01]  /*2c20*/  IADD3 R13, P3, PT, R48, 0x3, RZ ;  /* 0x00000003300d7810 */ /* 0x000fe20007f7e0ff */
[----:B------:R-:W-:-:S03]  /*2c30*/  IMAD.X R3, RZ, RZ, R49, P2 ;  /* 0x000000ffff037224 */ /* 0x000fc600010e0631 */
[----:B------:R-:W-:Y:S01]  /*2c40*/  SEL R9, R0, R13, !P1 ;  /* 0x0000000d00097207 */ /* 0x000fe20004800000 */
[----:B------:R-:W-:-:S05]  /*2c50*/  IMAD.X R12, RZ, RZ, R49, P3 ;  /* 0x000000ffff0c7224 */ /* 0x000fca00018e0631 */
[----:B------:R-:W-:Y:S01]  /*2c60*/  SEL R10, R3, R12, !P1 ;  /* 0x0000000c030a7207 */ /* 0x000fe20004800000 */
[----:B------:R-:W-:Y:S06]  /*2c70*/  @P0 BRA `(.L_x_33) ;  /* 0x0000000800280947 */ /* 0x000fec0003800000 */
        /* <DEDUP_REMOVED lines=26> */
.L_x_57:
        /* <DEDUP_REMOVED lines=9> */
.L_x_58:
[----:B------:R-:W-:Y:S05]  /*2eb0*/  BSYNC.RECONVERGENT B3 ;  /* 0x0000000000037941 */ /* 0x000fea0003800200 */
.L_x_56:
[----:B------:R-:W-:Y:S02]  /*2ec0*/  IMAD.MOV.U32 R9, RZ, RZ, R13 ;  /* 0x000000ffff097224 */ /* 0x000fe400078e000d */
[----:B------:R-:W-:Y:S01]  /*2ed0*/  IMAD.MOV.U32 R10, RZ, RZ, R12 ;  /* 0x000000ffff0a7224 */ /* 0x000fe200078e000c */
[----:B------:R-:W-:Y:S06]  /*2ee0*/  @P0 BRA `(.L_x_33) ;  /* 0x00000004008c0947 */ /* 0x000fec0003800000 */
        /* <DEDUP_REMOVED lines=24> */
.L_x_60:
[----:B------:R-:W0:Y:S01]  /*3070*/  LDCU.64 UR6, c[0x0][0x3d0] ;  /* 0x00007a00ff0677ac */ /* 0x000e220008000a00 */
[----:B------:R-:W-:Y:S01]  /*3080*/  IMAD.MOV.U32 R40, RZ, RZ, R20 ;  /* 0x000000ffff287224 */ /* 0x000fe200078e0014 */
[----:B------:R-:W-:Y:S01]  /*3090*/  MOV R4, 0x30e0 ;  /* 0x000030e000047802 */ /* 0x000fe20000000f00 */
[----:B------:R-:W-:Y:S01]  /*30a0*/  IMAD.MOV.U32 R0, RZ, RZ, R8 ;  /* 0x000000ffff007224 */ /* 0x000fe200078e0008 */
[----:B0-----:R-:W-:Y:S01]  /*30b0*/  MOV R3, UR6 ;  /* 0x0000000600037c02 */ /* 0x001fe20008000f00 */
[----:B------:R-:W-:-:S07]  /*30c0*/  IMAD.U32 R2, RZ, RZ, UR7 ;  /* 0x00000007ff027e24 */ /* 0x000fce000f8e00ff */
[----:B------:R-:W-:Y:S05]  /*30d0*/  CALL.REL.NOINC `($__internal_0_$__cuda_sm20_div_s64) ;  /* 0x0000002c00507944 */ /* 0x000fea0003c00000 */
[----:B------:R-:W-:Y:S01]  /*30e0*/  MOV R10, R26 ;  /* 0x0000001a000a7202 */ /* 0x000fe20000000f00 */
[----:B------:R-:W-:-:S07]  /*30f0*/  IMAD.MOV.U32 R11, RZ, RZ, R0 ;  /* 0x000000ffff0b7224 */ /* 0x000fce00078e0000 */
.L_x_61:
[----:B------:R-:W-:Y:S05]  /*3100*/  BSYNC.RECONVERGENT B3 ;  /* 0x0000000000037941 */ /* 0x000fea0003800200 */
.L_x_59:
[----:B------:R-:W-:Y:S01]  /*3110*/  ISETP.NE.AND.EX P0, PT, R14, RZ, PT, !PT ;  /* 0x000000ff0e00720c */ /* 0x000fe20003f053f0 */
[----:B------:R-:W-:-:S12]  /*3120*/  BSSY.RECONVERGENT B3, `(.L_x_62) ;  /* 0x000001f000037945 */ /* 0x000fd80003800200 */
[----:B------:R-:W-:Y:S05]  /*3130*/  @P0 BRA `(.L_x_63) ;  /* 0x0000000000540947 */ /* 0x000fea0003800000 */
[----:B------:R-:W0:Y:S01]  /*3140*/  LDCU UR6, c[0x0][0x3d8] ;  /* 0x00007b00ff0677ac */ /* 0x000e220008000800 */
[----:B------:R-:W-:Y:S01]  /*3150*/  HFMA2 R27, -RZ, RZ, 0, 0 ;  /* 0x00000000ff1b7431 */ /* 0x000fe200000001ff */
        /* <DEDUP_REMOVED lines=19> */
.L_x_63:
[----:B------:R-:W0:Y:S01]  /*3290*/  LDCU.64 UR6, c[0x0][0x3d8] ;  /* 0x00007b00ff0677ac */ /* 0x000e220008000a00 */
[----:B------:R-:W-:Y:S01]  /*32a0*/  IMAD.MOV.U32 R40, RZ, RZ, R52 ;  /* 0x000000ffff287224 */ /* 0x000fe200078e0034 */
[----:B------:R-:W-:Y:S01]  /*32b0*/  MOV R4, 0x3300 ;  /* 0x0000330000047802 */ /* 0x000fe20000000f00 */
[----:B------:R-:W-:Y:S02]  /*32c0*/  IMAD.MOV.U32 R0, RZ, RZ, R56 ;  /* 0x000000ffff007224 */ /* 0x000fe400078e0038 */
[----:B0-----:R-:W-:Y:S01]  /*32d0*/  IMAD.U32 R3, RZ, RZ, UR6 ;  /* 0x00000006ff037e24 */ /* 0x001fe2000f8e00ff */
[----:B------:R-:W-:-:S07]  /*32e0*/  MOV R2, UR7 ;  /* 0x0000000700027c02 */ /* 0x000fce0008000f00 */
[----:B------:R-:W-:Y:S05]  /*32f0*/  CALL.REL.NOINC `($__internal_0_$__cuda_sm20_div_s64) ;  /* 0x0000002800c87944 */ /* 0x000fea0003c00000 */
[----:B------:R-:W-:-:S07]  /*3300*/  IMAD.MOV.U32 R27, RZ, RZ, R0 ;  /* 0x000000ffff1b7224 */ /* 0x000fce00078e0000 */
.L_x_64:
[----:B------:R-:W-:Y:S05]  /*3310*/  BSYNC.RECONVERGENT B3 ;  /* 0x0000000000037941 */ /* 0x000fea0003800200 */
.L_x_62:
        /* <DEDUP_REMOVED lines=13> */
[----:B------:R-:W-:Y:S01]  /*33f0*/  IMAD R3, R2, UR15, R3 ;  /* 0x0000000f02037c24 */ /* 0x000fe2000f8e0203 */
[----:B------:R-:W-:-:S03]  /*3400*/  MOV R2, R5 ;  /* 0x0000000500027202 */ /* 0x000fc60000000f00 */
[----:B------:R-:W-:Y:S02]  /*3410*/  IMAD.IADD R0, R11, 0x1, R3 ;  /* 0x000000010b007824 */ /* 0x000fe400078e0203 */
[----:B------:R-:W-:Y:S02]  /*3420*/  IMAD.MOV.U32 R3, RZ, RZ, R6 ;  /* 0x000000ffff037224 */ /* 0x000fe400078e0006 */
[----:B-1----:R-:W-:Y:S02]  /*3430*/  IMAD R9, R0, UR16, RZ ;  /* 0x0000001000097c24 */ /* 0x002fe4000f8e02ff */
[----:B------:R-:W-:-:S04]  /*3440*/  IMAD.WIDE.U32 R2, R10, UR16, R2 ;  /* 0x000000100a027c25 */ /* 0x000fc8000f8e0002 */
[----:B------:R-:W-:Y:S02]  /*3450*/  IMAD R9, R10, UR17, R9 ;  /* 0x000000110a097c24 */ /* 0x000fe4000f8e0209 */
[----:B------:R-:W-:-:S04]  /*3460*/  IMAD.WIDE.U32 R10, R2, UR18, R48 ;  /* 0x00000012020a7c25 */ /* 0x000fc8000f8e0030 */
[----:B------:R-:W-:-:S04]  /*3470*/  IMAD.IADD R0, R3, 0x1, R9 ;  /* 0x0000000103007824 */ /* 0x000fc800078e0209 */
[----:B------:R-:W-:-:S04]  /*3480*/  IMAD R3, R0, UR18, RZ ;  /* 0x0000001200037c24 */ /* 0x000fc8000f8e02ff */
[----:B------:R-:W-:Y:S01]  /*3490*/  IMAD R3, R2, UR19, R3 ;  /* 0x0000001302037c24 */ /* 0x000fe2000f8e0203 */
[----:B--2---:R-:W-:-:S04]  /*34a0*/  LEA R2, P0, R10, UR6, 0x1 ;  /* 0x000000060a027c11 */ /* 0x004fc8000f8008ff */
[----:B------:R-:W-:-:S04]  /*34b0*/  IADD3 R3, PT, PT, R11, R3, RZ ;  /* 0x000000030b037210 */ /* 0x000fc80007ffe0ff */
[----:B------:R-:W-:-:S05]  /*34c0*/  LEA.HI.X R3, R10, UR7, R3, 0x1, P0 ;  /* 0x000000070a037c11 */ /* 0x000fca00080f0c03 */
[----:B------:R-:W2:Y:S01]  /*34d0*/  LDG.E.U16 R2, desc[UR8][R2.64+0x4] ;  /* 0x0000040802027981 */ /* 0x000ea2000c1e1500 */
[----:B------:R-:W-:Y:S01]  /*34e0*/  IMAD.MOV.U32 R9, RZ, RZ, R13 ;  /* 0x000000ffff097224 */ /* 0x000fe200078e000d */
[----:B------:R-:W-:Y:S01]  /*34f0*/  MOV R10, R12 ;  /* 0x0000000c000a7202 */ /* 0x000fe20000000f00 */
[----:B--2---:R-:W-:-:S04]  /*3500*/  IMAD.U32 R0, R2, 0x10000, RZ ;  /* 0x0001000002007824 */ /* 0x004fc800078e00ff */
[----:B------:R-:W-:-:S07]  /*3510*/  FADD.FTZ R7, R7, R0 ;  /* 0x0000000007077221 */ /* 0x000fce0000010000 */
.L_x_33:
[----:B------:R-:W-:Y:S05]  /*3520*/  BSYNC.RECONVERGENT B2 ;  /* 0x0000000000027941 */ /* 0x000fea0003800200 */
.L_x_32:
[----:B------:R-:W-:-:S04]  /*3530*/  IADD3 R0, P1, PT, R48, -R36, RZ ;  /* 0x8000002430007210 */ /* 0x000fc80007f3e0ff */
[----:B------:R-:W-:Y:S01]  /*3540*/  ISETP.GT.U32.AND P0, PT, R0, -0x4, PT ;  /* 0xfffffffc0000780c */ /* 0x000fe20003f04070 */
[----:B------:R-:W-:-:S05]  /*3550*/  IMAD.X R0, R49, 0x1, ~R39, P1 ;  /* 0x0000000131007824 */ /* 0x000fca00008e0e27 */
[----:B------:R-:W-:-:S13]  /*3560*/  ISETP.GT.U32.AND.EX P0, PT, R0, -0x1, PT, P0 ;  /* 0xffffffff0000780c */ /* 0x000fda0003f04100 */
[----:B------:R-:W-:Y:S05]  /*3570*/  @P0 BRA `(.L_x_28) ;  /* 0x0000002400b80947 */ /* 0x000fea0003800000 */
[----:B------:R-:W0:Y:S01]  /*3580*/  LDCU.64 UR6, c[0x0][0x3c8] ;  /* 0x00007900ff0677ac */ /* 0x000e220008000a00 */
[C---:B------:R-:W-:Y:S01]  /*3590*/  IADD3 R15, P1, PT, R9.reuse, 0x3, RZ ;  /* 0x00000003090f7810 */ /* 0x040fe20007f3e0ff */
[C---:B------:R-:W-:Y:S01]  /*35a0*/  IMAD.SHL.U32 R12, R9.reuse, 0x2, RZ ;  /* 0x00000002090c7824 */ /* 0x040fe200078e00ff */
[C---:B------:R-:W-:Y:S01]  /*35b0*/  IADD3 R14, P0, PT, R9.reuse, 0x2, RZ ;  /* 0x00000002090e7810 */ /* 0x040fe20007f1e0ff */
[----:B------:R-:W-:Y:S01]  /*35c0*/  IMAD.MOV.U32 R16, RZ, RZ, R54 ;  /* 0x000000ffff107224 */ /* 0x000fe200078e0036 */
[--C-:B------:R-:W-:Y:S01]  /*35d0*/  SHF.L.U64.HI R11, R9, 0x1, R10.reuse ;  /* 0x00000001090b7819 */ /* 0x100fe2000001020a */
[----:B------:R-:W-:Y:S01]  /*35e0*/  IMAD.MOV.U32 R17, RZ, RZ, R55 ;  /* 0x000000ffff117224 */ /* 0x000fe200078e0037 */
[----:B------:R-:W-:Y:S01]  /*35f0*/  MOV R13, R9 ;  /* 0x00000009000d7202 */ /* 0x000fe20000000f00 */
[----:B------:R-:W-:Y:S01]  /*3600*/  IMAD.X R41, RZ, RZ, R10, P1 ;  /* 0x000000ffff297224 */ /* 0x000fe200008e060a */
[-C--:B------:R-:W-:Y:S02]  /*3610*/  MOV R46, R10.reuse ;  /* 0x0000000a002e7202 */ /* 0x080fe40000000f00 */
[----:B------:R-:W-:Y:S01]  /*3620*/  IADD3.X R42, PT, PT, RZ, R10, RZ, P0, !PT ;  /* 0x0000000aff2a7210 */ /* 0x000fe200007fe4ff */
[----:B0-----:R-:W-:-:S04]  /*3630*/  UIADD3 UR6, UP0, UPT, URZ, -UR6, URZ ;  /* 0x80000006ff067290 */ /* 0x001fc8000ff1e0ff */
[----:B------:R-:W-:Y:S02]  /*3640*/  UIADD3.X UR7, UPT, UPT, URZ, ~UR7, URZ, UP0, !UPT ;  /* 0x80000007ff077290 */ /* 0x000fe400087fe4ff */
[----:B------:R-:W-:Y:S02]  /*3650*/  IMAD.U32 R24, RZ, RZ, UR6 ;  /* 0x00000006ff187e24 */ /* 0x000fe4000f8e00ff */
[----:B------:R-:W-:Y:S02]  /*3660*/  IMAD R0, R10, UR6, RZ ;  /* 0x000000060a007c24 */ /* 0x000fe4000f8e02ff */
[----:B------:R-:W-:Y:S02]  /*3670*/  IMAD.U32 R25, RZ, RZ, UR7 ;  /* 0x00000007ff197e24 */ /* 0x000fe4000f8e00ff */
[C---:B------:R-:W-:Y:S02]  /*3680*/  IMAD R43, R9.reuse, UR7, R0 ;  /* 0x00000007092b7c24 */ /* 0x040fe4000f8e0200 */
[----:B------:R-:W-:-:S04]  /*3690*/  IMAD.WIDE.U32 R24, R9, UR6, R24 ;  /* 0x0000000609187c25 */ /* 0x000fc8000f8e0018 */
[----:B------:R-:W-:-:S07]  /*36a0*/  IMAD.IADD R43, R25, 0x1, R43 ;  /* 0x00000001192b7824 */ /* 0x000fce00078e022b */
.L_x_109:
[----:B------:R-:W-:Y:S01]  /*36b0*/  ISETP.NE.U32.AND P0, PT, R22, RZ, PT ;  /* 0x000000ff1600720c */ /* 0x000fe20003f05070 */
[----:B------:R-:W-:Y:S03]  /*36c0*/  BSSY.RECONVERGENT B2, `(.L_x_65) ;  /* 0x0000096000027945 */ /* 0x000fe60003800200 */
[----:B------:R-:W-:-:S13]  /*36d0*/  ISETP.NE.AND.EX P0, PT, R23, RZ, PT, P0 ;  /* 0x000000ff1700720c */ /* 0x000fda0003f05300 */
[----:B------:R-:W-:Y:S05]  /*36e0*/  @P0 BRA `(.L_x_66) ;  /* 0x00000008004c0947 */ /* 0x000fea0003800000 */
[----:B------:R-:W0:Y:S01]  /*36f0*/  LDCU.64 UR6, c[0x0][0x3c8] ;  /* 0x00007900ff0677ac */ /* 0x000e220008000a00 */
[----:B------:R-:W-:Y:S01]  /*3700*/  MOV R2, R16 ;  /* 0x0000001000027202 */ /* 0x000fe20000000f00 */
[----:B------:R-:W-:Y:S01]  /*3710*/  IMAD.MOV.U32 R3, RZ, RZ, R17 ;  /* 0x000000ffff037224 */ /* 0x000fe200078e0011 */
[----:B------:R-:W-:Y:S01]  /*3720*/  BSSY.RECONVERGENT B3, `(.L_x_67) ;  /* 0x0000029000037945 */ /* 0x000fe20003800200 */
[----:B------:R-:W1:Y:S01]  /*3730*/  LDCU UR10, c[0x0][0x3dc] ;  /* 0x00007b80ff0a77ac */ /* 0x000e620008000800 */
[----:B0-----:R-:W-:-:S04]  /*3740*/  UIADD3 UR6, UP0, UPT, URZ, -UR6, URZ ;  /* 0x80000006ff067290 */ /* 0x001fc8000ff1e0ff */
[----:B------:R-:W-:Y:S02]  /*3750*/  UIADD3.X UR7, UPT, UPT, URZ, ~UR7, URZ, UP0, !UPT ;  /* 0x80000007ff077290 */ /* 0x000fe400087fe4ff */
[----:B------:R-:W-:Y:S02]  /*3760*/  IMAD R0, R46, UR6, RZ ;  /* 0x000000062e007c24 */ /* 0x000fe4000f8e02ff */
[----:B------:R-:W-:-:S04]  /*3770*/  IMAD.WIDE.U32 R32, R13, UR6, R2 ;  /* 0x000000060d207c25 */ /* 0x000fc8000f8e0002 */
[----:B------:R-:W-:-:S04]  /*3780*/  IMAD R37, R13, UR7, R0 ;  /* 0x000000070d257c24 */ /* 0x000fc8000f8e0200 */
[----:B------:R-:W-:-:S05]  /*3790*/  IMAD.IADD R37, R33, 0x1, R37 ;  /* 0x0000000121257824 */ /* 0x000fca00078e0225 */
[----:B-1----:R-:W-:-:S04]  /*37a0*/  LOP3.LUT R0, R37, UR10, RZ, 0xfc, !PT ;  /* 0x0000000a25007c12 */ /* 0x002fc8000f8efcff */
[----:B------:R-:W-:-:S13]  /*37b0*/  ISETP.NE.U32.AND P1, PT, R0, RZ, PT ;  /* 0x000000ff0000720c */ /* 0x000fda0003f25070 */
[----:B------:R-:W-:Y:S05]  /*37c0*/  @P1 BRA `(.L_x_68) ;  /* 0x0000000000541947 */ /* 0x000fea0003800000 */
[----:B------:R-:W0:Y:S02]  /*37d0*/  LDCU UR6, c[0x0][0x3d8] ;  /* 0x00007b00ff0677ac */ /* 0x000e240008000800 */
[----:B0-----:R-:W0:Y:S01]  /*37e0*/  I2F.U32.RP R4, UR6 ;  /* 0x0000000600047d06 */ /* 0x001e220008209000 */
[----:B------:R-:W-:-:S07]  /*37f0*/  ISETP.NE.U32.AND P2, PT, RZ, UR6, PT ;  /* 0x00000006ff007c0c */ /* 0x000fce000bf45070 */
[----:B0-----:R-:W0:Y:S02]  /*3800*/  MUFU.RCP R4, R4 ;  /* 0x0000000400047308 */ /* 0x001e240000001000 */
[----:B0-----:R-:W-:-:S06]  /*3810*/  IADD3 R2, PT, PT, R4, 0xffffffe, RZ ;  /* 0x0ffffffe04027810 */ /* 0x001fcc0007ffe0ff */
        /* <DEDUP_REMOVED lines=12> */
[----:B------:R-:W-:-:S04]  /*38e0*/  @!P2 LOP3.LUT R0, RZ, UR6, RZ, 0x33, !PT ;  /* 0x00000006ff00ac12 */ /* 0x000fc8000f8e33ff */
[----:B------:R-:W-:-:S04]  /*38f0*/  ISETP.NE.U32.AND P1, PT, R0, RZ, PT ;  /* 0x000000ff0000720c */ /* 0x000fc80003f25070 */
[----:B------:R-:W-:Y:S01]  /*3900*/  ISETP.NE.AND.EX P1, PT, RZ, RZ, PT, P1 ;  /* 0x000000ffff00720c */ /* 0x000fe20003f25310 */
[----:B------:R-:W-:-:S12]  /*3910*/  BRA `(.L_x_69) ;  /* 0x0000000000247947 */ /* 0x000fd80003800000 */
.L_x_68:
[----:B------:R-:W0:Y:S01]  /*3920*/  LDCU.64 UR6, c[0x0][0x3d8] ;  /* 0x00007b00ff0677ac */ /* 0x000e220008000a00 */
[----:B------:R-:W-:Y:S01]  /*3930*/  MOV R31, R32 ;  /* 0x00000020001f7202 */ /* 0x000fe20000000f00 */
[----:B------:R-:W-:Y:S01]  /*3940*/  IMAD.MOV.U32 R35, RZ, RZ, R37 ;  /* 0x000000ffff237224 */ /* 0x000fe200078e0025 */
[----:B------:R-:W-:Y:S01]  /*3950*/  MOV R30, 0x3990 ;  /* 0x00003990001e7802 */ /* 0x000fe20000000f00 */
[----:B0-----:R-:W-:Y:S01]  /*3960*/  IMAD.U32 R4, RZ, RZ, UR6 ;  /* 0x00000006ff047e24 */ /* 0x001fe2000f8e00ff */
[----:B------:R-:W-:-:S07]  /*3970*/  MOV R0, UR7 ;  /* 0x0000000700007c02 */ /* 0x000fce0008000f00 */
[----:B------:R-:W-:Y:S05]  /*3980*/  CALL.REL.NOINC `($__internal_1_$__cuda_sm20_rem_s64) ;  /* 0x0000002800807944 */ /* 0x000fea0003c00000 */
[----:B------:R-:W-:-:S04]  /*3990*/  ISETP.NE.U32.AND P1, PT, R0, RZ, PT ;  /* 0x000000ff0000720c */ /* 0x000fc80003f25070 */
[----:B------:R-:W-:-:S13]  /*39a0*/  ISETP.NE.AND.EX P1, PT, R4, RZ, PT, P1 ;  /* 0x000000ff0400720c */ /* 0x000fda0003f25310 */
.L_x_69:
[----:B------:R-:W-:Y:S05]  /*39b0*/  BSYNC.RECONVERGENT B3 ;  /* 0x0000000000037941 */ /* 0x000fea0003800200 */
.L_x_67:
[----:B------:R-:W-:Y:S05]  /*39c0*/  @P1 BRA `(.L_x_66) ;  /* 0x0000000400941947 */ /* 0x000fea0003800000 */
        /* <DEDUP_REMOVED lines=23> */
[----:B------:R-:W-:Y:S02]  /*3b40*/  @P2 IADD3 R34, PT, PT, R34, 0x1, RZ ;  /* 0x0000000122222810 */ /* 0x000fe40007ffe0ff */
[----:B------:R-:W-:Y:S01]  /*3b50*/  @!P3 LOP3.LUT R34, RZ, UR6, RZ, 0x33, !PT ;  /* 0x00000006ff22bc12 */ /* 0x000fe2000f8e33ff */
[----:B------:R-:W-:Y:S06]  /*3b60*/  BRA `(.L_x_72) ;  /* 0x0000000000247947 */ /* 0x000fec0003800000 */
.L_x_71:
[----:B------:R-:W0:Y:S01]  /*3b70*/  LDCU.64 UR6, c[0x0][0x3d0] ;  /* 0x00007a00ff0677ac */ /* 0x000e220008000a00 */
[----:B------:R-:W-:Y:S01]  /*3b80*/  MOV R40, R20 ;  /* 0x0000001400287202 */ /* 0x000fe20000000f00 */
[----:B------:R-:W-:Y:S01]  /*3b90*/  IMAD.MOV.U32 R0, RZ, RZ, R8 ;  /* 0x000000ffff007224 */ /* 0x000fe200078e0008 */
[----:B------:R-:W-:Y:S01]  /*3ba0*/  MOV R4, 0x3be0 ;  /* 0x00003be000047802 */ /* 0x000fe20000000f00 */
[----:B0-----:R-:W-:Y:S01]  /*3bb0*/  IMAD.U32 R3, RZ, RZ, UR6 ;  /* 0x00000006ff037e24 */ /* 0x001fe2000f8e00ff */
[----:B------:R-:W-:-:S07]  /*3bc0*/  MOV R2, UR7 ;  /* 0x0000000700027c02 */ /* 0x000fce0008000f00 */
[----:B------:R-:W-:Y:S05]  /*3bd0*/  CALL.REL.NOINC `($__internal_0_$__cuda_sm20_div_s64) ;  /* 0x0000002000907944 */ /* 0x000fea0003c00000 */
[----:B------:R-:W-:Y:S01]  /*3be0*/  MOV R34, R26 ;  /* 0x0000001a00227202 */ /* 0x000fe20000000f00 */
[----:B------:R-:W-:-:S07]  /*3bf0*/  IMAD.MOV.U32 R35, RZ, RZ, R0 ;  /* 0x000000ffff237224 */ /* 0x000fce00078e0000 */
.L_x_72:
[----:B------:R-:W-:Y:S05]  /*3c00*/  BSYNC.RECONVERGENT B3 ;  /* 0x0000000000037941 */ /* 0x000fea0003800200 */
.L_x_70:
[----:B------:R-:W0:Y:S01]  /*3c10*/  LDCU UR6, c[0x0][0x3dc] ;  /* 0x00007b80ff0677ac */ /* 0x000e220008000800 */
[----:B------:R-:W-:Y:S01]  /*3c20*/  BSSY.RECONVERGENT B3, `(.L_x_73) ;  /* 0x0000022000037945 */ /* 0x000fe20003800200 */
[----:B0-----:R-:W-:-:S04]  /*3c30*/  LOP3.LUT R0, R37, UR6, RZ, 0xfc, !PT ;  /* 0x0000000625007c12 */ /* 0x001fc8000f8efcff */
        /* <DEDUP_REMOVED lines=18> */
[----:B------:R-:W-:Y:S01]  /*3d60*/  ISETP.GE.U32.AND P2, PT, R3, UR6, PT ;  /* 0x0000000603007c0c */ /* 0x000fe2000bf46070 */
[----:B------:R-:W-:-:S12]  /*3d70*/  IMAD.MOV.U32 R3, RZ, RZ, RZ ;  /* 0x000000ffff037224 */ /* 0x000fd800078e00ff */
[----:B------:R-:W-:Y:S02]  /*3d80*/  @P2 IADD3 R2, PT, PT, R2, 0x1, RZ ;  /* 0x0000000102022810 */ /* 0x000fe40007ffe0ff */
[----:B------:R-:W-:Y:S01]  /*3d90*/  @!P3 LOP3.LUT R2, RZ, UR6, RZ, 0x33, !PT ;  /* 0x00000006ff02bc12 */ /* 0x000fe2000f8e33ff */
[----:B------:R-:W-:Y:S06]  /*3da0*/  BRA `(.L_x_75) ;  /* 0x0000000000247947 */ /* 0x000fec0003800000 */
.L_x_74:
        /* <DEDUP_REMOVED lines=9> */
.L_x_75:
[----:B------:R-:W-:Y:S05]  /*3e40*/  BSYNC.RECONVERGENT B3 ;  /* 0x0000000000037941 */ /* 0x000fea0003800200 */
.L_x_73:
[----:B------:R-:W0:Y:S01]  /*3e50*/  LDCU.128 UR12, c[0x0][0x3a0] ;  /* 0x00007400ff0c77ac */ /* 0x000e220008000c00 */
[----:B------:R-:W-:Y:S01]  /*3e60*/  MOV R26, R34 ;  /* 0x00000022001a7202 */ /* 0x000fe20000000f00 */
[----:B------:R-:W-:Y:S01]  /*3e70*/  IMAD.MOV.U32 R27, RZ, RZ, R35 ;  /* 0x000000ffff1b7224 */ /* 0x000fe200078e0023 */
[----:B------:R-:W1:Y:S01]  /*3e80*/  LDCU.64 UR6, c[0x0][0x3e0] ;  /* 0x00007c00ff0677ac */ /* 0x000e620008000a00 */
[----:B------:R-:W2:Y:S01]  /*3e90*/  LDCU.64 UR10, c[0x0][0x388] ;  /* 0x00007100ff0a77ac */ /* 0x000ea20008000a00 */
[----:B0-----:R-:W-:Y:S02]  /*3ea0*/  IMAD R29, R19, UR12, RZ ;  /* 0x0000000c131d7c24 */ /* 0x001fe4000f8e02ff */
[----:B------:R-:W-:-:S04]  /*3eb0*/  IMAD.WIDE.U32 R26, R18, UR12, R26 ;  /* 0x0000000c121a7c25 */ /* 0x000fc8000f8e001a */
[----:B------:R-:W-:Y:S02]  /*3ec0*/  IMAD R29, R18, UR13, R29 ;  /* 0x0000000d121d7c24 */ /* 0x000fe4000f8e021d */
[----:B------:R-:W-:-:S03]  /*3ed0*/  IMAD.WIDE.U32 R2, R26, UR14, R2 ;  /* 0x0000000e1a027c25 */ /* 0x000fc6000f8e0002 */
[----:B------:R-:W-:-:S05]  /*3ee0*/  IADD3 R0, PT, PT, R29, R27, RZ ;  /* 0x0000001b1d007210 */ /* 0x000fca0007ffe0ff */
[----:B------:R-:W-:-:S04]  /*3ef0*/  IMAD R27, R0, UR14, RZ ;  /* 0x0000000e001b7c24 */ /* 0x000fc8000f8e02ff */
[----:B------:R-:W-:Y:S01]  /*3f00*/  IMAD R27, R26, UR15, R27 ;  /* 0x0000000f1a1b7c24 */ /* 0x000fe2000f8e021b */
[----:B------:R-:W-:-:S03]  /*3f10*/  MOV R26, R5 ;  /* 0x00000005001a7202 */ /* 0x000fc60000000f00 */
[----:B------:R-:W-:Y:S02]  /*3f20*/  IMAD.IADD R0, R3, 0x1, R27 ;  /* 0x0000000103007824 */ /* 0x000fe400078e021b */
[----:B------:R-:W-:Y:S02]  /*3f30*/  IMAD.MOV.U32 R27, RZ, RZ, R6 ;  /* 0x000000ffff1b7224 */ /* 0x000fe400078e0006 */
[----:B-1----:R-:W-:Y:S02]  /*3f40*/  IMAD R3, R0, UR6, RZ ;  /* 0x0000000600037c24 */ /* 0x002fe4000f8e02ff */
[----:B------:R-:W-:-:S04]  /*3f50*/  IMAD.WIDE.U32 R26, R2, UR6, R26 ;  /* 0x00000006021a7c25 */ /* 0x000fc8000f8e001a */
[----:B------:R-:W-:Y:S01]  /*3f60*/  IMAD R29, R2, UR7, R3 ;  /* 0x00000007021d7c24 */ /* 0x000fe2000f8e0203 */
[----:B------:R-:W-:Y:S01]  /*3f70*/  MOV R2, R12 ;  /* 0x0000000c00027202 */ /* 0x000fe20000000f00 */
[----:B------:R-:W-:-:S03]  /*3f80*/  IMAD.MOV.U32 R3, RZ, RZ, R11 ;  /* 0x000000ffff037224 */ /* 0x000fc600078e000b */
[----:B------:R-:W-:Y:S01]  /*3f90*/  IADD3 R0, PT, PT, R27, R29, RZ ;  /* 0x0000001d1b007210 */ /* 0x000fe20007ffe0ff */
[----:B------:R-:W-:-:S04]  /*3fa0*/  IMAD.WIDE.U32 R2, R26, UR5, R2 ;  /* 0x000000051a027c25 */ /* 0x000fc8000f8e0002 */
[----:B------:R-:W-:Y:S01]  /*3fb0*/  IMAD R27, R26, UR4, RZ ;  /* 0x000000041a1b7c24 */ /* 0x000fe2000f8e02ff */
[----:B--2---:R-:W-:-:S03]  /*3fc0*/  IADD3 R2, P1, PT, R2, UR10, RZ ;  /* 0x0000000a02027c10 */ /* 0x004fc6000ff3e0ff */
[----:B------:R-:W-:-:S05]  /*3fd0*/  IMAD R27, R0, UR5, R27 ;  /* 0x00000005001b7c24 */ /* 0x000fca000f8e021b */
[----:B------:R-:W-:-:S05]  /*3fe0*/  IADD3.X R3, PT, PT, R3, UR11, R27, P1, !PT ;  /* 0x0000000b03037c10 */ /* 0x000fca0008ffe41b */
[----:B------:R-:W2:Y:S02]  /*3ff0*/  LDG.E.U16 R2, desc[UR8][R2.64] ;  /* 0x0000000802027981 */ /* 0x000ea4000c1e1500 */
[----:B--2---:R-:W-:-:S04]  /*4000*/  IMAD.U32 R0, R2, 0x10000, RZ ;  /* 0x0001000002007824 */ /* 0x004fc800078e00ff */
[----:B------:R-:W-:-:S07]  /*4010*/  FADD.FTZ R7, R7, R0 ;  /* 0x0000000007077221 */ /* 0x000fce0000010000 */
.L_x_66:
[----:B------:R-:W-:Y:S05]  /*4020*/  BSYNC.RECONVERGENT B2 ;  /* 0x0000000000027941 */ /* 0x000fea0003800200 */
.L_x_65:
[----:B------:R-:W-:Y:S04]  /*4030*/  BSSY.RECONVERGENT B2, `(.L_x_76) ;  /* 0x000008d000027945 */ /* 0x000fe80003800200 */
[----:B------:R-:W-:Y:S05]  /*4040*/  @P0 BRA `(.L_x_77) ;  /* 0x00000008002c0947 */ /* 0x000fea0003800000 */
[----:B------:R-:W0:Y:S01]  /*4050*/  LDCU UR6, c[0x0][0x3dc] ;  /* 0x00007b80ff0677ac */ /* 0x000e220008000800 */
[----:B------:R-:W-:Y:S01]  /*4060*/  IADD3 R34, P1, PT, R16, R24, RZ ;  /* 0x0000001810227210 */ /* 0x000fe20007f3e0ff */
[----:B------:R-:W-:Y:S03]  /*4070*/  BSSY.RECONVERGENT B3, `(.L_x_78) ;  /* 0x0000022000037945 */ /* 0x000fe60003800200 */
[----:B------:R-:W-:-:S04]  /*4080*/  IADD3.X R35, PT, PT, R17, R43, RZ, P1, !PT ;  /* 0x0000002b11237210 */ /* 0x000fc80000ffe4ff */
[----:B0-----:R-:W-:-:S04]  /*4090*/  LOP3.LUT R0, R35, UR6, RZ, 0xfc, !PT ;  /* 0x0000000623007c12 */ /* 0x001fc8000f8efcff */
[----:B------:R-:W-:-:S13]  /*40a0*/  ISETP.NE.U32.AND P1, PT, R0, RZ, PT ;  /* 0x000000ff0000720c */ /* 0x000fda0003f25070 */
        /* <DEDUP_REMOVED lines=22> */
.L_x_79:
[----:B------:R-:W0:Y:S01]  /*4210*/  LDCU.64 UR6, c[0x0][0x3d8] ;  /* 0x00007b00ff0677ac */ /* 0x000e220008000a00 */
[----:B------:R-:W-:Y:S01]  /*4220*/  IMAD.MOV.U32 R31, RZ, RZ, R34 ;  /* 0x000000ffff1f7224 */ /* 0x000fe200078e0022 */
[----:B------:R-:W-:Y:S02]  /*4230*/  MOV R30, 0x4270 ;  /* 0x00004270001e7802 */ /* 0x000fe40000000f00 */
[----:B0-----:R-:W-:Y:S01]  /*4240*/  MOV R4, UR6 ;  /* 0x0000000600047c02 */ /* 0x001fe20008000f00 */
[----:B------:R-:W-:-:S07]  /*4250*/  IMAD.U32 R0, RZ, RZ, UR7 ;  /* 0x00000007ff007e24 */ /* 0x000fce000f8e00ff */
[----:B------:R-:W-:Y:S05]  /*4260*/  CALL.REL.NOINC `($__internal_1_$__cuda_sm20_rem_s64) ;  /* 0x0000002000487944 */ /* 0x000fea0003c00000 */
[----:B------:R-:W-:-:S04]  /*4270*/  ISETP.NE.U32.AND P1, PT, R0, RZ, PT ;  /* 0x000000ff0000720c */ /* 0x000fc80003f25070 */
[----:B------:R-:W-:-:S13]  /*4280*/  ISETP.NE.AND.EX P1, PT, R4, RZ, PT, P1 ;  /* 0x000000ff0400720c */ /* 0x000fda0003f25310 */
.L_x_80:
[----:B------:R-:W-:Y:S05]  /*4290*/  BSYNC.RECONVERGENT B3 ;  /* 0x0000000000037941 */ /* 0x000fea0003800200 */
.L_x_78:
        /* <DEDUP_REMOVED lines=27> */
.L_x_82:
        /* <DEDUP_REMOVED lines=9> */
.L_x_83:
[----:B------:R-:W-:Y:S05]  /*44e0*/  BSYNC.RECONVERGENT B3 ;  /* 0x0000000000037941 */ /* 0x000fea0003800200 */
.L_x_81:
        /* <DEDUP_REMOVED lines=26> */
.L_x_85:
        /* <DEDUP_REMOVED lines=9> */
.L_x_86:
[----:B------:R-:W-:Y:S05]  /*4720*/  BSYNC.RECONVERGENT B3 ;  /* 0x0000000000037941 */ /* 0x000fea0003800200 */
.L_x_84:
        /* <DEDUP_REMOVED lines=29> */
.L_x_77:
[----:B------:R-:W-:Y:S05]  /*4900*/  BSYNC.RECONVERGENT B2 ;  /* 0x0000000000027941 */ /* 0x000fea0003800200 */
.L_x_76:
[----:B------:R-:W-:Y:S04]  /*4910*/  BSSY.RECONVERGENT B2, `(.L_x_87) ;  /* 0x0000095000027945 */ /* 0x000fe80003800200 */
        /* <DEDUP_REMOVED lines=10> */
[----:B------:R-:W-:-:S05]  /*49c0*/  IMAD R27, R14, UR7, R27 ;  /* 0x000000070e1b7c24 */ /* 0x000fca000f8e021b */
[----:B------:R-:W-:-:S04]  /*49d0*/  IADD3 R37, PT, PT, R33, R27, RZ ;  /* 0x0000001b21257210 */ /* 0x000fc80007ffe0ff */
[----:B-1----:R-:W-:-:S04]  /*49e0*/  LOP3.LUT R0, R37, UR10, RZ, 0xfc, !PT ;  /* 0x0000000a25007c12 */ /* 0x002fc8000f8efcff */
        /* <DEDUP_REMOVED lines=23> */
.L_x_90:
[----:B------:R-:W0:Y:S01]  /*4b60*/  LDCU.64 UR6, c[0x0][0x3d8] ;  /* 0x00007b00ff0677ac */ /* 0x000e220008000a00 */
[----:B------:R-:W-:Y:S01]  /*4b70*/  IMAD.MOV.U32 R31, RZ, RZ, R32 ;  /* 0x000000ffff1f7224 */ /* 0x000fe200078e0020 */
[----:B------:R-:W-:Y:S02]  /*4b80*/  MOV R35, R37 ;  /* 0x0000002500237202 */ /* 0x000fe40000000f00 */
[----:B------:R-:W-:Y:S02]  /*4b90*/  MOV R30, 0x4bd0 ;  /* 0x00004bd0001e7802 */ /* 0x000fe40000000f00 */
[----:B0-----:R-:W-:Y:S01]  /*4ba0*/  MOV R4, UR6 ;  /* 0x0000000600047c02 */ /* 0x001fe20008000f00 */
[----:B------:R-:W-:-:S07]  /*4bb0*/  IMAD.U32 R0, RZ, RZ, UR7 ;  /* 0x00000007ff007e24 */ /* 0x000fce000f8e00ff */
[----:B------:R-:W-:Y:S05]  /*4bc0*/  CALL.REL.NOINC `($__internal_1_$__cuda_sm20_rem_s64) ;  /* 0x0000001400f07944 */ /* 0x000fea0003c00000 */
[----:B------:R-:W-:-:S04]  /*4bd0*/  ISETP.NE.U32.AND P1, PT, R0, RZ, PT ;  /* 0x000000ff0000720c */ /* 0x000fc80003f25070 */
[----:B------:R-:W-:-:S13]  /*4be0*/  ISETP.NE.AND.EX P1, PT, R4, RZ, PT, P1 ;  /* 0x000000ff0400720c */ /* 0x000fda0003f25310 */
.L_x_91:
[----:B------:R-:W-:Y:S05]  /*4bf0*/  BSYNC.RECONVERGENT B3 ;  /* 0x0000000000037941 */ /* 0x000fea0003800200 */
.L_x_89:
[----:B------:R-:W-:Y:S05]  /*4c00*/  @P1 BRA `(.L_x_88) ;  /* 0x0000000400941947 */ /* 0x000fea0003800000 */
[----:B------:R-:W0:Y:S01]  /*4c10*/  LDCU UR6, c[0x0][0x3d4] ;  /* 0x00007a80ff0677ac */ /* 0x000e220008000800 */
[----:B------:R-:W-:Y:S01]  /*4c20*/  BSSY.RECONVERGENT B3, `(.L_x_92) ;  /* 0x0000022000037945 */ /* 0x000fe20003800200 */
        /* <DEDUP_REMOVED lines=24> */
.L_x_93:
[----:B------:R-:W0:Y:S01]  /*4db0*/  LDCU.64 UR6, c[0x0][0x3d0] ;  /* 0x00007a00ff0677ac */ /* 0x000e220008000a00 */
[----:B------:R-:W-:Y:S01]  /*4dc0*/  IMAD.MOV.U32 R40, RZ, RZ, R20 ;  /* 0x000000ffff287224 */ /* 0x000fe200078e0014 */
[----:B------:R-:W-:Y:S02]  /*4dd0*/  MOV R0, R8 ;  /* 0x0000000800007202 */ /* 0x000fe40000000f00 */
[----:B------:R-:W-:Y:S02]  /*4de0*/  MOV R4, 0x4e20 ;  /* 0x00004e2000047802 */ /* 0x000fe40000000f00 */
[----:B0-----:R-:W-:Y:S01]  /*4df0*/  MOV R3, UR6 ;  /* 0x0000000600037c02 */ /* 0x001fe20008000f00 */
[----:B------:R-:W-:-:S07]  /*4e00*/  IMAD.U32 R2, RZ, RZ, UR7 ;  /* 0x00000007ff027e24 */ /* 0x000fce000f8e00ff */
[----:B------:R-:W-:Y:S05]  /*4e10*/  CALL.REL.NOINC `($__internal_0_$__cuda_sm20_div_s64) ;  /* 0x0000001000007944 */ /* 0x000fea0003c00000 */
[----:B------:R-:W-:Y:S01]  /*4e20*/  IMAD.MOV.U32 R34, RZ, RZ, R26 ;  /* 0x000000ffff227224 */ /* 0x000fe200078e001a */
[----:B------:R-:W-:-:S07]  /*4e30*/  MOV R35, R0 ;  /* 0x0000000000237202 */ /* 0x000fce0000000f00 */
.L_x_94:
[----:B------:R-:W-:Y:S05]  /*4e40*/  BSYNC.RECONVERGENT B3 ;  /* 0x0000000000037941 */ /* 0x000fea0003800200 */
.L_x_92:
        /* <DEDUP_REMOVED lines=21> */
[----:B------:R-:W-:Y:S01]  /*4fa0*/  ISETP.GE.U32.AND P2, PT, R3, UR6, PT ;  /* 0x0000000603007c0c */ /* 0x000fe2000bf46070 */
[----:B------:R-:W-:-:S12]  /*4fb0*/  HFMA2 R3, -RZ, RZ, 0, 0 ;  /* 0x00000000ff037431 */ /* 0x000fd800000001ff */
[----:B------:R-:W-:Y:S01]  /*4fc0*/  @P2 VIADD R2, R2, 0x1 ;  /* 0x0000000102022836 */ /* 0x000fe20000000000 */
[----:B------:R-:W-:Y:S01]  /*4fd0*/  @!P3 LOP3.LUT R2, RZ, UR6, RZ, 0x33, !PT ;  /* 0x00000006ff02bc12 */ /* 0x000fe2000f8e33ff */
[----:B------:R-:W-:Y:S06]  /*4fe0*/  BRA `(.L_x_97) ;  /* 0x0000000000247947 */ /* 0x000fec0003800000 */
.L_x_96:
        /* <DEDUP_REMOVED lines=9> */
.L_x_97:
[----:B------:R-:W-:Y:S05]  /*5080*/  BSYNC.RECONVERGENT B3 ;  /* 0x0000000000037941 */ /* 0x000fea0003800200 */
.L_x_95:
        /* <DEDUP_REMOVED lines=12> */
[----:B------:R-:W-:-:S03]  /*5150*/  IMAD.MOV.U32 R26, RZ, RZ, R5 ;  /* 0x000000ffff1a7224 */ /* 0x000fc600078e0005 */
[----:B------:R-:W-:Y:S02]  /*5160*/  IADD3 R0, PT, PT, R3, R27, RZ ;  /* 0x0000001b03007210 */ /* 0x000fe40007ffe0ff */
[----:B------:R-:W-:-:S03]  /*5170*/  MOV R27, R6 ;  /* 0x00000006001b7202 */ /* 0x000fc60000000f00 */
[----:B-1----:R-:W-:Y:S02]  /*5180*/  IMAD R3, R0, UR6, RZ ;  /* 0x0000000600037c24 */ /* 0x002fe4000f8e02ff */
[----:B------:R-:W-:-:S04]  /*5190*/  IMAD.WIDE.U32 R26, R2, UR6, R26 ;  /* 0x00000006021a7c25 */ /* 0x000fc8000f8e001a */
[----:B------:R-:W-:Y:S01]  /*51a0*/  IMAD R29, R2, UR7, R3 ;  /* 0x00000007021d7c24 */ /* 0x000fe2000f8e0203 */
[----:B------:R-:W-:Y:S01]  /*51b0*/  MOV R3, R11 ;  /* 0x0000000b00037202 */ /* 0x000fe20000000f00 */
[----:B------:R-:W-:Y:S02]  /*51c0*/  IMAD.MOV.U32 R2, RZ, RZ, R12 ;  /* 0x000000ffff027224 */ /* 0x000fe400078e000c */
[----:B------:R-:W-:Y:S02]  /*51d0*/  IMAD.IADD R0, R27, 0x1, R29 ;  /* 0x000000011b007824 */ /* 0x000fe400078e021d */
[----:B------:R-:W-:-:S04]  /*51e0*/  IMAD.WIDE.U32 R2, R26, UR5, R2 ;  /* 0x000000051a027c25 */ /* 0x000fc8000f8e0002 */
[----:B------:R-:W-:Y:S01]  /*51f0*/  IMAD R27, R26, UR4, RZ ;  /* 0x000000041a1b7c24 */ /* 0x000fe2000f8e02ff */
[----:B--2---:R-:W-:-:S03]  /*5200*/  IADD3 R2, P1, PT, R2, UR10, RZ ;  /* 0x0000000a02027c10 */ /* 0x004fc6000ff3e0ff */
[----:B------:R-:W-:-:S05]  /*5210*/  IMAD R27, R0, UR5, R27 ;  /* 0x00000005001b7c24 */ /* 0x000fca000f8e021b */
[----:B------:R-:W-:-:S05]  /*5220*/  IADD3.X R3, PT, PT, R3, UR11, R27, P1, !PT ;  /* 0x0000000b03037c10 */ /* 0x000fca0008ffe41b */
[----:B------:R-:W2:Y:S02]  /*5230*/  LDG.E.U16 R2, desc[UR8][R2.64+0x4] ;  /* 0x0000040802027981 */ /* 0x000ea4000c1e1500 */
[----:B--2---:R-:W-:-:S05]  /*5240*/  SHF.L.U32 R0, R2, 0x10, RZ ;  /* 0x0000001002007819 */ /* 0x004fca00000006ff */
[----:B------:R-:W-:-:S07]  /*5250*/  FADD.FTZ R7, R7, R0 ;  /* 0x0000000007077221 */ /* 0x000fce0000010000 */
.L_x_88:
[----:B------:R-:W-:Y:S05]  /*5260*/  BSYNC.RECONVERGENT B2 ;  /* 0x0000000000027941 */ /* 0x000fea0003800200 */
.L_x_87:
        /* <DEDUP_REMOVED lines=37> */
.L_x_101:
        /* <DEDUP_REMOVED lines=9> */
.L_x_102:
[----:B------:R-:W-:Y:S05]  /*5550*/  BSYNC.RECONVERGENT B3 ;  /* 0x0000000000037941 */ /* 0x000fea0003800200 */
.L_x_100:
        /* <DEDUP_REMOVED lines=27> */
.L_x_104:
        /* <DEDUP_REMOVED lines=9> */
.L_x_105:
[----:B------:R-:W-:Y:S05]  /*57a0*/  BSYNC.RECONVERGENT B3 ;  /* 0x0000000000037941 */ /* 0x000fea0003800200 */
.L_x_103:
        /* <DEDUP_REMOVED lines=26> */
.L_x_107:
        /* <DEDUP_REMOVED lines=9> */
.L_x_108:
[----:B------:R-:W-:Y:S05]  /*59e0*/  BSYNC.RECONVERGENT B3 ;  /* 0x0000000000037941 */ /* 0x000fea0003800200 */
.L_x_106:
        /* <DEDUP_REMOVED lines=29> */
.L_x_99:
[----:B------:R-:W-:Y:S05]  /*5bc0*/  BSYNC.RECONVERGENT B2 ;  /* 0x0000000000027941 */ /* 0x000fea0003800200 */
.L_x_98:
[----:B------:R-:W-:Y:S02]  /*5bd0*/  IADD3 R9, P0, PT, R9, 0x4, RZ ;  /* 0x0000000409097810 */ /* 0x000fe40007f1e0ff */
[----:B------:R-:W-:Y:S02]  /*5be0*/  IADD3 R12, P1, PT, R12, 0x8, RZ ;  /* 0x000000080c0c7810 */ /* 0x000fe40007f3e0ff */
[----:B------:R-:W-:Y:S02]  /*5bf0*/  IADD3.X R10, PT, PT, RZ, R10, RZ, P0, !PT ;  /* 0x0000000aff0a7210 */ /* 0x000fe400007fe4ff */
[----:B------:R-:W-:Y:S01]  /*5c00*/  ISETP.GE.U32.AND P0, PT, R9, R36, PT ;  /* 0x000000240900720c */ /* 0x000fe20003f06070 */
[----:B------:R-:W-:Y:S01]  /*5c10*/  IMAD.X R11, RZ, RZ, R11, P1 ;  /* 0x000000ffff0b7224 */ /* 0x000fe200008e060b */
[----:B------:R-:W-:Y:S02]  /*5c20*/  LEA R16, P2, -R38, R16, 0x2 ;  /* 0x0000001026107211 */ /* 0x000fe400078411ff */
[----:B------:R-:W-:-:S02]  /*5c30*/  ISETP.GE.AND.EX P0, PT, R10, R39, PT, P0 ;  /* 0x000000270a00720c */ /* 0x000fc40003f06300 */
[----:B------:R-:W-:-:S11]  /*5c40*/  IADD3.X R17, PT, PT, R17, ~R47, RZ, P2, !PT ;  /* 0x8000002f11117210 */ /* 0x000fd600017fe4ff */
[----:B------:R-:W-:Y:S05]  /*5c50*/  @!P0 BRA `(.L_x_109) ;  /* 0xffffffd800948947 */ /* 0x000fea000383ffff */
.L_x_28:
[----:B------:R-:W-:Y:S05]  /*5c60*/  BSYNC.RECONVERGENT B0 ;  /* 0x0000000000007941 */ /* 0x000fea0003800200 */
.L_x_27:
[----:B------:R-:W2:Y:S01]  /*5c70*/  LDL R0, [R1] ;  /* 0x0000000001007983 */ /* 0x000ea20000100800 */
[----:B------:R-:W-:-:S05]  /*5c80*/  IADD3 R5, P0, PT, R5, 0x1, RZ ;  /* 0x0000000105057810 */ /* 0x000fca0007f1e0ff */
[----:B------:R-:W-:Y:S01]  /*5c90*/  IMAD.X R6, RZ, RZ, R6, P0 ;  /* 0x000000ffff067224 */ /* 0x000fe200000e0606 */
[----:B------:R-:W-:-:S04]  /*5ca0*/  ISETP.GE.U32.AND P0, PT, R5, R59, PT ;  /* 0x0000003b0500720c */ /* 0x000fc80003f06070 */
[----:B--2---:R-:W-:-:S13]  /*5cb0*/  ISETP.GE.AND.EX P0, PT, R6, R0, PT, P0 ;  /* 0x000000000600720c */ /* 0x004fda0003f06300 */
[----:B------:R-:W-:Y:S05]  /*5cc0*/  @!P0 BRA `(.L_x_110) ;  /* 0xffffffb8007c8947 */ /* 0x000fea000383ffff */
.L_x_26:
[----:B------:R-:W-:Y:S05]  /*5cd0*/  BSYNC.RECONVERGENT B1 ;  /* 0x0000000000017941 */ /* 0x000fea0003800200 */
.L_x_25:
[----:B------:R-:W2:Y:S01]  /*5ce0*/  LDL.LU R8, [R1+0x4] ;  /* 0x0000040001087983 */ /* 0x000ea20000300800 */
[----:B------:R-:W0:Y:S03]  /*5cf0*/  LDCU UR6, c[0x0][0x360] ;  /* 0x00006c00ff0677ac */ /* 0x000e260008000800 */
[----:B------:R-:W3:Y:S01]  /*5d00*/  LDL.LU R4, [R1+0x8] ;  /* 0x0000080001047983 */ /* 0x000ee20000300800 */
[----:B------:R-:W0:Y:S01]  /*5d10*/  LDC R0, c[0x0][0x370] ;  /* 0x0000dc00ff007b82 */ /* 0x000e220000000800 */
[----:B------:R-:W1:Y:S01]  /*5d20*/  LDCU.64 UR10, c[0x0][0x3f0] ;  /* 0x00007e00ff0a77ac */ /* 0x000e620008000a00 */
[----:B------:R-:W-:Y:S01]  /*5d30*/  F2FP.BF16.F32.PACK_AB R7, RZ, R7 ;  /* 0x00000007ff07723e */ /* 0x000fe200000010ff */
[----:B------:R-:W4:Y:S01]  /*5d40*/  LDCU.64 UR12, c[0x0][0x380] ;  /* 0x00007000ff0c77ac */ /* 0x000f220008000a00 */
[----:B0-----:R-:W-:Y:S01]  /*5d50*/  IMAD R0, R0, UR6, RZ ;  /* 0x0000000600007c24 */ /* 0x001fe2000f8e02ff */
[----:B--2---:R-:W-:-:S02]  /*5d60*/  SHF.R.S32.HI R3, RZ, 0x1f, R8 ;  /* 0x0000001fff037819 */ /* 0x004fc40000011408 */
[----:B-1----:R-:W-:-:S04]  /*5d70*/  LEA R2, P0, R8, UR10, 0x1 ;  /* 0x0000000a08027c11 */ /* 0x002fc8000f8008ff */
[----:B------:R-:W-:Y:S02]  /*5d80*/  LEA.HI.X R3, R8, UR11, R3, 0x1, P0 ;  /* 0x0000000b08037c11 */ /* 0x000fe400080f0c03 */
[----:B------:R-:W-:-:S03]  /*5d90*/  IADD3 R8, P0, PT, R0, R8, RZ ;  /* 0x0000000800087210 */ /* 0x000fc60007f1e0ff */
[----:B------:R0:W-:Y:S01]  /*5da0*/  STG.E.U16 desc[UR8][R2.64], R7 ;  /* 0x0000000702007986 */ /* 0x0001e2000c101508 */
[----:B---3--:R-:W-:Y:S02]  /*5db0*/  IADD3.X R4, PT, PT, RZ, R4, RZ, P0, !PT ;  /* 0x00000004ff047210 */ /* 0x008fe400007fe4ff */
[----:B----4-:R-:W-:Y:S01]  /*5dc0*/  ISETP.GE.U32.AND P0, PT, R8, UR12, PT ;  /* 0x0000000c08007c0c */ /* 0x010fe2000bf06070 */
[----:B------:R0:W-:Y:S03]  /*5dd0*/  STL [R1+0x4], R8 ;  /* 0x0000040801007387 */ /* 0x0001e60000100800 */
[----:B------:R-:W-:Y:S01]  /*5de0*/  ISETP.GE.AND.EX P0, PT, R4, UR13, PT, P0 ;  /* 0x0000000d04007c0c */ /* 0x000fe2000bf06300 */
[----:B------:R0:W-:-:S12]  /*5df0*/  STL [R1+0x8], R4 ;  /* 0x0000080401007387 */ /* 0x0001d80000100800 */
[----:B0-----:R-:W-:Y:S05]  /*5e00*/  @!P0 BRA `(.L_x_111) ;  /* 0xffffffa000c88947 */ /* 0x001fea000383ffff */
[----:B------:R-:W-:Y:S05]  /*5e10*/  EXIT ;  /* 0x000000000000794d */ /* 0x000fea0003800000 */
        .weak           $__internal_0_$__cuda_sm20_div_s64
        .type           $__internal_0_$__cuda_sm20_div_s64,@function
        .size           $__internal_0_$__cuda_sm20_div_s64,($__internal_1_$__cuda_sm20_rem_s64 - $__internal_0_$__cuda_sm20_div_s64)
$__internal_0_$__cuda_sm20_div_s64:
[-C--:B------:R-:W-:Y:S02]  /*5e20*/  IADD3 R26, P2, PT, RZ, -R3.reuse, RZ ;  /* 0x80000003ff1a7210 */ /* 0x080fe40007f5e0ff */
[----:B------:R-:W-:Y:S02]  /*5e30*/  ISETP.GE.AND P1, PT, R2, RZ, PT ;  /* 0x000000ff0200720c */ /* 0x000fe40003f26270 */
[----:B------:R-:W-:Y:S01]  /*5e40*/  ISETP.GE.AND P3, PT, R0, RZ, PT ;  /* 0x000000ff0000720c */ /* 0x000fe20003f66270 */
[----:B------:R-:W-:Y:S01]  /*5e50*/  IMAD.X R27, RZ, RZ, ~R2, P2 ;  /* 0x000000ffff1b7224 */ /* 0x000fe200010e0e02 */
[----:B------:R-:W-:-:S04]  /*5e60*/  SEL R26, R26, R3, !P1 ;  /* 0x000000031a1a7207 */ /* 0x000fc80004800000 */
[----:B------:R-:W-:-:S04]  /*5e70*/  SEL R27, R27, R2, !P1 ;  /* 0x000000021b1b7207 */ /* 0x000fc80004800000 */
[----:B------:R-:W0:Y:S02]  /*5e80*/  I2F.U64.RP R28, R26 ;  /* 0x0000001a001c7312 */ /* 0x000e240000309000 */
[----:B0-----:R-:W0:Y:S02]  /*5e90*/  MUFU.RCP R28, R28 ;  /* 0x0000001c001c7308 */ /* 0x001e240000001000 */
[----:B0-----:R-:W-:-:S15]  /*5ea0*/  IADD3 R28, PT, PT, R28, 0x1ffffffe, RZ ;  /* 0x1ffffffe1c1c7810 */ /* 0x001fde0007ffe0ff */
[----:B------:R-:W-:-:S15]  /*5eb0*/  NOP ;  /* 0x0000000000007918 */ /* 0x000fde0000000000 */
[----:B------:R-:W-:-:S15]  /*5ec0*/  NOP ;  /* 0x0000000000007918 */ /* 0x000fde0000000000 */
[----:B------:R-:W-:-:S15]  /*5ed0*/  NOP ;  /* 0x0000000000007918 */ /* 0x000fde0000000000 */
[----:B------:R-:W0:Y:S02]  /*5ee0*/  F2I.U64.TRUNC R28, R28 ;  /* 0x0000001c001c7311 */ /* 0x000e24000020d800 */
[----:B0-----:R-:W-:-:S04]  /*5ef0*/  IMAD.WIDE.U32 R30, R28, R26, RZ ;  /* 0x0000001a1c1e7225 */ /* 0x001fc800078e00ff */
[----:B------:R-:W-:Y:S01]  /*5f00*/  IMAD R31, R28, R27, R31 ;  /* 0x0000001b1c1f7224 */ /* 0x000fe200078e021f */
[----:B------:R-:W-:-:S03]  /*5f10*/  IADD3 R44, P1, PT, RZ, -R30, RZ ;  /* 0x8000001eff2c7210 */ /* 0x000fc60007f3e0ff */
[----:B------:R-:W-:Y:S02]  /*5f20*/  IMAD R31, R29, R26, R31 ;  /* 0x0000001a1d1f7224 */ /* 0x000fe400078e021f */
[----:B------:R-:W-:-:S04]  /*5f30*/  IMAD.HI.U32 R30, R28, R44, RZ ;  /* 0x0000002c1c1e7227 */ /* 0x000fc800078e00ff */
[----:B------:R-:W-:Y:S01]  /*5f40*/  IMAD.X R45, RZ, RZ, ~R31, P1 ;  /* 0x000000ffff2d7224 */ /* 0x000fe200008e0e1f */
[----:B------:R-:W-:-:S03]  /*5f50*/  MOV R31, R28 ;  /* 0x0000001c001f7202 */ /* 0x000fc60000000f00 */
[----:B------:R-:W-:-:S04]  /*5f60*/  IMAD.WIDE.U32 R30, P1, R28, R45, R30 ;  /* 0x0000002d1c1e7225 */ /* 0x000fc8000782001e */
[C---:B------:R-:W-:Y:S02]  /*5f70*/  IMAD R28, R29.reuse, R45, RZ ;  /* 0x0000002d1d1c7224 */ /* 0x040fe400078e02ff */
[----:B------:R-:W-:-:S04]  /*5f80*/  IMAD.HI.U32 R30, P2, R29, R44, R30 ;  /* 0x0000002c1d1e7227 */ /* 0x000fc8000784001e */
[----:B------:R-:W-:-:S04]  /*5f90*/  IMAD.HI.U32 R44, R29, R45, RZ ;  /* 0x0000002d1d2c7227 */ /* 0x000fc800078e00ff */
[----:B------:R-:W-:Y:S01]  /*5fa0*/  IMAD.X R44, R44, 0x1, R29, P1 ;  /* 0x000000012c2c7824 */ /* 0x000fe200008e061d */
[----:B------:R-:W-:-:S04]  /*5fb0*/  IADD3 R29, P1, PT, R28, R30, RZ ;  /* 0x0000001e1c1d7210 */ /* 0x000fc80007f3e0ff */
[----:B------:R-:W-:Y:S01]  /*5fc0*/  IADD3.X R44, PT, PT, RZ, RZ, R44, P1, P2 ;  /* 0x000000ffff2c7210 */ /* 0x000fe20000fe442c */
[----:B------:R-:W-:-:S04]  /*5fd0*/  IMAD.WIDE.U32 R30, R29, R26, RZ ;  /* 0x0000001a1d1e7225 */ /* 0x000fc800078e00ff */
[----:B------:R-:W-:Y:S01]  /*5fe0*/  IMAD R28, R29, R27, R31 ;  /* 0x0000001b1d1c7224 */ /* 0x000fe200078e021f */
[----:B------:R-:W-:-:S03]  /*5ff0*/  IADD3 R30, P1, PT, RZ, -R30, RZ ;  /* 0x8000001eff1e7210 */ /* 0x000fc60007f3e0ff */
[----:B------:R-:W-:-:S05]  /*6000*/  IMAD R28, R44, R26, R28 ;  /* 0x0000001a2c1c7224 */ /* 0x000fca00078e021c */
[----:B------:R-:W-:Y:S01]  /*6010*/  IADD3.X R31, PT, PT, RZ, ~R28, RZ, P1, !PT ;  /* 0x8000001cff1f7210 */ /* 0x000fe20000ffe4ff */
[----:B------:R-:W-:-:S04]  /*6020*/  IMAD.HI.U32 R28, R29, R30, RZ ;  /* 0x0000001e1d1c7227 */ /* 0x000fc800078e00ff */
[----:B------:R-:W-:-:S04]  /*6030*/  IMAD.WIDE.U32 R28, P2, R29, R31, R28 ;  /* 0x0000001f1d1c7225 */ /* 0x000fc8000784001c */
[----:B------:R-:W-:-:S04]  /*6040*/  IMAD.HI.U32 R28, P1, R44, R30, R28 ;  /* 0x0000001e2c1c7227 */ /* 0x000fc8000782001c */
[----:B------:R-:W-:-:S04]  /*6050*/  IMAD.HI.U32 R30, R44, R31, RZ ;  /* 0x0000001f2c1e7227 */ /* 0x000fc800078e00ff */
[----:B------:R-:W-:Y:S02]  /*6060*/  IMAD.X R30, R30, 0x1, R44, P2 ;  /* 0x000000011e1e7824 */ /* 0x000fe400010e062c */
[----:B------:R-:W-:Y:S01]  /*6070*/  IMAD R44, R44, R31, RZ ;  /* 0x0000001f2c2c7224 */ /* 0x000fe200078e02ff */
[----:B------:R-:W-:Y:S01]  /*6080*/  IADD3 R31, P4, PT, RZ, -R40, RZ ;  /* 0x80000028ff1f7210 */ /* 0x000fe20007f9e0ff */
[----:B------:R-:W-:-:S03]  /*6090*/  IMAD.MOV.U32 R29, RZ, RZ, RZ ;  /* 0x000000ffff1d7224 */ /* 0x000fc600078e00ff */
[----:B------:R-:W-:Y:S02]  /*60a0*/  IADD3 R44, P2, PT, R44, R28, RZ ;  /* 0x0000001c2c2c7210 */ /* 0x000fe40007f5e0ff */
[----:B------:R-:W-:Y:S02]  /*60b0*/  SEL R31, R31, R40, !P3 ;  /* 0x000000281f1f7207 */ /* 0x000fe40005800000 */
[-C--:B------:R-:W-:Y:S02]  /*60c0*/  IADD3.X R40, PT, PT, RZ, ~R0.reuse, RZ, P4, !PT ;  /* 0x80000000ff287210 */ /* 0x080fe400027fe4ff */
[----:B------:R-:W-:Y:S01]  /*60d0*/  IADD3.X R30, PT, PT, RZ, RZ, R30, P2, P1 ;  /* 0x000000ffff1e7210 */ /* 0x000fe200017e241e */
[----:B------:R-:W-:Y:S01]  /*60e0*/  IMAD.HI.U32 R28, R44, R31, RZ ;  /* 0x0000001f2c1c7227 */ /* 0x000fe200078e00ff */
[-C--:B------:R-:W-:Y:S02]  /*60f0*/  SEL R40, R40, R0.reuse, !P3 ;  /* 0x0000000028287207 */ /* 0x080fe40005800000 */
[----:B------:R-:W-:-:S03]  /*6100*/  LOP3.LUT R0, R2, R0, RZ, 0x3c, !PT ;  /* 0x0000000002007212 */ /* 0x000fc600078e3cff */
[----:B------:R-:W-:-:S04]  /*6110*/  IMAD.WIDE.U32 R28, R44, R40, R28 ;  /* 0x000000282c1c7225 */ /* 0x000fc800078e001c */
[C---:B------:R-:W-:Y:S02]  /*6120*/  IMAD R44, R30.reuse, R40, RZ ;  /* 0x000000281e2c7224 */ /* 0x040fe400078e02ff */
[----:B------:R-:W-:-:S04]  /*6130*/  IMAD.HI.U32 R28, P1, R30, R31, R28 ;  /* 0x0000001f1e1c7227 */ /* 0x000fc8000782001c */
[----:B------:R-:W-:Y:S01]  /*6140*/  IMAD.HI.U32 R30, R30, R40, RZ ;  /* 0x000000281e1e7227 */ /* 0x000fe200078e00ff */
[----:B------:R-:W-:-:S04]  /*6150*/  IADD3 R44, P2, PT, R44, R28, RZ ;  /* 0x0000001c2c2c7210 */ /* 0x000fc80007f5e0ff */
[----:B------:R-:W-:Y:S01]  /*6160*/  IADD3.X R30, PT, PT, R30, RZ, RZ, P1, !PT ;  /* 0x000000ff1e1e7210 */ /* 0x000fe20000ffe4ff */
[----:B------:R-:W-:-:S04]  /*6170*/  IMAD.WIDE.U32 R28, R44, R26, RZ ;  /* 0x0000001a2c1c7225 */ /* 0x000fc800078e00ff */
[----:B------:R-:W-:Y:S01]  /*6180*/  IMAD R29, R44, R27, R29 ;  /* 0x0000001b2c1d7224 */ /* 0x000fe200078e021d */
[----:B------:R-:W-:Y:S01]  /*6190*/  IADD3 R28, P3, PT, -R28, R31, RZ ;  /* 0x0000001f1c1c7210 */ /* 0x000fe20007f7e1ff */
[----:B------:R-:W-:-:S03]  /*61a0*/  IMAD.X R30, RZ, RZ, R30, P2 ;  /* 0x000000ffff1e7224 */ /* 0x000fc600010e061e */
[-C--:B------:R-:W-:Y:S01]  /*61b0*/  ISETP.GE.U32.AND P1, PT, R28, R26.reuse, PT ;  /* 0x0000001a1c00720c */ /* 0x080fe20003f26070 */
[----:B------:R-:W-:-:S05]  /*61c0*/  IMAD R29, R30, R26, R29 ;  /* 0x0000001a1e1d7224 */ /* 0x000fca00078e021d */
[----:B------:R-:W-:Y:S02]  /*61d0*/  IADD3.X R29, PT, PT, ~R29, R40, RZ, P3, !PT ;  /* 0x000000281d1d7210 */ /* 0x000fe40001ffe5ff */
[----:B------:R-:W-:Y:S02]  /*61e0*/  IADD3 R31, P3, PT, R28, -R26, RZ ;  /* 0x8000001a1c1f7210 */ /* 0x000fe40007f7e0ff */
[----:B------:R-:W-:-:S04]  /*61f0*/  ISETP.GE.U32.AND.EX P1, PT, R29, R27, PT, P1 ;  /* 0x0000001b1d00720c */ /* 0x000fc80003f26110 */
[----:B------:R-:W-:-:S04]  /*6200*/  SEL R31, R31, R28, P1 ;  /* 0x0000001c1f1f7207 */ /* 0x000fc80000800000 */
[----:B------:R-:W-:Y:S01]  /*6210*/  ISETP.GE.U32.AND P2, PT, R31, R26, PT ;  /* 0x0000001a1f00720c */ /* 0x000fe20003f46070 */
[----:B------:R-:W-:-:S05]  /*6220*/  IMAD.X R26, R29, 0x1, ~R27, P3 ;  /* 0x000000011d1a7824 */ /* 0x000fca00018e0e1b */
[----:B------:R-:W-:-:S04]  /*6230*/  SEL R26, R26, R29, P1 ;  /* 0x0000001d1a1a7207 */ /* 0x000fc80000800000 */
[----:B------:R-:W-:Y:S02]  /*6240*/  ISETP.GE.U32.AND.EX P2, PT, R26, R27, PT, P2 ;  /* 0x0000001b1a00720c */ /* 0x000fe40003f46120 */
[----:B------:R-:W-:-:S04]  /*6250*/  IADD3 R26, P3, PT, R44, 0x1, RZ ;  /* 0x000000012c1a7810 */ /* 0x000fc80007f7e0ff */
[----:B------:R-:W-:Y:S02]  /*6260*/  IADD3.X R27, PT, PT, RZ, R30, RZ, P3, !PT ;  /* 0x0000001eff1b7210 */ /* 0x000fe40001ffe4ff */
[----:B------:R-:W-:Y:S02]  /*6270*/  SEL R26, R26, R44, P1 ;  /* 0x0000002c1a1a7207 */ /* 0x000fe40000800000 */
[----:B------:R-:W-:Y:S02]  /*6280*/  SEL R27, R27, R30, P1 ;  /* 0x0000001e1b1b7207 */ /* 0x000fe40000800000 */
[----:B------:R-:W-:-:S04]  /*6290*/  IADD3 R28, P1, PT, R26, 0x1, RZ ;  /* 0x000000011a1c7810 */ /* 0x000fc80007f3e0ff */
[----:B------:R-:W-:Y:S01]  /*62a0*/  SEL R28, R28, R26, P2 ;  /* 0x0000001a1c1c7207 */ /* 0x000fe20001000000 */
[----:B------:R-:W-:Y:S01]  /*62b0*/  IMAD.X R26, RZ, RZ, R27, P1 ;  /* 0x000000ffff1a7224 */ /* 0x000fe200008e061b */
[----:B------:R-:W-:Y:S01]  /*62c0*/  ISETP.NE.U32.AND P1, PT, R3, RZ, PT ;  /* 0x000000ff0300720c */ /* 0x000fe20003f25070 */
[----:B------:R-:W-:-:S03]  /*62d0*/  HFMA2 R3, -RZ, RZ, 0, 0 ;  /* 0x00000000ff037431 */ /* 0x000fc600000001ff */
[----:B------:R-:W-:Y:S02]  /*62e0*/  SEL R26, R26, R27, P2 ;  /* 0x0000001b1a1a7207 */ /* 0x000fe40001000000 */
[----:B------:R-:W-:Y:S02]  /*62f0*/  IADD3 R27, P3, PT, RZ, -R28, RZ ;  /* 0x8000001cff1b7210 */ /* 0x000fe40007f7e0ff */
[----:B------:R-:W-:Y:S02]  /*6300*/  ISETP.GE.AND P2, PT, R0, RZ, PT ;  /* 0x000000ff0000720c */ /* 0x000fe40003f46270 */
[----:B------:R-:W-:Y:S02]  /*6310*/  IADD3.X R0, PT, PT, RZ, ~R26, RZ, P3, !PT ;  /* 0x8000001aff007210 */ /* 0x000fe40001ffe4ff */
[----:B------:R-:W-:Y:S01]  /*6320*/  ISETP.NE.AND.EX P1, PT, R2, RZ, PT, P1 ;  /* 0x000000ff0200720c */ /* 0x000fe20003f25310 */
[----:B------:R-:W-:Y:S01]  /*6330*/  IMAD.MOV.U32 R2, RZ, RZ, R4 ;  /* 0x000000ffff027224 */ /* 0x000fe200078e0004 */
[----:B------:R-:W-:-:S02]  /*6340*/  SEL R27, R27, R28, !P2 ;  /* 0x0000001c1b1b7207 */ /* 0x000fc40005000000 */
[----:B------:R-:W-:Y:S02]  /*6350*/  SEL R0, R0, R26, !P2 ;  /* 0x0000001a00007207 */ /* 0x000fe40005000000 */
[----:B------:R-:W-:Y:S02]  /*6360*/  SEL R26, R27, 0xffffffff, P1 ;  /* 0xffffffff1b1a7807 */ /* 0x000fe40000800000 */
[----:B------:R-:W-:Y:S01]  /*6370*/  SEL R0, R0, 0xffffffff, P1 ;  /* 0xffffffff00007807 */ /* 0x000fe20000800000 */
[----:B------:R-:W-:Y:S06]  /*6380*/  RET.REL.NODEC R2 `(_ZN2at6native13col2im_kernelIN3c108BFloat16EfEEvlPKT_llllllllllllPS4_) ;  /* 0xffffff9c021c7950 */ /* 0x000fec0003c3ffff */
        .weak           $__internal_1_$__cuda_sm20_rem_s64
        .type           $__internal_1_$__cuda_sm20_rem_s64,@function
        .size           $__internal_1_$__cuda_sm20_rem_s64,(.L_x_517 - $__internal_1_$__cuda_sm20_rem_s64)
$__internal_1_$__cuda_sm20_rem_s64:
[----:B------:R-:W-:Y:S02]  /*6390*/  IADD3 R2, P2, PT, RZ, -R4, RZ ;  /* 0x80000004ff027210 */ /* 0x000fe40007f5e0ff */
[----:B------:R-:W-:-:S03]  /*63a0*/  ISETP.GE.AND P1, PT, R0, RZ, PT ;  /* 0x000000ff0000720c */ /* 0x000fc60003f26270 */
        /* <DEDUP_REMOVED lines=33> */
[----:B------:R-:W-:Y:S01]  /*65c0*/  IMAD.X R29, R29, 0x1, R40, P2 ;  /* 0x000000011d1d7824 */ /* 0x000fe200010e0628 */
[----:B------:R-:W-:Y:S01]  /*65d0*/  ISETP.GE.AND P2, PT, R35, RZ, PT ;  /* 0x000000ff2300720c */ /* 0x000fe20003f46270 */
        /* <DEDUP_REMOVED lines=8> */
[----:B------:R-:W-:-:S05]  /*6660*/  SEL R31, R31, R35, !P2 ;  /* 0x000000231f1f7207 */ /* 0x000fca0005000000 */
        /* <DEDUP_REMOVED lines=10> */
[CC--:B------:R-:W-:Y:S01]  /*6710*/  ISETP.GE.U32.AND P1, PT, R26.reuse, R2.reuse, PT ;  /* 0x000000021a00720c */ /* 0x0c0fe20003f26070 */
[-C--:B------:R-:W-:Y:S01]  /*6720*/  IMAD R29, R29, R2.reuse, R40 ;  /* 0x000000021d1d7224 */ /* 0x080fe200078e0228 */
[----:B------:R-:W-:-:S04]  /*6730*/  IADD3 R27, P3, PT, R26, -R2, RZ ;  /* 0x800000021a1b7210 */ /* 0x000fc80007f7e0ff */
[----:B------:R-:W-:Y:S01]  /*6740*/  IADD3.X R29, PT, PT, ~R29, R31, RZ, P4, !PT ;  /* 0x0000001f1d1d7210 */ /* 0x000fe200027fe5ff */
[----:B------:R-:W-:-:S03]  /*6750*/  HFMA2 R31, -RZ, RZ, 0, 0 ;  /* 0x00000000ff1f7431 */ /* 0x000fc600000001ff */
[----:B------:R-:W-:-:S04]  /*6760*/  ISETP.GE.U32.AND.EX P1, PT, R29, R3, PT, P1 ;  /* 0x000000031d00720c */ /* 0x000fc80003f26110 */
[----:B------:R-:W-:Y:S01]  /*6770*/  SEL R27, R27, R26, P1 ;  /* 0x0000001a1b1b7207 */ /* 0x000fe20000800000 */
[----:B------:R-:W-:-:S05]  /*6780*/  IMAD.X R26, R29, 0x1, ~R3, P3 ;  /* 0x000000011d1a7824 */ /* 0x000fca00018e0e03 */
[----:B------:R-:W-:Y:S02]  /*6790*/  SEL R26, R26, R29, P1 ;  /* 0x0000001d1a1a7207 */ /* 0x000fe40000800000 */
[CC--:B------:R-:W-:Y:S02]  /*67a0*/  ISETP.GE.U32.AND P1, PT, R27.reuse, R2.reuse, PT ;  /* 0x000000021b00720c */ /* 0x0c0fe40003f26070 */
[----:B------:R-:W-:Y:S02]  /*67b0*/  IADD3 R2, P3, PT, R27, -R2, RZ ;  /* 0x800000021b027210 */ /* 0x000fe40007f7e0ff */
[CC--:B------:R-:W-:Y:S02]  /*67c0*/  ISETP.GE.U32.AND.EX P1, PT, R26.reuse, R3.reuse, PT, P1 ;  /* 0x000000031a00720c */ /* 0x0c0fe40003f26110 */
[----:B------:R-:W-:Y:S02]  /*67d0*/  IADD3.X R3, PT, PT, R26, ~R3, RZ, P3, !PT ;  /* 0x800000031a037210 */ /* 0x000fe40001ffe4ff */
[----:B------:R-:W-:-:S02]  /*67e0*/  SEL R2, R2, R27, P1 ;  /* 0x0000001b02027207 */ /* 0x000fc40000800000 */
[----:B------:R-:W-:Y:S02]  /*67f0*/  SEL R26, R3, R26, P1 ;  /* 0x0000001a031a7207 */ /* 0x000fe40000800000 */
[----:B------:R-:W-:Y:S02]  /*6800*/  IADD3 R3, P3, PT, RZ, -R2, RZ ;  /* 0x80000002ff037210 */ /* 0x000fe40007f7e0ff */
[----:B------:R-:W-:-:S03]  /*6810*/  ISETP.NE.U32.AND P1, PT, R4, RZ, PT ;  /* 0x000000ff0400720c */ /* 0x000fc60003f25070 */
[----:B------:R-:W-:Y:S01]  /*6820*/  IMAD.X R4, RZ, RZ, ~R26, P3 ;  /* 0x000000ffff047224 */ /* 0x000fe200018e0e1a */
[----:B------:R-:W-:Y:S02]  /*6830*/  ISETP.NE.AND.EX P1, PT, R0, RZ, PT, P1 ;  /* 0x000000ff0000720c */ /* 0x000fe40003f25310 */
[----:B------:R-:W-:Y:S02]  /*6840*/  SEL R0, R3, R2, !P2 ;  /* 0x0000000203007207 */ /* 0x000fe40005000000 */
[----:B------:R-:W-:Y:S02]  /*6850*/  SEL R4, R4, R26, !P2 ;  /* 0x0000001a04047207 */ /* 0x000fe40005000000 */
[----:B------:R-:W-:Y:S02]  /*6860*/  SEL R0, R0, 0xffffffff, P1 ;  /* 0xffffffff00007807 */ /* 0x000fe40000800000 */
[----:B------:R-:W-:Y:S01]  /*6870*/  SEL R4, R4, 0xffffffff, P1 ;  /* 0xffffffff04047807 */ /* 0x000fe20000800000 */
[----:B------:R-:W-:Y:S06]  /*6880*/  RET.REL.NODEC R30 `(_ZN2at6native13col2im_kernelIN3c108BFloat16EfEEvlPKT_llllllllllllPS4_) ;  /* 0xffffff941edc7950 */ /* 0x000fec0003c3ffff */
.L_x_112:
[----:B------:R-:W-:-:S00]  /*6890*/  BRA `(.L_x_112) ;  /* 0xfffffffc00fc7947 */ /* 0x000fc0000383ffff */
[----:B------:R-:W-:-:S00]  /*68a0*/  NOP ;  /* 0x0000000000007918 */ /* 0x000fc00000000000 */
        /* <DEDUP_REMOVED lines=13> */
.L_x_517:


//--------------------- .text._ZN2at6native13col2im_kernelIN3c104HalfEfEEvlPKT_llllllllllllPS4_ --------------------------
	.section	.text._ZN2at6native13col2im_kernelIN3c104HalfEfEEvlPKT_llllllllllllPS4_,"ax",@progbits
	.align	128
        .global         _ZN2at6native13col2im_kernelIN3c104HalfEfEEvlPKT_llllllllllllPS4_
        .type           _ZN2at6native13col2im_kernelIN3c104HalfEfEEvlPKT_llllllllllllPS4_,@function
        .size           _ZN2at6native13col2im_kernelIN3c104HalfEfEEvlPKT_llllllllllllPS4_,(.L_x_519 - _ZN2at6native13col2im_kernelIN3c104HalfEfEEvlPKT_llllllllllllPS4_)
        .other          _ZN2at6native13col2im_kernelIN3c104HalfEfEEvlPKT_llllllllllllPS4_,@"STO_CUDA_ENTRY STV_DEFAULT"
_ZN2at6native13col2im_kernelIN3c104HalfEfEEvlPKT_llllllllllllPS4_:
.text._ZN2at6native13col2im_kernelIN3c104HalfEfEEvlPKT_llllllllllllPS4_:
        /* <DEDUP_REMOVED lines=19> */
.L_x_224:
        /* <DEDUP_REMOVED lines=31> */
.L_x_114:
[----:B------:R-:W0:Y:S01]  /*0320*/  LDCU.64 UR6, c[0x0][0x398] ;  /* 0x00007300ff0677ac */ /* 0x000e220008000a00 */
[----:B------:R-:W-:Y:S01]  /*0330*/  IMAD.MOV.U32 R40, RZ, RZ, R4 ;  /* 0x000000ffff287224 */ /* 0x000fe200078e0004 */
[----:B------:R-:W-:Y:S01]  /*0340*/  MOV R4, 0x390 ;  /* 0x0000039000047802 */ /* 0x000fe20000000f00 */
[----:B------:R-:W-:Y:S02]  /*0350*/  IMAD.MOV.U32 R0, RZ, RZ, R5 ;  /* 0x000000ffff007224 */ /* 0x000fe400078e0005 */
[----:B0-----:R-:W-:Y:S01]  /*0360*/  IMAD.U32 R3, RZ, RZ, UR6 ;  /* 0x00000006ff037e24 */ /* 0x001fe2000f8e00ff */
[----:B------:R-:W-:-:S07]  /*0370*/  MOV R2, UR7 ;  /* 0x0000000700027c02 */ /* 0x000fce0008000f00 */
[----:B------:R-:W-:Y:S05]  /*0380*/  CALL.REL.NOINC `($__internal_2_$__cuda_sm20_div_s64) ;  /* 0x0000005800a47944 */ /* 0x000fea0003c00000 */
        /* <DEDUP_REMOVED lines=10> */
.L_x_115:
[----:B------:R-:W-:Y:S05]  /*0430*/  BSYNC.RECONVERGENT B0 ;  /* 0x0000000000007941 */ /* 0x000fea0003800200 */
.L_x_113:
        /* <DEDUP_REMOVED lines=29> */
.L_x_117:
[----:B------:R-:W0:Y:S01]  /*0610*/  LDCU.64 UR6, c[0x0][0x390] ;  /* 0x00007200ff0677ac */ /* 0x000e220008000a00 */
[----:B------:R-:W-:Y:S01]  /*0620*/  IMAD.MOV.U32 R31, RZ, RZ, R26 ;  /* 0x000000ffff1f7224 */ /* 0x000fe200078e001a */
[----:B------:R-:W-:Y:S02]  /*0630*/  MOV R35, R27 ;  /* 0x0000001b00237202 */ /* 0x000fe40000000f00 */
[----:B------:R-:W-:Y:S01]  /*0640*/  MOV R30, 0x680 ;  /* 0x00000680001e7802 */ /* 0x000fe20000000f00 */
[----:B0-----:R-:W-:Y:S02]  /*0650*/  IMAD.U32 R4, RZ, RZ, UR6 ;  /* 0x00000006ff047e24 */ /* 0x001fe4000f8e00ff */
[----:B------:R-:W-:-:S07]  /*0660*/  IMAD.U32 R0, RZ, RZ, UR7 ;  /* 0x00000007ff007e24 */ /* 0x000fce000f8e00ff */
[----:B------:R-:W-:Y:S05]  /*0670*/  CALL.REL.NOINC `($__internal_3_$__cuda_sm20_rem_s64) ;  /* 0x0000005c00447944 */ /* 0x000fea0003c00000 */
[----:B------:R-:W-:Y:S01]  /*0680*/  MOV R2, R0 ;  /* 0x0000000000027202 */ /* 0x000fe20000000f00 */
[----:B------:R-:W-:-:S07]  /*0690*/  IMAD.MOV.U32 R3, RZ, RZ, R4 ;  /* 0x000000ffff037224 */ /* 0x000fce00078e0004 */
.L_x_118:
[----:B------:R-:W-:Y:S05]  /*06a0*/  BSYNC.RECONVERGENT B0 ;  /* 0x0000000000007941 */ /* 0x000fea0003800200 */
.L_x_116:
        /* <DEDUP_REMOVED lines=34> */
.L_x_120:
[----:B------:R-:W-:Y:S01]  /*08d0*/  IMAD.MOV.U32 R2, RZ, RZ, R4 ;  /* 0x000000ffff027224 */ /* 0x000fe200078e0004 */
[----:B------:R-:W-:Y:S01]  /*08e0*/  MOV R0, R5 ;  /* 0x0000000500007202 */ /* 0x000fe20000000f00 */
[----:B------:R-:W-:Y:S01]  /*08f0*/  IMAD.MOV.U32 R3, RZ, RZ, R6 ;  /* 0x000000ffff037224 */ /* 0x000fe200078e0006 */
[----:B------:R-:W-:Y:S01]  /*0900*/  MOV R4, 0x930 ;  /* 0x0000093000047802 */ /* 0x000fe20000000f00 */
[----:B-----5:R-:W-:-:S07]  /*0910*/  IMAD.MOV.U32 R40, RZ, RZ, R12 ;  /* 0x000000ffff287224 */ /* 0x020fce00078e000c */
[----:B------:R-:W-:Y:S05]  /*0920*/  CALL.REL.NOINC `($__internal_2_$__cuda_sm20_div_s64) ;  /* 0x00000054003c7944 */ /* 0x000fea0003c00000 */
[----:B------:R-:W-:Y:S01]  /*0930*/  MOV R18, R26 ;  /* 0x0000001a00127202 */ /* 0x000fe20000000f00 */
[----:B------:R-:W-:-:S07]  /*0940*/  IMAD.MOV.U32 R19, RZ, RZ, R0 ;  /* 0x000000ffff137224 */ /* 0x000fce00078e0000 */
.L_x_121:
[----:B------:R-:W-:Y:S05]  /*0950*/  BSYNC.RECONVERGENT B0 ;  /* 0x0000000000007941 */ /* 0x000fea0003800200 */
.L_x_119:
        /* <DEDUP_REMOVED lines=43> */
.L_x_125:
[----:B------:R-:W0:Y:S01]  /*0c10*/  LDCU.64 UR6, c[0x0][0x3c8] ;  /* 0x00007900ff0677ac */ /* 0x000e220008000a00 */
[----:B------:R-:W-:Y:S02]  /*0c20*/  MOV R4, 0xc60 ;  /* 0x00000c6000047802 */ /* 0x000fe40000000f00 */
[----:B0-----:R-:W-:Y:S01]  /*0c30*/  MOV R3, UR6 ;  /* 0x0000000600037c02 */ /* 0x001fe20008000f00 */
[----:B------:R-:W-:-:S07]  /*0c40*/  IMAD.U32 R2, RZ, RZ, UR7 ;  /* 0x00000007ff027e24 */ /* 0x000fce000f8e00ff */
[----:B------:R-:W-:Y:S05]  /*0c50*/  CALL.REL.NOINC `($__internal_2_$__cuda_sm20_div_s64) ;  /* 0x0000005000707944 */ /* 0x000fea0003c00000 */
[----:B------:R-:W-:-:S07]  /*0c60*/  IMAD.MOV.U32 R27, RZ, RZ, R0 ;  /* 0x000000ffff1b7224 */ /* 0x000fce00078e0000 */
.L_x_126:
[----:B------:R-:W-:Y:S05]  /*0c70*/  BSYNC.RECONVERGENT B1 ;  /* 0x0000000000017941 */ /* 0x000fea0003800200 */
.L_x_124:
[----:B------:R-:W-:-:S04]  /*0c80*/  IADD3 R48, P0, PT, R26, 0x1, RZ ;  /* 0x000000011a307810 */ /* 0x000fc80007f1e0ff */
[----:B------:R-:W-:-:S09]  /*0c90*/  IADD3.X R49, PT, PT, RZ, R27, RZ, P0, !PT ;  /* 0x0000001bff317210 */ /* 0x000fd200007fe4ff */
.L_x_123:
[----:B------:R-:W-:Y:S05]  /*0ca0*/  BSYNC.RECONVERGENT B0 ;  /* 0x0000000000007941 */ /* 0x000fea0003800200 */
.L_x_122:
        /* <DEDUP_REMOVED lines=26> */
.L_x_128:
[----:B------:R-:W0:Y:S01]  /*0e50*/  LDCU.64 UR6, c[0x0][0x3c8] ;  /* 0x00007900ff0677ac */ /* 0x000e220008000a00 */
[----:B------:R-:W-:Y:S02]  /*0e60*/  MOV R40, R54 ;  /* 0x0000003600287202 */ /* 0x000fe40000000f00 */
[----:B------:R-:W-:Y:S02]  /*0e70*/  MOV R0, R55 ;  /* 0x0000003700007202 */ /* 0x000fe40000000f00 */
[----:B------:R-:W-:Y:S01]  /*0e80*/  MOV R4, 0xec0 ;  /* 0x00000ec000047802 */ /* 0x000fe20000000f00 */
[----:B0-----:R-:W-:Y:S02]  /*0e90*/  IMAD.U32 R3, RZ, RZ, UR6 ;  /* 0x00000006ff037e24 */ /* 0x001fe4000f8e00ff */
[----:B------:R-:W-:-:S07]  /*0ea0*/  IMAD.U32 R2, RZ, RZ, UR7 ;  /* 0x00000007ff027e24 */ /* 0x000fce000f8e00ff */
[----:B------:R-:W-:Y:S05]  /*0eb0*/  CALL.REL.NOINC `($__internal_2_$__cuda_sm20_div_s64) ;  /* 0x0000004c00d87944 */ /* 0x000fea0003c00000 */
[----:B------:R-:W-:-:S07]  /*0ec0*/  IMAD.MOV.U32 R27, RZ, RZ, R0 ;  /* 0x000000ffff1b7224 */ /* 0x000fce00078e0000 */
.L_x_129:
[----:B------:R-:W-:Y:S05]  /*0ed0*/  BSYNC.RECONVERGENT B0 ;  /* 0x0000000000007941 */ /* 0x000fea0003800200 */
.L_x_127:
        /* <DEDUP_REMOVED lines=51> */
.L_x_133:
[----:B------:R-:W0:Y:S01]  /*1210*/  LDCU.64 UR6, c[0x0][0x3c0] ;  /* 0x00007800ff0677ac */ /* 0x000e220008000a00 */
[----:B------:R-:W-:Y:S02]  /*1220*/  MOV R4, 0x1260 ;  /* 0x0000126000047802 */ /* 0x000fe40000000f00 */
[----:B0-----:R-:W-:Y:S01]  /*1230*/  MOV R3, UR6 ;  /* 0x0000000600037c02 */ /* 0x001fe20008000f00 */
[----:B------:R-:W-:-:S07]  /*1240*/  IMAD.U32 R2, RZ, RZ, UR7 ;  /* 0x00000007ff027e24 */ /* 0x000fce000f8e00ff */
[----:B------:R-:W-:Y:S05]  /*1250*/  CALL.REL.NOINC `($__internal_2_$__cuda_sm20_div_s64) ;  /* 0x0000004800f07944 */ /* 0x000fea0003c00000 */
[----:B------:R-:W-:-:S07]  /*1260*/  IMAD.MOV.U32 R27, RZ, RZ, R0 ;  /* 0x000000ffff1b7224 */ /* 0x000fce00078e0000 */
.L_x_134:
[----:B------:R-:W-:Y:S05]  /*1270*/  BSYNC.RECONVERGENT B1 ;  /* 0x0000000000017941 */ /* 0x000fea0003800200 */
.L_x_132:
[----:B------:R-:W-:-:S04]  /*1280*/  IADD3 R5, P0, PT, R26, 0x1, RZ ;  /* 0x000000011a057810 */ /* 0x000fc80007f1e0ff */
[----:B------:R-:W-:-:S09]  /*1290*/  IADD3.X R6, PT, PT, RZ, R27, RZ, P0, !PT ;  /* 0x0000001bff067210 */ /* 0x000fd200007fe4ff */
.L_x_131:
[----:B------:R-:W-:Y:S05]  /*12a0*/  BSYNC.RECONVERGENT B0 ;  /* 0x0000000000007941 */ /* 0x000fea0003800200 */
.L_x_130:
        /* <DEDUP_REMOVED lines=26> */
.L_x_136:
        /* <DEDUP_REMOVED lines=8> */
.L_x_137:
[----:B------:R-:W-:Y:S05]  /*14d0*/  BSYNC.RECONVERGENT B0 ;  /* 0x0000000000007941 */ /* 0x000fea0003800200 */
.L_x_135:
        /* <DEDUP_REMOVED lines=30> */
.L_x_223:
        /* <DEDUP_REMOVED lines=36> */
.L_x_143:
[----:B------:R-:W0:Y:S01]  /*1900*/  LDCU.64 UR6, c[0x0][0x3d0] ;  /* 0x00007a00ff0677ac */ /* 0x000e220008000a00 */
[----:B------:R-:W-:Y:S02]  /*1910*/  MOV R31, R20 ;  /* 0x00000014001f7202 */ /* 0x000fe40000000f00 */
[----:B------:R-:W-:Y:S02]  /*1920*/  MOV R35, R8 ;  /* 0x0000000800237202 */ /* 0x000fe40000000f00 */
[----:B------:R-:W-:Y:S01]  /*1930*/  MOV R30, 0x1970 ;  /* 0x00001970001e7802 */ /* 0x000fe20000000f00 */
[----:B0-----:R-:W-:Y:S02]  /*1940*/  IMAD.U32 R4, RZ, RZ, UR6 ;  /* 0x00000006ff047e24 */ /* 0x001fe4000f8e00ff */
[----:B------:R-:W-:-:S07]  /*1950*/  IMAD.U32 R0, RZ, RZ, UR7 ;  /* 0x00000007ff007e24 */ /* 0x000fce000f8e00ff */
[----:B------:R-:W-:Y:S05]  /*1960*/  CALL.REL.NOINC `($__internal_3_$__cuda_sm20_rem_s64) ;  /* 0x0000004800887944 */ /* 0x000fea0003c00000 */
[----:B------:R-:W-:Y:S02]  /*1970*/  IMAD.MOV.U32 R22, RZ, RZ, R0 ;  /* 0x000000ffff167224 */ /* 0x000fe400078e0000 */
[----:B------:R-:W-:-:S07]  /*1980*/  IMAD.MOV.U32 R23, RZ, RZ, R4 ;  /* 0x000000ffff177224 */ /* 0x000fce00078e0004 */
.L_x_144:
[----:B------:R-:W-:Y:S05]  /*1990*/  BSYNC.RECONVERGENT B2 ;  /* 0x0000000000027941 */ /* 0x000fea0003800200 */
.L_x_142:
        /* <DEDUP_REMOVED lines=38> */
.L_x_150:
[----:B------:R-:W0:Y:S01]  /*1c00*/  LDCU.64 UR6, c[0x0][0x3d8] ;  /* 0x00007b00ff0677ac */ /* 0x000e220008000a00 */
[----:B------:R-:W-:Y:S02]  /*1c10*/  MOV R31, R50 ;  /* 0x00000032001f7202 */ /* 0x000fe40000000f00 */
[----:B------:R-:W-:Y:S02]  /*1c20*/  MOV R35, R58 ;  /* 0x0000003a00237202 */ /* 0x000fe40000000f00 */
[----:B------:R-:W-:Y:S01]  /*1c30*/  MOV R30, 0x1c70 ;  /* 0x00001c70001e7802 */ /* 0x000fe20000000f00 */
[----:B0-----:R-:W-:Y:S02]  /*1c40*/  IMAD.U32 R4, RZ, RZ, UR6 ;  /* 0x00000006ff047e24 */ /* 0x001fe4000f8e00ff */
[----:B------:R-:W-:-:S07]  /*1c50*/  IMAD.U32 R0, RZ, RZ, UR7 ;  /* 0x00000007ff007e24 */ /* 0x000fce000f8e00ff */
[----:B------:R-:W-:Y:S05]  /*1c60*/  CALL.REL.NOINC `($__internal_3_$__cuda_sm20_rem_s64) ;  /* 0x0000004400c87944 */ /* 0x000fea0003c00000 */
[----:B------:R-:W-:-:S04]  /*1c70*/  ISETP.NE.U32.AND P0, PT, R0, RZ, PT ;  /* 0x000000ff0000720c */ /* 0x000fc80003f05070 */
[----:B------:R-:W-:-:S13]  /*1c80*/  ISETP.NE.AND.EX P0, PT, R4, RZ, PT, P0 ;  /* 0x000000ff0400720c */ /* 0x000fda0003f05300 */
.L_x_151:
[----:B------:R-:W-:Y:S05]  /*1c90*/  BSYNC.RECONVERGENT B4 ;  /* 0x0000000000047941 */ /* 0x000fea0003800200 */
.L_x_149:
        /* <DEDUP_REMOVED lines=25> */
.L_x_153:
[----:B------:R-:W0:Y:S01]  /*1e30*/  LDCU.64 UR6, c[0x0][0x3d0] ;  /* 0x00007a00ff0677ac */ /* 0x000e220008000a00 */
[----:B------:R-:W-:Y:S02]  /*1e40*/  MOV R40, R20 ;  /* 0x0000001400287202 */ /* 0x000fe40000000f00 */
[----:B------:R-:W-:Y:S02]  /*1e50*/  MOV R0, R8 ;  /* 0x0000000800007202 */ /* 0x000fe40000000f00 */
[----:B------:R-:W-:Y:S01]  /*1e60*/  MOV R4, 0x1ea0 ;  /* 0x00001ea000047802 */ /* 0x000fe20000000f00 */
[----:B0-----:R-:W-:Y:S02]  /*1e70*/  IMAD.U32 R3, RZ, RZ, UR6 ;  /* 0x00000006ff037e24 */ /* 0x001fe4000f8e00ff */
[----:B------:R-:W-:-:S07]  /*1e80*/  IMAD.U32 R2, RZ, RZ, UR7 ;  /* 0x00000007ff027e24 */ /* 0x000fce000f8e00ff */
[----:B------:R-:W-:Y:S05]  /*1e90*/  CALL.REL.NOINC `($__internal_2_$__cuda_sm20_div_s64) ;  /* 0x0000003c00e07944 */ /* 0x000fea0003c00000 */
[----:B------:R-:W-:Y:S02]  /*1ea0*/  IMAD.MOV.U32 R12, RZ, RZ, R26 ;  /* 0x000000ffff0c7224 */ /* 0x000fe400078e001a */
[----:B------:R-:W-:-:S07]  /*1eb0*/  IMAD.MOV.U32 R13, RZ, RZ, R0 ;  /* 0x000000ffff0d7224 */ /* 0x000fce00078e0000 */
.L_x_154:
[----:B------:R-:W-:Y:S05]  /*1ec0*/  BSYNC.RECONVERGENT B4 ;  /* 0x0000000000047941 */ /* 0x000fea0003800200 */
.L_x_152:
        /* <DEDUP_REMOVED lines=24> */
.L_x_156:
[----:B------:R-:W0:Y:S01]  /*2050*/  LDCU.64 UR6, c[0x0][0x3d8] ;  /* 0x00007b00ff0677ac */ /* 0x000e220008000a00 */
[----:B------:R-:W-:Y:S01]  /*2060*/  IMAD.MOV.U32 R40, RZ, RZ, R50 ;  /* 0x000000ffff287224 */ /* 0x000fe200078e0032 */
[----:B------:R-:W-:Y:S01]  /*2070*/  MOV R4, 0x20c0 ;  /* 0x000020c000047802 */ /* 0x000fe20000000f00 */
[----:B------:R-:W-:Y:S01]  /*2080*/  IMAD.MOV.U32 R0, RZ, RZ, R58 ;  /* 0x000000ffff007224 */ /* 0x000fe200078e003a */
[----:B0-----:R-:W-:Y:S01]  /*2090*/  MOV R3, UR6 ;  /* 0x0000000600037c02 */ /* 0x001fe20008000f00 */
[----:B------:R-:W-:-:S07]  /*20a0*/  IMAD.U32 R2, RZ, RZ, UR7 ;  /* 0x00000007ff027e24 */ /* 0x000fce000f8e00ff */
[----:B------:R-:W-:Y:S05]  /*20b0*/  CALL.REL.NOINC `($__internal_2_$__cuda_sm20_div_s64) ;  /* 0x0000003c00587944 */ /* 0x000fea0003c00000 */
[----:B------:R-:W-:-:S07]  /*20c0*/  MOV R27, R0 ;  /* 0x00000000001b7202 */ /* 0x000fce0000000f00 */
.L_x_157:
[----:B------:R-:W-:Y:S05]  /*20d0*/  BSYNC.RECONVERGENT B4 ;  /* 0x0000000000047941 */ /* 0x000fea0003800200 */
.L_x_155:
        /* <DEDUP_REMOVED lines=28> */
[----:B--2---:R-:W-:-:S05]  /*22a0*/  HADD2.F32 R0, -RZ, R2.H0_H0 ;  /* 0x20000002ff007230 */ /* 0x004fca0000004100 */
[----:B------:R-:W-:-:S07]  /*22b0*/  FADD.FTZ R7, R7, R0 ;  /* 0x0000000007077221 */ /* 0x000fce0000010000 */
.L_x_148:
[----:B------:R-:W-:Y:S05]  /*22c0*/  BSYNC.RECONVERGENT B3 ;  /* 0x0000000000037941 */ /* 0x000fea0003800200 */
.L_x_147:
[----:B------:R-:W-:Y:S02]  /*22d0*/  ISETP.NE.U32.AND P0, PT, R14, 0x1, PT ;  /* 0x000000010e00780c */ /* 0x000fe40003f05070 */
[----:B------:R-:W-:Y:S02]  /*22e0*/  IADD3 R9, P1, PT, R48, 0x1, RZ ;  /* 0x0000000130097810 */ /* 0x000fe40007f3e0ff */
[----:B------:R-:W-:-:S03]  /*22f0*/  ISETP.NE.AND.EX P0, PT, RZ, RZ, PT, P0 ;  /* 0x000000ffff00720c */ /* 0x000fc60003f05300 */
[----:B------:R-:W-:-:S10]  /*2300*/  IMAD.X R10, RZ, RZ, R49, P1 ;  /* 0x000000ffff0a7224 */ /* 0x000fd400008e0631 */
        /* <DEDUP_REMOVED lines=31> */
.L_x_161:
        /* <DEDUP_REMOVED lines=9> */
.L_x_162:
[----:B------:R-:W-:Y:S05]  /*2590*/  BSYNC.RECONVERGENT B4 ;  /* 0x0000000000047941 */ /* 0x000fea0003800200 */
.L_x_160:
        /* <DEDUP_REMOVED lines=25> */
.L_x_164:
        /* <DEDUP_REMOVED lines=9> */
.L_x_165:
[----:B------:R-:W-:Y:S05]  /*27c0*/  BSYNC.RECONVERGENT B4 ;  /* 0x0000000000047941 */ /* 0x000fea0003800200 */
.L_x_163:
        /* <DEDUP_REMOVED lines=24> */
.L_x_167:
        /* <DEDUP_REMOVED lines=8> */
.L_x_168:
[----:B------:R-:W-:Y:S05]  /*29d0*/  BSYNC.RECONVERGENT B4 ;  /* 0x0000000000047941 */ /* 0x000fea0003800200 */
.L_x_166:
        /* <DEDUP_REMOVED lines=30> */
.L_x_159:
[----:B------:R-:W-:Y:S05]  /*2bc0*/  BSYNC.RECONVERGENT B3 ;  /* 0x0000000000037941 */ /* 0x000fea0003800200 */
.L_x_158:
[----:B------:R-:W-:Y:S02]  /*2bd0*/  ISETP.NE.U32.AND P1, PT, R14, 0x2, PT ;  /* 0x000000020e00780c */ /* 0x000fe40003f25070 */
[----:B------:R-:W-:Y:S02]  /*2be0*/  ISETP.NE.U32.AND P0, PT, R22, RZ, PT ;  /* 0x000000ff1600720c */ /* 0x000fe40003f05070 */
[----:B------:R-:W-:Y:S02]  /*2bf0*/  ISETP.NE.AND.EX P1, PT, RZ, RZ, PT, P1 ;  /* 0x000000ffff00720c */ /* 0x000fe40003f25310 */
[C---:B------:R-:W-:Y:S02]  /*2c00*/  IADD3 R0, P2, PT, R48.reuse, 0x2, RZ ;  /* 0x0000000230007810 */ /* 0x040fe40007f5e0ff */
[----:B------:R-:W-:Y:S02]  /*2c10*/  ISETP.NE.OR.EX P0, PT, R23, RZ, !P1, P0 ;  /* 0x000000ff1700720c */ /* 0x000fe40004f05700 */
[----:B------:R-:W-:Y:S01]  /*2c20*/  IADD3 R13, P3, PT, R48, 0x3, RZ ;  /* 0x00000003300d7810 */ /* 0x000fe20007f7e0ff */
[----:B------:R-:W-:-:S03]  /*2c30*/  IMAD.X R3, RZ, RZ, R49, P2 ;  /* 0x000000ffff037224 */ /* 0x000fc600010e0631 */
[----:B------:R-:W-:Y:S02]  /*2c40*/  IADD3.X R12, PT, PT, RZ, R49, RZ, P3, !PT ;  /* 0x00000031ff0c7210 */ /* 0x000fe40001ffe4ff */
[----:B------:R-:W-:Y:S02]  /*2c50*/  SEL R9, R0, R13, !P1 ;  /* 0x0000000d00097207 */ /* 0x000fe40004800000 */
[----:B------:R-:W-:-:S03]  /*2c60*/  SEL R10, R3, R12, !P1 ;  /* 0x0000000c030a7207 */ /* 0x000fc60004800000 */
        /* <DEDUP_REMOVED lines=27> */
.L_x_170:
[----:B------:R-:W0:Y:S01]  /*2e20*/  LDCU.64 UR6, c[0x0][0x3d8] ;  /* 0x00007b00ff0677ac */ /* 0x000e220008000a00 */
[----:B------:R-:W-:Y:S01]  /*2e30*/  IMAD.MOV.U32 R31, RZ, RZ, R52 ;  /* 0x000000ffff1f7224 */ /* 0x000fe200078e0034 */
[----:B------:R-:W-:Y:S01]  /*2e40*/  MOV R30, 0x2e90 ;  /* 0x00002e90001e7802 */ /* 0x000fe20000000f00 */
[----:B------:R-:W-:Y:S02]  /*2e50*/  IMAD.MOV.U32 R35, RZ, RZ, R56 ;  /* 0x000000ffff237224 */ /* 0x000fe400078e0038 */
[----:B0-----:R-:W-:Y:S01]  /*2e60*/  IMAD.U32 R4, RZ, RZ, UR6 ;  /* 0x00000006ff047e24 */ /* 0x001fe2000f8e00ff */
[----:B------:R-:W-:-:S07]  /*2e70*/  MOV R0, UR7 ;  /* 0x0000000700007c02 */ /* 0x000fce0008000f00 */
[----:B------:R-:W-:Y:S05]  /*2e80*/  CALL.REL.NOINC `($__internal_3_$__cuda_sm20_rem_s64) ;  /* 0x0000003400407944 */ /* 0x000fea0003c00000 */
[----:B------:R-:W-:-:S04]  /*2e90*/  ISETP.NE.U32.AND P0, PT, R0, RZ, PT ;  /* 0x000000ff0000720c */ /* 0x000fc80003f05070 */
[----:B------:R-:W-:-:S13]  /*2ea0*/  ISETP.NE.AND.EX P0, PT, R4, RZ, PT, P0 ;  /* 0x000000ff0400720c */ /* 0x000fda0003f05300 */
.L_x_171:
[----:B------:R-:W-:Y:S05]  /*2eb0*/  BSYNC.RECONVERGENT B3 ;  /* 0x0000000000037941 */ /* 0x000fea0003800200 */
.L_x_169:
[----:B------:R-:W-:Y:S01]  /*2ec0*/  IMAD.MOV.U32 R9, RZ, RZ, R13 ;  /* 0x000000ffff097224 */ /* 0x000fe200078e000d */
[----:B------:R-:W-:Y:S01]  /*2ed0*/  MOV R10, R12 ;  /* 0x0000000c000a7202 */ /* 0x000fe20000000f00 */
        /* <DEDUP_REMOVED lines=25> */
.L_x_173:
        /* <DEDUP_REMOVED lines=9> */
.L_x_174:
[----:B------:R-:W-:Y:S05]  /*3100*/  BSYNC.RECONVERGENT B3 ;  /* 0x0000000000037941 */ /* 0x000fea0003800200 */
.L_x_172:
        /* <DEDUP_REMOVED lines=24> */
.L_x_176:
        /* <DEDUP_REMOVED lines=8> */
.L_x_177:
[----:B------:R-:W-:Y:S05]  /*3310*/  BSYNC.RECONVERGENT B3 ;  /* 0x0000000000037941 */ /* 0x000fea0003800200 */
.L_x_175:
        /* <DEDUP_REMOVED lines=27> */
[----:B------:R-:W2:Y:S01]  /*34d0*/  LDG.E.U16 R2, desc[UR8][R2.64+0x4] ;  /* 0x0000040802027981 */ /* 0x000ea2000c1e1500 */
[----:B------:R-:W-:Y:S01]  /*34e0*/  MOV R9, R13 ;  /* 0x0000000d00097202 */ /* 0x000fe20000000f00 */
[----:B------:R-:W-:Y:S02]  /*34f0*/  IMAD.MOV.U32 R10, RZ, RZ, R12 ;  /* 0x000000ffff0a7224 */ /* 0x000fe400078e000c */
[----:B--2---:R-:W-:-:S05]  /*3500*/  HADD2.F32 R0, -RZ, R2.H0_H0 ;  /* 0x20000002ff007230 */ /* 0x004fca0000004100 */
[----:B------:R-:W-:-:S07]  /*3510*/  FADD.FTZ R7, R7, R0 ;  /* 0x0000000007077221 */ /* 0x000fce0000010000 */
.L_x_146:
[----:B------:R-:W-:Y:S05]  /*3520*/  BSYNC.RECONVERGENT B2 ;  /* 0x0000000000027941 */ /* 0x000fea0003800200 */
.L_x_145:
[----:B------:R-:W-:-:S04]  /*3530*/  IADD3 R0, P1, PT, R48, -R36, RZ ;  /* 0x8000002430007210 */ /* 0x000fc80007f3e0ff */
[----:B------:R-:W-:Y:S02]  /*3540*/  ISETP.GT.U32.AND P0, PT, R0, -0x4, PT ;  /* 0xfffffffc0000780c */ /* 0x000fe40003f04070 */
[----:B------:R-:W-:-:S04]  /*3550*/  IADD3.X R0, PT, PT, R49, ~R39, RZ, P1, !PT ;  /* 0x8000002731007210 */ /* 0x000fc80000ffe4ff */
[----:B------:R-:W-:-:S13]  /*3560*/  ISETP.GT.U32.AND.EX P0, PT, R0, -0x1, PT, P0 ;  /* 0xffffffff0000780c */ /* 0x000fda0003f04100 */
[----:B------:R-:W-:Y:S05]  /*3570*/  @P0 BRA `(.L_x_141) ;  /* 0x0000002400b80947 */ /* 0x000fea0003800000 */
[----:B------:R-:W0:Y:S01]  /*3580*/  LDCU.64 UR6, c[0x0][0x3c8] ;  /* 0x00007900ff0677ac */ /* 0x000e220008000a00 */
[C---:B------:R-:W-:Y:S01]  /*3590*/  IADD3 R15, P1, PT, R9.reuse, 0x3, RZ ;  /* 0x00000003090f7810 */ /* 0x040fe20007f3e0ff */
[C---:B------:R-:W-:Y:S01]  /*35a0*/  IMAD.SHL.U32 R12, R9.reuse, 0x2, RZ ;  /* 0x00000002090c7824 */ /* 0x040fe200078e00ff */
[C---:B------:R-:W-:Y:S01]  /*35b0*/  IADD3 R14, P0, PT, R9.reuse, 0x2, RZ ;  /* 0x00000002090e7810 */ /* 0x040fe20007f1e0ff */
[--C-:B------:R-:W-:Y:S01]  /*35c0*/  IMAD.MOV.U32 R46, RZ, RZ, R10.reuse ;  /* 0x000000ffff2e7224 */ /* 0x100fe200078e000a */
[--C-:B------:R-:W-:Y:S01]  /*35d0*/  SHF.L.U64.HI R11, R9, 0x1, R10.reuse ;  /* 0x00000001090b7819 */ /* 0x100fe2000001020a */
[----:B------:R-:W-:Y:S01]  /*35e0*/  IMAD.MOV.U32 R17, RZ, RZ, R55 ;  /* 0x000000ffff117224 */ /* 0x000fe200078e0037 */
[----:B------:R-:W-:Y:S01]  /*35f0*/  MOV R13, R9 ;  /* 0x00000009000d7202 */ /* 0x000fe20000000f00 */
[----:B------:R-:W-:Y:S01]  /*3600*/  IMAD.X R41, RZ, RZ, R10, P1 ;  /* 0x000000ffff297224 */ /* 0x000fe200008e060a */
[----:B------:R-:W-:Y:S02]  /*3610*/  MOV R16, R54 ;  /* 0x0000003600107202 */ /* 0x000fe40000000f00 */
[----:B------:R-:W-:Y:S01]  /*3620*/  IADD3.X R42, PT, PT, RZ, R10, RZ, P0, !PT ;  /* 0x0000000aff2a7210 */ /* 0x000fe200007fe4ff */
[----:B0-----:R-:W-:-:S04]  /*3630*/  UIADD3 UR6, UP0, UPT, URZ, -UR6, URZ ;  /* 0x80000006ff067290 */ /* 0x001fc8000ff1e0ff */
[----:B------:R-:W-:Y:S02]  /*3640*/  UIADD3.X UR7, UPT, UPT, URZ, ~UR7, URZ, UP0, !UPT ;  /* 0x80000007ff077290 */ /* 0x000fe400087fe4ff */
[----:B------:R-:W-:Y:S02]  /*3650*/  IMAD.U32 R24, RZ, RZ, UR6 ;  /* 0x00000006ff187e24 */ /* 0x000fe4000f8e00ff */
[----:B------:R-:W-:Y:S02]  /*3660*/  IMAD R0, R10, UR6, RZ ;  /* 0x000000060a007c24 */ /* 0x000fe4000f8e02ff */
[----:B------:R-:W-:Y:S02]  /*3670*/  MOV R25, UR7 ;  /* 0x0000000700197c02 */ /* 0x000fe40008000f00 */
[C---:B------:R-:W-:Y:S02]  /*3680*/  IMAD R43, R9.reuse, UR7, R0 ;  /* 0x00000007092b7c24 */ /* 0x040fe4000f8e0200 */
[----:B------:R-:W-:-:S05]  /*3690*/  IMAD.WIDE.U32 R24, R9, UR6, R24 ;  /* 0x0000000609187c25 */ /* 0x000fca000f8e0018 */
[----:B------:R-:W-:-:S07]  /*36a0*/  IADD3 R43, PT, PT, R25, R43, RZ ;  /* 0x0000002b192b7210 */ /* 0x000fce0007ffe0ff */
.L_x_222:
        /* <DEDUP_REMOVED lines=39> */
.L_x_181:
[----:B------:R-:W0:Y:S01]  /*3920*/  LDCU.64 UR6, c[0x0][0x3d8] ;  /* 0x00007b00ff0677ac */ /* 0x000e220008000a00 */
[----:B------:R-:W-:Y:S01]  /*3930*/  MOV R31, R32 ;  /* 0x00000020001f7202 */ /* 0x000fe20000000f00 */
[----:B------:R-:W-:Y:S01]  /*3940*/  IMAD.MOV.U32 R35, RZ, RZ, R37 ;  /* 0x000000ffff237224 */ /* 0x000fe200078e0025 */
[----:B------:R-:W-:Y:S01]  /*3950*/  MOV R30, 0x3990 ;  /* 0x00003990001e7802 */ /* 0x000fe20000000f00 */
[----:B0-----:R-:W-:Y:S01]  /*3960*/  IMAD.U32 R4, RZ, RZ, UR6 ;  /* 0x00000006ff047e24 */ /* 0x001fe2000f8e00ff */
[----:B------:R-:W-:-:S07]  /*3970*/  MOV R0, UR7 ;  /* 0x0000000700007c02 */ /* 0x000fce0008000f00 */
[----:B------:R-:W-:Y:S05]  /*3980*/  CALL.REL.NOINC `($__internal_3_$__cuda_sm20_rem_s64) ;  /* 0x0000002800807944 */ /* 0x000fea0003c00000 */
[----:B------:R-:W-:-:S04]  /*3990*/  ISETP.NE.U32.AND P1, PT, R0, RZ, PT ;  /* 0x000000ff0000720c */ /* 0x000fc80003f25070 */
[----:B------:R-:W-:-:S13]  /*39a0*/  ISETP.NE.AND.EX P1, PT, R4, RZ, PT, P1 ;  /* 0x000000ff0400720c */ /* 0x000fda0003f25310 */
.L_x_182:
[----:B------:R-:W-:Y:S05]  /*39b0*/  BSYNC.RECONVERGENT B3 ;  /* 0x0000000000037941 */ /* 0x000fea0003800200 */
.L_x_180:
        /* <DEDUP_REMOVED lines=27> */
.L_x_184:
[----:B------:R-:W0:Y:S01]  /*3b70*/  LDCU.64 UR6, c[0x0][0x3d0] ;  /* 0x00007a00ff0677ac */ /* 0x000e220008000a00 */
[----:B------:R-:W-:Y:S01]  /*3b80*/  MOV R40, R20 ;  /* 0x0000001400287202 */ /* 0x000fe20000000f00 */
[----:B------:R-:W-:Y:S01]  /*3b90*/  IMAD.MOV.U32 R0, RZ, RZ, R8 ;  /* 0x000000ffff007224 */ /* 0x000fe200078e0008 */
[----:B------:R-:W-:Y:S01]  /*3ba0*/  MOV R4, 0x3be0 ;  /* 0x00003be000047802 */ /* 0x000fe20000000f00 */
[----:B0-----:R-:W-:Y:S01]  /*3bb0*/  IMAD.U32 R3, RZ, RZ, UR6 ;  /* 0x00000006ff037e24 */ /* 0x001fe2000f8e00ff */
[----:B------:R-:W-:-:S07]  /*3bc0*/  MOV R2, UR7 ;  /* 0x0000000700027c02 */ /* 0x000fce0008000f00 */
[----:B------:R-:W-:Y:S05]  /*3bd0*/  CALL.REL.NOINC `($__internal_2_$__cuda_sm20_div_s64) ;  /* 0x0000002000907944 */ /* 0x000fea0003c00000 */
[----:B------:R-:W-:Y:S01]  /*3be0*/  MOV R34, R26 ;  /* 0x0000001a00227202 */ /* 0x000fe20000000f00 */
[----:B------:R-:W-:-:S07]  /*3bf0*/  IMAD.MOV.U32 R35, RZ, RZ, R0 ;  /* 0x000000ffff237224 */ /* 0x000fce00078e0000 */
.L_x_185:
[----:B------:R-:W-:Y:S05]  /*3c00*/  BSYNC.RECONVERGENT B3 ;  /* 0x0000000000037941 */ /* 0x000fea0003800200 */
.L_x_183:
        /* <DEDUP_REMOVED lines=26> */
.L_x_187:
        /* <DEDUP_REMOVED lines=9> */
.L_x_188:
[----:B------:R-:W-:Y:S05]  /*3e40*/  BSYNC.RECONVERGENT B3 ;  /* 0x0000000000037941 */ /* 0x000fea0003800200 */
.L_x_186:
        /* <DEDUP_REMOVED lines=27> */
[----:B--2---:R-:W-:-:S05]  /*4000*/  HADD2.F32 R0, -RZ, R2.H0_H0 ;  /* 0x20000002ff007230 */ /* 0x004fca0000004100 */
[----:B------:R-:W-:-:S07]  /*4010*/  FADD.FTZ R7, R7, R0 ;  /* 0x0000000007077221 */ /* 0x000fce0000010000 */
.L_x_179:
[----:B------:R-:W-:Y:S05]  /*4020*/  BSYNC.RECONVERGENT B2 ;  /* 0x0000000000027941 */ /* 0x000fea0003800200 */
.L_x_178:
[----:B------:R-:W-:Y:S04]  /*4030*/  BSSY.RECONVERGENT B2, `(.L_x_189) ;  /* 0x000008d000027945 */ /* 0x000fe80003800200 */
[----:B------:R-:W-:Y:S05]  /*4040*/  @P0 BRA `(.L_x_190) ;  /* 0x00000008002c0947 */ /* 0x000fea0003800000 */
[----:B------:R-:W0:Y:S01]  /*4050*/  LDCU UR6, c[0x0][0x3dc] ;  /* 0x00007b80ff0677ac */ /* 0x000e220008000800 */
[----:B------:R-:W-:Y:S01]  /*4060*/  IADD3 R34, P1, PT, R16, R24, RZ ;  /* 0x0000001810227210 */ /* 0x000fe20007f3e0ff */
[----:B------:R-:W-:Y:S04]  /*4070*/  BSSY.RECONVERGENT B3, `(.L_x_191) ;  /* 0x0000022000037945 */ /* 0x000fe80003800200 */
[----:B------:R-:W-:-:S05]  /*4080*/  IMAD.X R35, R17, 0x1, R43, P1 ;  /* 0x0000000111237824 */ /* 0x000fca00008e062b */
        /* <DEDUP_REMOVED lines=24> */
.L_x_192:
[----:B------:R-:W0:Y:S01]  /*4210*/  LDCU.64 UR6, c[0x0][0x3d8] ;  /* 0x00007b00ff0677ac */ /* 0x000e220008000a00 */
[----:B------:R-:W-:Y:S02]  /*4220*/  MOV R31, R34 ;  /* 0x00000022001f7202 */ /* 0x000fe40000000f00 */
[----:B------:R-:W-:Y:S01]  /*4230*/  MOV R30, 0x4270 ;  /* 0x00004270001e7802 */ /* 0x000fe20000000f00 */
[----:B0-----:R-:W-:Y:S01]  /*4240*/  IMAD.U32 R4, RZ, RZ, UR6 ;  /* 0x00000006ff047e24 */ /* 0x001fe2000f8e00ff */
[----:B------:R-:W-:-:S07]  /*4250*/  MOV R0, UR7 ;  /* 0x0000000700007c02 */ /* 0x000fce0008000f00 */
[----:B------:R-:W-:Y:S05]  /*4260*/  CALL.REL.NOINC `($__internal_3_$__cuda_sm20_rem_s64) ;  /* 0x0000002000487944 */ /* 0x000fea0003c00000 */
[----:B------:R-:W-:-:S04]  /*4270*/  ISETP.NE.U32.AND P1, PT, R0, RZ, PT ;  /* 0x000000ff0000720c */ /* 0x000fc80003f25070 */
[----:B------:R-:W-:-:S13]  /*4280*/  ISETP.NE.AND.EX P1, PT, R4, RZ, PT, P1 ;  /* 0x000000ff0400720c */ /* 0x000fda0003f25310 */
.L_x_193:
[----:B------:R-:W-:Y:S05]  /*4290*/  BSYNC.RECONVERGENT B3 ;  /* 0x0000000000037941 */ /* 0x000fea0003800200 */
.L_x_191:
        /* <DEDUP_REMOVED lines=27> */
.L_x_195:
[----:B------:R-:W0:Y:S01]  /*4450*/  LDCU.64 UR6, c[0x0][0x3d0] ;  /* 0x00007a00ff0677ac */ /* 0x000e220008000a00 */
[----:B------:R-:W-:Y:S01]  /*4460*/  IMAD.MOV.U32 R40, RZ, RZ, R20 ;  /* 0x000000ffff287224 */ /* 0x000fe200078e0014 */
[----:B------:R-:W-:Y:S02]  /*4470*/  MOV R0, R8 ;  /* 0x0000000800007202 */ /* 0x000fe40000000f00 */
[----:B------:R-:W-:Y:S02]  /*4480*/  MOV R4, 0x44c0 ;  /* 0x000044c000047802 */ /* 0x000fe40000000f00 */
[----:B0-----:R-:W-:Y:S01]  /*4490*/  MOV R3, UR6 ;  /* 0x0000000600037c02 */ /* 0x001fe20008000f00 */
[----:B------:R-:W-:-:S07]  /*44a0*/  IMAD.U32 R2, RZ, RZ, UR7 ;  /* 0x00000007ff027e24 */ /* 0x000fce000f8e00ff */
[----:B------:R-:W-:Y:S05]  /*44b0*/  CALL.REL.NOINC `($__internal_2_$__cuda_sm20_div_s64) ;  /* 0x0000001800587944 */ /* 0x000fea0003c00000 */
[----:B------:R-:W-:Y:S01]  /*44c0*/  IMAD.MOV.U32 R32, RZ, RZ, R26 ;  /* 0x000000ffff207224 */ /* 0x000fe200078e001a */
[----:B------:R-:W-:-:S07]  /*44d0*/  MOV R33, R0 ;  /* 0x0000000000217202 */ /* 0x000fce0000000f00 */
.L_x_196:
[----:B------:R-:W-:Y:S05]  /*44e0*/  BSYNC.RECONVERGENT B3 ;  /* 0x0000000000037941 */ /* 0x000fea0003800200 */
.L_x_194:
        /* <DEDUP_REMOVED lines=26> */
.L_x_198:
        /* <DEDUP_REMOVED lines=9> */
.L_x_199:
[----:B------:R-:W-:Y:S05]  /*4720*/  BSYNC.RECONVERGENT B3 ;  /* 0x0000000000037941 */ /* 0x000fea0003800200 */
.L_x_197:
        /* <DEDUP_REMOVED lines=29> */
.L_x_190:
[----:B------:R-:W-:Y:S05]  /*4900*/  BSYNC.RECONVERGENT B2 ;  /* 0x0000000000027941 */ /* 0x000fea0003800200 */
.L_x_189:
        /* <DEDUP_REMOVED lines=37> */
.L_x_203:
[----:B------:R-:W0:Y:S01]  /*4b60*/  LDCU.64 UR6, c[0x0][0x3d8] ;  /* 0x00007b00ff0677ac */ /* 0x000e220008000a00 */
[----:B------:R-:W-:Y:S01]  /*4b70*/  IMAD.MOV.U32 R31, RZ, RZ, R32 ;  /* 0x000000ffff1f7224 */ /* 0x000fe200078e0020 */
[----:B------:R-:W-:Y:S02]  /*4b80*/  MOV R35, R37 ;  /* 0x0000002500237202 */ /* 0x000fe40000000f00 */
[----:B------:R-:W-:Y:S02]  /*4b90*/  MOV R30, 0x4bd0 ;  /* 0x00004bd0001e7802 */ /* 0x000fe40000000f00 */
[----:B0-----:R-:W-:Y:S01]  /*4ba0*/  MOV R4, UR6 ;  /* 0x0000000600047c02 */ /* 0x001fe20008000f00 */
[----:B------:R-:W-:-:S07]  /*4bb0*/  IMAD.U32 R0, RZ, RZ, UR7 ;  /* 0x00000007ff007e24 */ /* 0x000fce000f8e00ff */
[----:B------:R-:W-:Y:S05]  /*4bc0*/  CALL.REL.NOINC `($__internal_3_$__cuda_sm20_rem_s64) ;  /* 0x0000001400f07944 */ /* 0x000fea0003c00000 */
[----:B------:R-:W-:-:S04]  /*4bd0*/  ISETP.NE.U32.AND P1, PT, R0, RZ, PT ;  /* 0x000000ff0000720c */ /* 0x000fc80003f25070 */
[----:B------:R-:W-:-:S13]  /*4be0*/  ISETP.NE.AND.EX P1, PT, R4, RZ, PT, P1 ;  /* 0x000000ff0400720c */ /* 0x000fda0003f25310 */
.L_x_204:
[----:B------:R-:W-:Y:S05]  /*4bf0*/  BSYNC.RECONVERGENT B3 ;  /* 0x0000000000037941 */ /* 0x000fea0003800200 */
.L_x_202:
        /* <DEDUP_REMOVED lines=27> */
.L_x_206:
        /* <DEDUP_REMOVED lines=9> */
.L_x_207:
[----:B------:R-:W-:Y:S05]  /*4e40*/  BSYNC.RECONVERGENT B3 ;  /* 0x0000000000037941 */ /* 0x000fea0003800200 */
.L_x_205:
        /* <DEDUP_REMOVED lines=26> */
.L_x_209:
        /* <DEDUP_REMOVED lines=9> */
.L_x_210:
[----:B------:R-:W-:Y:S05]  /*5080*/  BSYNC.RECONVERGENT B3 ;  /* 0x0000000000037941 */ /* 0x000fea0003800200 */
.L_x_208:
        /* <DEDUP_REMOVED lines=29> */
.L_x_201:
[----:B------:R-:W-:Y:S05]  /*5260*/  BSYNC.RECONVERGENT B2 ;  /* 0x0000000000027941 */ /* 0x000fea0003800200 */
.L_x_200:
        /* <DEDUP_REMOVED lines=37> */
.L_x_214:
        /* <DEDUP_REMOVED lines=9> */
.L_x_215:
[----:B------:R-:W-:Y:S05]  /*5550*/  BSYNC.RECONVERGENT B3 ;  /* 0x0000000000037941 */ /* 0x000fea0003800200 */
.L_x_213:
        /* <DEDUP_REMOVED lines=27> */
.L_x_217:
        /* <DEDUP_REMOVED lines=9> */
.L_x_218:
[----:B------:R-:W-:Y:S05]  /*57a0*/  BSYNC.RECONVERGENT B3 ;  /* 0x0000000000037941 */ /* 0x000fea0003800200 */
.L_x_216:
        /* <DEDUP_REMOVED lines=26> */
.L_x_220:
        /* <DEDUP_REMOVED lines=9> */
.L_x_221:
[----:B------:R-:W-:Y:S05]  /*59e0*/  BSYNC.RECONVERGENT B3 ;  /* 0x0000000000037941 */ /* 0x000fea0003800200 */
.L_x_219:
        /* <DEDUP_REMOVED lines=29> */
.L_x_212:
[----:B------:R-:W-:Y:S05]  /*5bc0*/  BSYNC.RECONVERGENT B2 ;  /* 0x0000000000027941 */ /* 0x000fea0003800200 */
.L_x_211:
        /* <DEDUP_REMOVED lines=9> */
.L_x_141:
[----:B------:R-:W-:Y:S05]  /*5c60*/  BSYNC.RECONVERGENT B0 ;  /* 0x0000000000007941 */ /* 0x000fea0003800200 */
.L_x_140:
[----:B------:R-:W2:Y:S01]  /*5c70*/  LDL R0, [R1] ;  /* 0x0000000001007983 */ /* 0x000ea20000100800 */
[----:B------:R-:W-:-:S05]  /*5c80*/  IADD3 R5, P0, PT, R5, 0x1, RZ ;  /* 0x0000000105057810 */ /* 0x000fca0007f1e0ff */
[----:B------:R-:W-:Y:S01]  /*5c90*/  IMAD.X R6, RZ, RZ, R6, P0 ;  /* 0x000000ffff067224 */ /* 0x000fe200000e0606 */
[----:B------:R-:W-:-:S04]  /*5ca0*/  ISETP.GE.U32.AND P0, PT, R5, R59, PT ;  /* 0x0000003b0500720c */ /* 0x000fc80003f06070 */
[----:B--2---:R-:W-:-:S13]  /*5cb0*/  ISETP.GE.AND.EX P0, PT, R6, R0, PT, P0 ;  /* 0x000000000600720c */ /* 0x004fda0003f06300 */
[----:B------:R-:W-:Y:S05]  /*5cc0*/  @!P0 BRA `(.L_x_223) ;  /* 0xffffffb8007c8947 */ /* 0x000fea000383ffff */
.L_x_139:
[----:B------:R-:W-:Y:S05]  /*5cd0*/  BSYNC.RECONVERGENT B1 ;  /* 0x0000000000017941 */ /* 0x000fea0003800200 */
.L_x_138:
[----:B------:R-:W2:Y:S01]  /*5ce0*/  LDL.LU R8, [R1+0x4] ;  /* 0x0000040001087983 */ /* 0x000ea20000300800 */
[----:B------:R-:W0:Y:S03]  /*5cf0*/  LDCU UR6, c[0x0][0x360] ;  /* 0x00006c00ff0677ac */ /* 0x000e260008000800 */
[----:B------:R-:W3:Y:S01]  /*5d00*/  LDL.LU R4, [R1+0x8] ;  /* 0x0000080001047983 */ /* 0x000ee20000300800 */
[----:B------:R-:W0:Y:S01]  /*5d10*/  LDC R0, c[0x0][0x370] ;  /* 0x0000dc00ff007b82 */ /* 0x000e220000000800 */
[----:B------:R-:W1:Y:S01]  /*5d20*/  LDCU.64 UR10, c[0x0][0x3f0] ;  /* 0x00007e00ff0a77ac */ /* 0x000e620008000a00 */
[----:B------:R-:W-:Y:S01]  /*5d30*/  F2FP.F16.F32.PACK_AB R7, RZ, R7 ;  /* 0x00000007ff07723e */ /* 0x000fe200000000ff */
        /* <DEDUP_REMOVED lines=14> */
        .weak           $__internal_2_$__cuda_sm20_div_s64
        .type           $__internal_2_$__cuda_sm20_div_s64,@function
        .size           $__internal_2_$__cuda_sm20_div_s64,($__internal_3_$__cuda_sm20_rem_s64 - $__internal_2_$__cuda_sm20_div_s64)
$__internal_2_$__cuda_sm20_div_s64:
        /* <DEDUP_REMOVED lines=86> */
[----:B------:R-:W-:Y:S06]  /*6380*/  RET.REL.NODEC R2 `(_ZN2at6native13col2im_kernelIN3c104HalfEfEEvlPKT_llllllllllllPS4_) ;  /* 0xffffff9c021c7950 */ /* 0x000fec0003c3ffff */
        .weak           $__internal_3_$__cuda_sm20_rem_s64
        .type           $__internal_3_$__cuda_sm20_rem_s64,@function
        .size           $__internal_3_$__cuda_sm20_rem_s64,(.L_x_519 - $__internal_3_$__cuda_sm20_rem_s64)
$__internal_3_$__cuda_sm20_rem_s64:
        /* <DEDUP_REMOVED lines=79> */
[----:B------:R-:W-:Y:S06]  /*6880*/  RET.REL.NODEC R30 `(_ZN2at6native13col2im_kernelIN3c104HalfEfEEvlPKT_llllllllllllPS4_) ;  /* 0xffffff941edc7950 */ /* 0x000fec0003c3ffff */
.L_x_225:
        /* <DEDUP_REMOVED lines=15> */
.L_x_519:


//--------------------- .text._ZN2at6native13col2im_kernelIffEEvlPKT_llllllllllllPS2_ --------------------------
	.section	.text._ZN2at6native13col2im_kernelIffEEvlPKT_llllllllllllPS2_,"ax",@progbits
	.align	128
        .global         _ZN2at6native13col2im_kernelIffEEvlPKT_llllllllllllPS2_
        .type           _ZN2at6native13col2im_kernelIffEEvlPKT_llllllllllllPS2_,@function
        .size           _ZN2at6native13col2im_kernelIffEEvlPKT_llllllllllllPS2_,(.L_x_521 - _ZN2at6native13col2im_kernelIffEEvlPKT_llllllllllllPS2_)
        .other          _ZN2at6native13col2im_kernelIffEEvlPKT_llllllllllllPS2_,@"STO_CUDA_ENTRY STV_DEFAULT"
_ZN2at6native13col2im_kernelIffEEvlPKT_llllllllllllPS2_:
.text._ZN2at6native13col2im_kernelIffEEvlPKT_llllllllllllPS2_:
        /* <DEDUP_REMOVED lines=19> */
.L_x_337:
        /* <DEDUP_REMOVED lines=31> */
.L_x_227:
[----:B------:R-:W0:Y:S01]  /*0320*/  LDCU.64 UR6, c[0x0][0x398] ;  /* 0x00007300ff0677ac */ /* 0x000e220008000a00 */
[----:B------:R-:W-:Y:S01]  /*0330*/  IMAD.MOV.U32 R40, RZ, RZ, R4 ;  /* 0x000000ffff287224 */ /* 0x000fe200078e0004 */
[----:B------:R-:W-:Y:S01]  /*0340*/  MOV R4, 0x390 ;  /* 0x0000039000047802 */ /* 0x000fe20000000f00 */
[----:B------:R-:W-:Y:S02]  /*0350*/  IMAD.MOV.U32 R0, RZ, RZ, R5 ;  /* 0x000000ffff007224 */ /* 0x000fe400078e0005 */
[----:B0-----:R-:W-:Y:S01]  /*0360*/  IMAD.U32 R3, RZ, RZ, UR6 ;  /* 0x00000006ff037e24 */ /* 0x001fe2000f8e00ff */
[----:B------:R-:W-:-:S07]  /*0370*/  MOV R2, UR7 ;  /* 0x0000000700027c02 */ /* 0x000fce0008000f00 */
[----:B------:R-:W-:Y:S05]  /*0380*/  CALL.REL.NOINC `($__internal_4_$__cuda_sm20_div_s64) ;  /* 0x0000005800847944 */ /* 0x000fea0003c00000 */
        /* <DEDUP_REMOVED lines=10> */
.L_x_228:
[----:B------:R-:W-:Y:S05]  /*0430*/  BSYNC.RECONVERGENT B0 ;  /* 0x0000000000007941 */ /* 0x000fea0003800200 */
.L_x_226:
        /* <DEDUP_REMOVED lines=29> */
.L_x_230:
[----:B------:R-:W0:Y:S01]  /*0610*/  LDCU.64 UR6, c[0x0][0x390] ;  /* 0x00007200ff0677ac */ /* 0x000e220008000a00 */
[----:B------:R-:W-:Y:S01]  /*0620*/  IMAD.MOV.U32 R31, RZ, RZ, R26 ;  /* 0x000000ffff1f7224 */ /* 0x000fe200078e001a */
[----:B------:R-:W-:Y:S02]  /*0630*/  MOV R35, R27 ;  /* 0x0000001b00237202 */ /* 0x000fe40000000f00 */
[----:B------:R-:W-:Y:S01]  /*0640*/  MOV R30, 0x680 ;  /* 0x00000680001e7802 */ /* 0x000fe20000000f00 */
[----:B0-----:R-:W-:Y:S02]  /*0650*/  IMAD.U32 R4, RZ, RZ, UR6 ;  /* 0x00000006ff047e24 */ /* 0x001fe4000f8e00ff */
[----:B------:R-:W-:-:S07]  /*0660*/  IMAD.U32 R0, RZ, RZ, UR7 ;  /* 0x00000007ff007e24 */ /* 0x000fce000f8e00ff */
[----:B------:R-:W-:Y:S05]  /*0670*/  CALL.REL.NOINC `($__internal_5_$__cuda_sm20_rem_s64) ;  /* 0x0000005c00247944 */ /* 0x000fea0003c00000 */
[----:B------:R-:W-:Y:S01]  /*0680*/  MOV R2, R0 ;  /* 0x0000000000027202 */ /* 0x000fe20000000f00 */
[----:B------:R-:W-:-:S07]  /*0690*/  IMAD.MOV.U32 R3, RZ, RZ, R4 ;  /* 0x000000ffff037224 */ /* 0x000fce00078e0004 */
.L_x_231:
[----:B------:R-:W-:Y:S05]  /*06a0*/  BSYNC.RECONVERGENT B0 ;  /* 0x0000000000007941 */ /* 0x000fea0003800200 */
.L_x_229:
        /* <DEDUP_REMOVED lines=34> */
.L_x_233:
[----:B------:R-:W-:Y:S01]  /*08d0*/  IMAD.MOV.U32 R2, RZ, RZ, R4 ;  /* 0x000000ffff027224 */ /* 0x000fe200078e0004 */
[----:B------:R-:W-:Y:S01]  /*08e0*/  MOV R0, R5 ;  /* 0x0000000500007202 */ /* 0x000fe20000000f00 */
[----:B------:R-:W-:Y:S01]  /*08f0*/  IMAD.MOV.U32 R3, RZ, RZ, R6 ;  /* 0x000000ffff037224 */ /* 0x000fe200078e0006 */
[----:B------:R-:W-:Y:S01]  /*0900*/  MOV R4, 0x930 ;  /* 0x0000093000047802 */ /* 0x000fe20000000f00 */
[----:B-----5:R-:W-:-:S07]  /*0910*/  IMAD.MOV.U32 R40, RZ, RZ, R12 ;  /* 0x000000ffff287224 */ /* 0x020fce00078e000c */
[----:B------:R-:W-:Y:S05]  /*0920*/  CALL.REL.NOINC `($__internal_4_$__cuda_sm20_div_s64) ;  /* 0x00000054001c7944 */ /* 0x000fea0003c00000 */
[----:B------:R-:W-:Y:S01]  /*0930*/  MOV R18, R26 ;  /* 0x0000001a00127202 */ /* 0x000fe20000000f00 */
[----:B------:R-:W-:-:S07]  /*0940*/  IMAD.MOV.U32 R19, RZ, RZ, R0 ;  /* 0x000000ffff137224 */ /* 0x000fce00078e0000 */
.L_x_234:
[----:B------:R-:W-:Y:S05]  /*0950*/  BSYNC.RECONVERGENT B0 ;  /* 0x0000000000007941 */ /* 0x000fea0003800200 */
.L_x_232:
        /* <DEDUP_REMOVED lines=43> */
.L_x_238:
[----:B------:R-:W0:Y:S01]  /*0c10*/  LDCU.64 UR6, c[0x0][0x3c8] ;  /* 0x00007900ff0677ac */ /* 0x000e220008000a00 */
[----:B------:R-:W-:Y:S02]  /*0c20*/  MOV R4, 0xc60 ;  /* 0x00000c6000047802 */ /* 0x000fe40000000f00 */
[----:B0-----:R-:W-:Y:S01]  /*0c30*/  MOV R3, UR6 ;  /* 0x0000000600037c02 */ /* 0x001fe20008000f00 */
[----:B------:R-:W-:-:S07]  /*0c40*/  IMAD.U32 R2, RZ, RZ, UR7 ;  /* 0x00000007ff027e24 */ /* 0x000fce000f8e00ff */
[----:B------:R-:W-:Y:S05]  /*0c50*/  CALL.REL.NOINC `($__internal_4_$__cuda_sm20_div_s64) ;  /* 0x0000005000507944 */ /* 0x000fea0003c00000 */
[----:B------:R-:W-:-:S07]  /*0c60*/  IMAD.MOV.U32 R27, RZ, RZ, R0 ;  /* 0x000000ffff1b7224 */ /* 0x000fce00078e0000 */
.L_x_239:
[----:B------:R-:W-:Y:S05]  /*0c70*/  BSYNC.RECONVERGENT B1 ;  /* 0x0000000000017941 */ /* 0x000fea0003800200 */
.L_x_237:
[----:B------:R-:W-:-:S04]  /*0c80*/  IADD3 R48, P0, PT, R26, 0x1, RZ ;  /* 0x000000011a307810 */ /* 0x000fc80007f1e0ff */
[----:B------:R-:W-:-:S09]  /*0c90*/  IADD3.X R49, PT, PT, RZ, R27, RZ, P0, !PT ;  /* 0x0000001bff317210 */ /* 0x000fd200007fe4ff */
.L_x_236:
[----:B------:R-:W-:Y:S05]  /*0ca0*/  BSYNC.RECONVERGENT B0 ;  /* 0x0000000000007941 */ /* 0x000fea0003800200 */
.L_x_235:
        /* <DEDUP_REMOVED lines=26> */
.L_x_241:
[----:B------:R-:W0:Y:S01]  /*0e50*/  LDCU.64 UR6, c[0x0][0x3c8] ;  /* 0x00007900ff0677ac */ /* 0x000e220008000a00 */
[----:B------:R-:W-:Y:S02]  /*0e60*/  MOV R40, R54 ;  /* 0x0000003600287202 */ /* 0x000fe40000000f00 */
[----:B------:R-:W-:Y:S02]  /*0e70*/  MOV R0, R55 ;  /* 0x0000003700007202 */ /* 0x000fe40000000f00 */
[----:B------:R-:W-:Y:S01]  /*0e80*/  MOV R4, 0xec0 ;  /* 0x00000ec000047802 */ /* 0x000fe20000000f00 */
[----:B0-----:R-:W-:Y:S02]  /*0e90*/  IMAD.U32 R3, RZ, RZ, UR6 ;  /* 0x00000006ff037e24 */ /* 0x001fe4000f8e00ff */
[----:B------:R-:W-:-:S07]  /*0ea0*/  IMAD.U32 R2, RZ, RZ, UR7 ;  /* 0x00000007ff027e24 */ /* 0x000fce000f8e00ff */
[----:B------:R-:W-:Y:S05]  /*0eb0*/  CALL.REL.NOINC `($__internal_4_$__cuda_sm20_div_s64) ;  /* 0x0000004c00b87944 */ /* 0x000fea0003c00000 */
[----:B------:R-:W-:-:S07]  /*0ec0*/  IMAD.MOV.U32 R27, RZ, RZ, R0 ;  /* 0x000000ffff1b7224 */ /* 0x000fce00078e0000 */
.L_x_242:
[----:B------:R-:W-:Y:S05]  /*0ed0*/  BSYNC.RECONVERGENT B0 ;  /* 0x0000000000007941 */ /* 0x000fea0003800200 */
.L_x_240:
        /* <DEDUP_REMOVED lines=51> */
.L_x_246:
[----:B------:R-:W0:Y:S01]  /*1210*/  LDCU.64 UR6, c[0x0][0x3c0] ;  /* 0x00007800ff0677ac */ /* 0x000e220008000a00 */
[----:B------:R-:W-:Y:S02]  /*1220*/  MOV R4, 0x1260 ;  /* 0x0000126000047802 */ /* 0x000fe40000000f00 */
[----:B0-----:R-:W-:Y:S01]  /*1230*/  MOV R3, UR6 ;  /* 0x0000000600037c02 */ /* 0x001fe20008000f00 */
[----:B------:R-:W-:-:S07]  /*1240*/  IMAD.U32 R2, RZ, RZ, UR7 ;  /* 0x00000007ff027e24 */ /* 0x000fce000f8e00ff */
[----:B------:R-:W-:Y:S05]  /*1250*/  CALL.REL.NOINC `($__internal_4_$__cuda_sm20_div_s64) ;  /* 0x0000004800d07944 */ /* 0x000fea0003c00000 */
[----:B------:R-:W-:-:S07]  /*1260*/  IMAD.MOV.U32 R27, RZ, RZ, R0 ;  /* 0x000000ffff1b7224 */ /* 0x000fce00078e0000 */
.L_x_247:
[----:B------:R-:W-:Y:S05]  /*1270*/  BSYNC.RECONVERGENT B1 ;  /* 0x0000000000017941 */ /* 0x000fea0003800200 */
.L_x_245:
[----:B------:R-:W-:-:S04]  /*1280*/  IADD3 R5, P0, PT, R26, 0x1, RZ ;  /* 0x000000011a057810 */ /* 0x000fc80007f1e0ff */
[----:B------:R-:W-:-:S09]  /*1290*/  IADD3.X R6, PT, PT, RZ, R27, RZ, P0, !PT ;  /* 0x0000001bff067210 */ /* 0x000fd200007fe4ff */
.L_x_244:
[----:B------:R-:W-:Y:S05]  /*12a0*/  BSYNC.RECONVERGENT B0 ;  /* 0x0000000000007941 */ /* 0x000fea0003800200 */
.L_x_243:
        /* <DEDUP_REMOVED lines=26> */
.L_x_249:
        /* <DEDUP_REMOVED lines=8> */
.L_x_250:
[----:B------:R-:W-:Y:S05]  /*14d0*/  BSYNC.RECONVERGENT B0 ;  /* 0x0000000000007941 */ /* 0x000fea0003800200 */
.L_x_248:
        /* <DEDUP_REMOVED lines=30> */
.L_x_336:
        /* <DEDUP_REMOVED lines=36> */
.L_x_256:
[----:B------:R-:W0:Y:S01]  /*1900*/  LDCU.64 UR6, c[0x0][0x3d0] ;  /* 0x00007a00ff0677ac */ /* 0x000e220008000a00 */
[----:B------:R-:W-:Y:S02]  /*1910*/  MOV R31, R20 ;  /* 0x00000014001f7202 */ /* 0x000fe40000000f00 */
[----:B------:R-:W-:Y:S02]  /*1920*/  MOV R35, R8 ;  /* 0x0000000800237202 */ /* 0x000fe40000000f00 */
[----:B------:R-:W-:Y:S01]  /*1930*/  MOV R30, 0x1970 ;  /* 0x00001970001e7802 */ /* 0x000fe20000000f00 */
[----:B0-----:R-:W-:Y:S02]  /*1940*/  IMAD.U32 R4, RZ, RZ, UR6 ;  /* 0x00000006ff047e24 */ /* 0x001fe4000f8e00ff */
[----:B------:R-:W-:-:S07]  /*1950*/  IMAD.U32 R0, RZ, RZ, UR7 ;  /* 0x00000007ff007e24 */ /* 0x000fce000f8e00ff */
[----:B------:R-:W-:Y:S05]  /*1960*/  CALL.REL.NOINC `($__internal_5_$__cuda_sm20_rem_s64) ;  /* 0x0000004800687944 */ /* 0x000fea0003c00000 */
[----:B------:R-:W-:Y:S02]  /*1970*/  IMAD.MOV.U32 R22, RZ, RZ, R0 ;  /* 0x000000ffff167224 */ /* 0x000fe400078e0000 */
[----:B------:R-:W-:-:S07]  /*1980*/  IMAD.MOV.U32 R23, RZ, RZ, R4 ;  /* 0x000000ffff177224 */ /* 0x000fce00078e0004 */
.L_x_257:
[----:B------:R-:W-:Y:S05]  /*1990*/  BSYNC.RECONVERGENT B2 ;  /* 0x0000000000027941 */ /* 0x000fea0003800200 */
.L_x_255:
        /* <DEDUP_REMOVED lines=38> */
.L_x_263:
[----:B------:R-:W0:Y:S01]  /*1c00*/  LDCU.64 UR6, c[0x0][0x3d8] ;  /* 0x00007b00ff0677ac */ /* 0x000e220008000a00 */
[----:B------:R-:W-:Y:S02]  /*1c10*/  MOV R31, R50 ;  /* 0x00000032001f7202 */ /* 0x000fe40000000f00 */
[----:B------:R-:W-:Y:S02]  /*1c20*/  MOV R35, R58 ;  /* 0x0000003a00237202 */ /* 0x000fe40000000f00 */
[----:B------:R-:W-:Y:S01]  /*1c30*/  MOV R30, 0x1c70 ;  /* 0x00001c70001e7802 */ /* 0x000fe20000000f00 */
[----:B0-----:R-:W-:Y:S02]  /*1c40*/  IMAD.U32 R4, RZ, RZ, UR6 ;  /* 0x00000006ff047e24 */ /* 0x001fe4000f8e00ff */
[----:B------:R-:W-:-:S07]  /*1c50*/  IMAD.U32 R0, RZ, RZ, UR7 ;  /* 0x00000007ff007e24 */ /* 0x000fce000f8e00ff */
[----:B------:R-:W-:Y:S05]  /*1c60*/  CALL.REL.NOINC `($__internal_5_$__cuda_sm20_rem_s64) ;  /* 0x0000004400a87944 */ /* 0x000fea0003c00000 */
[----:B------:R-:W-:-:S04]  /*1c70*/  ISETP.NE.U32.AND P0, PT, R0, RZ, PT ;  /* 0x000000ff0000720c */ /* 0x000fc80003f05070 */
[----:B------:R-:W-:-:S13]  /*1c80*/  ISETP.NE.AND.EX P0, PT, R4, RZ, PT, P0 ;  /* 0x000000ff0400720c */ /* 0x000fda0003f05300 */
.L_x_264:
[----:B------:R-:W-:Y:S05]  /*1c90*/  BSYNC.RECONVERGENT B4 ;  /* 0x0000000000047941 */ /* 0x000fea0003800200 */
.L_x_262:
        /* <DEDUP_REMOVED lines=25> */
.L_x_266:
[----:B------:R-:W0:Y:S01]  /*1e30*/  LDCU.64 UR6, c[0x0][0x3d0] ;  /* 0x00007a00ff0677ac */ /* 0x000e220008000a00 */
[----:B------:R-:W-:Y:S02]  /*1e40*/  MOV R40, R20 ;  /* 0x0000001400287202 */ /* 0x000fe40000000f00 */
[----:B------:R-:W-:Y:S02]  /*1e50*/  MOV R0, R8 ;  /* 0x0000000800007202 */ /* 0x000fe40000000f00 */
[----:B------:R-:W-:Y:S01]  /*1e60*/  MOV R4, 0x1ea0 ;  /* 0x00001ea000047802 */ /* 0x000fe20000000f00 */
[----:B0-----:R-:W-:Y:S02]  /*1e70*/  IMAD.U32 R3, RZ, RZ, UR6 ;  /* 0x00000006ff037e24 */ /* 0x001fe4000f8e00ff */
[----:B------:R-:W-:-:S07]  /*1e80*/  IMAD.U32 R2, RZ, RZ, UR7 ;  /* 0x00000007ff027e24 */ /* 0x000fce000f8e00ff */
[----:B------:R-:W-:Y:S05]  /*1e90*/  CALL.REL.NOINC `($__internal_4_$__cuda_sm20_div_s64) ;  /* 0x0000003c00c07944 */ /* 0x000fea0003c00000 */
[----:B------:R-:W-:Y:S02]  /*1ea0*/  IMAD.MOV.U32 R12, RZ, RZ, R26 ;  /* 0x000000ffff0c7224 */ /* 0x000fe400078e001a */
[----:B------:R-:W-:-:S07]  /*1eb0*/  IMAD.MOV.U32 R13, RZ, RZ, R0 ;  /* 0x000000ffff0d7224 */ /* 0x000fce00078e0000 */
.L_x_267:
[----:B------:R-:W-:Y:S05]  /*1ec0*/  BSYNC.RECONVERGENT B4 ;  /* 0x0000000000047941 */ /* 0x000fea0003800200 */
.L_x_265:
        /* <DEDUP_REMOVED lines=24> */
.L_x_269:
[----:B------:R-:W0:Y:S01]  /*2050*/  LDCU.64 UR6, c[0x0][0x3d8] ;  /* 0x00007b00ff0677ac */ /* 0x000e220008000a00 */
[----:B------:R-:W-:Y:S01]  /*2060*/  IMAD.MOV.U32 R40, RZ, RZ, R50 ;  /* 0x000000ffff287224 */ /* 0x000fe200078e0032 */
[----:B------:R-:W-:Y:S01]  /*2070*/  MOV R4, 0x20c0 ;  /* 0x000020c000047802 */ /* 0x000fe20000000f00 */
[----:B------:R-:W-:Y:S01]  /*2080*/  IMAD.MOV.U32 R0, RZ, RZ, R58 ;  /* 0x000000ffff007224 */ /* 0x000fe200078e003a */
[----:B0-----:R-:W-:Y:S01]  /*2090*/  MOV R3, UR6 ;  /* 0x0000000600037c02 */ /* 0x001fe20008000f00 */
[----:B------:R-:W-:-:S07]  /*20a0*/  IMAD.U32 R2, RZ, RZ, UR7 ;  /* 0x00000007ff027e24 */ /* 0x000fce000f8e00ff */
[----:B------:R-:W-:Y:S05]  /*20b0*/  CALL.REL.NOINC `($__internal_4_$__cuda_sm20_div_s64) ;  /* 0x0000003c00387944 */ /* 0x000fea0003c00000 */
[----:B------:R-:W-:-:S07]  /*20c0*/  MOV R27, R0 ;  /* 0x00000000001b7202 */ /* 0x000fce0000000f00 */
.L_x_270:
[----:B------:R-:W-:Y:S05]  /*20d0*/  BSYNC.RECONVERGENT B4 ;  /* 0x0000000000047941 */ /* 0x000fea0003800200 */
.L_x_268:
        /* <DEDUP_REMOVED lines=27> */
[----:B------:R-:W2:Y:S02]  /*2290*/  LDG.E R2, desc[UR8][R2.64] ;  /* 0x0000000802027981 */ /* 0x000ea4000c1e1900 */
[----:B--2---:R-:W-:-:S07]  /*22a0*/  FADD.FTZ R7, R7, R2 ;  /* 0x0000000207077221 */ /* 0x004fce0000010000 */
.L_x_261:
[----:B------:R-:W-:Y:S05]  /*22b0*/  BSYNC.RECONVERGENT B3 ;  /* 0x0000000000037941 */ /* 0x000fea0003800200 */
.L_x_260:
        /* <DEDUP_REMOVED lines=35> */
.L_x_274:
        /* <DEDUP_REMOVED lines=9> */
.L_x_275:
[----:B------:R-:W-:Y:S05]  /*2580*/  BSYNC.RECONVERGENT B4 ;  /* 0x0000000000047941 */ /* 0x000fea0003800200 */
.L_x_273:
        /* <DEDUP_REMOVED lines=25> */
.L_x_277:
        /* <DEDUP_REMOVED lines=9> */
.L_x_278:
[----:B------:R-:W-:Y:S05]  /*27b0*/  BSYNC.RECONVERGENT B4 ;  /* 0x0000000000047941 */ /* 0x000fea0003800200 */
.L_x_276:
        /* <DEDUP_REMOVED lines=24> */
.L_x_280:
        /* <DEDUP_REMOVED lines=8> */
.L_x_281:
[----:B------:R-:W-:Y:S05]  /*29c0*/  BSYNC.RECONVERGENT B4 ;  /* 0x0000000000047941 */ /* 0x000fea0003800200 */
.L_x_279:
        /* <DEDUP_REMOVED lines=29> */
.L_x_272:
[----:B------:R-:W-:Y:S05]  /*2ba0*/  BSYNC.RECONVERGENT B3 ;  /* 0x0000000000037941 */ /* 0x000fea0003800200 */
.L_x_271:
        /* <DEDUP_REMOVED lines=37> */
.L_x_283:
[----:B------:R-:W0:Y:S01]  /*2e00*/  LDCU.64 UR6, c[0x0][0x3d8] ;  /* 0x00007b00ff0677ac */ /* 0x000e220008000a00 */
[----:B------:R-:W-:Y:S01]  /*2e10*/  IMAD.MOV.U32 R31, RZ, RZ, R52 ;  /* 0x000000ffff1f7224 */ /* 0x000fe200078e0034 */
[----:B------:R-:W-:Y:S01]  /*2e20*/  MOV R30, 0x2e70 ;  /* 0x00002e70001e7802 */ /* 0x000fe20000000f00 */
[----:B------:R-:W-:Y:S02]  /*2e30*/  IMAD.MOV.U32 R35, RZ, RZ, R56 ;  /* 0x000000ffff237224 */ /* 0x000fe400078e0038 */
[----:B0-----:R-:W-:Y:S01]  /*2e40*/  IMAD.U32 R4, RZ, RZ, UR6 ;  /* 0x00000006ff047e24 */ /* 0x001fe2000f8e00ff */
[----:B------:R-:W-:-:S07]  /*2e50*/  MOV R0, UR7 ;  /* 0x0000000700007c02 */ /* 0x000fce0008000f00 */
[----:B------:R-:W-:Y:S05]  /*2e60*/  CALL.REL.NOINC `($__internal_5_$__cuda_sm20_rem_s64) ;  /* 0x0000003400287944 */ /* 0x000fea0003c00000 */
[----:B------:R-:W-:-:S04]  /*2e70*/  ISETP.NE.U32.AND P0, PT, R0, RZ, PT ;  /* 0x000000ff0000720c */ /* 0x000fc80003f05070 */
[----:B------:R-:W-:-:S13]  /*2e80*/  ISETP.NE.AND.EX P0, PT, R4, RZ, PT, P0 ;  /* 0x000000ff0400720c */ /* 0x000fda0003f05300 */
.L_x_284:
[----:B------:R-:W-:Y:S05]  /*2e90*/  BSYNC.RECONVERGENT B3 ;  /* 0x0000000000037941 */ /* 0x000fea0003800200 */
.L_x_282:
        /* <DEDUP_REMOVED lines=27> */
.L_x_286:
        /* <DEDUP_REMOVED lines=9> */
.L_x_287:
[----:B------:R-:W-:Y:S05]  /*30e0*/  BSYNC.RECONVERGENT B3 ;  /* 0x0000000000037941 */ /* 0x000fea0003800200 */
.L_x_285:
        /* <DEDUP_REMOVED lines=24> */
.L_x_289:
        /* <DEDUP_REMOVED lines=8> */
.L_x_290:
[----:B------:R-:W-:Y:S05]  /*32f0*/  BSYNC.RECONVERGENT B3 ;  /* 0x0000000000037941 */ /* 0x000fea0003800200 */
.L_x_288:
        /* <DEDUP_REMOVED lines=27> */
[----:B------:R-:W2:Y:S01]  /*34b0*/  LDG.E R2, desc[UR8][R2.64+0x8] ;  /* 0x0000080802027981 */ /* 0x000ea2000c1e1900 */
[----:B------:R-:W-:Y:S01]  /*34c0*/  IMAD.MOV.U32 R9, RZ, RZ, R13 ;  /* 0x000000ffff097224 */ /* 0x000fe200078e000d */
[----:B------:R-:W-:Y:S01]  /*34d0*/  MOV R10, R12 ;  /* 0x0000000c000a7202 */ /* 0x000fe20000000f00 */
[----:B--2---:R-:W-:-:S07]  /*34e0*/  FADD.FTZ R7, R7, R2 ;  /* 0x0000000207077221 */ /* 0x004fce0000010000 */
.L_x_259:
[----:B------:R-:W-:Y:S05]  /*34f0*/  BSYNC.RECONVERGENT B2 ;  /* 0x0000000000027941 */ /* 0x000fea0003800200 */
.L_x_258:
        /* <DEDUP_REMOVED lines=24> */
.L_x_335:
        /* <DEDUP_REMOVED lines=39> */
.L_x_294:
[----:B------:R-:W0:Y:S01]  /*38f0*/  LDCU.64 UR6, c[0x0][0x3d8] ;  /* 0x00007b00ff0677ac */ /* 0x000e220008000a00 */
[----:B------:R-:W-:Y:S01]  /*3900*/  MOV R31, R32 ;  /* 0x00000020001f7202 */ /* 0x000fe20000000f00 */
[----:B------:R-:W-:Y:S01]  /*3910*/  IMAD.MOV.U32 R35, RZ, RZ, R37 ;  /* 0x000000ffff237224 */ /* 0x000fe200078e0025 */
[----:B------:R-:W-:Y:S01]  /*3920*/  MOV R30, 0x3960 ;  /* 0x00003960001e7802 */ /* 0x000fe20000000f00 */
[----:B0-----:R-:W-:Y:S01]  /*3930*/  IMAD.U32 R4, RZ, RZ, UR6 ;  /* 0x00000006ff047e24 */ /* 0x001fe2000f8e00ff */
[----:B------:R-:W-:-:S07]  /*3940*/  MOV R0, UR7 ;  /* 0x0000000700007c02 */ /* 0x000fce0008000f00 */
[----:B------:R-:W-:Y:S05]  /*3950*/  CALL.REL.NOINC `($__internal_5_$__cuda_sm20_rem_s64) ;  /* 0x00000028006c7944 */ /* 0x000fea0003c00000 */
[----:B------:R-:W-:-:S04]  /*3960*/  ISETP.NE.U32.AND P1, PT, R0, RZ, PT ;  /* 0x000000ff0000720c */ /* 0x000fc80003f25070 */
[----:B------:R-:W-:-:S13]  /*3970*/  ISETP.NE.AND.EX P1, PT, R4, RZ, PT, P1 ;  /* 0x000000ff0400720c */ /* 0x000fda0003f25310 */
.L_x_295:
[----:B------:R-:W-:Y:S05]  /*3980*/  BSYNC.RECONVERGENT B3 ;  /* 0x0000000000037941 */ /* 0x000fea0003800200 */
.L_x_293:
        /* <DEDUP_REMOVED lines=27> */
.L_x_297:
[----:B------:R-:W0:Y:S01]  /*3b40*/  LDCU.64 UR6, c[0x0][0x3d0] ;  /* 0x00007a00ff0677ac */ /* 0x000e220008000a00 */
[----:B------:R-:W-:Y:S01]  /*3b50*/  MOV R40, R20 ;  /* 0x0000001400287202 */ /* 0x000fe20000000f00 */
[----:B------:R-:W-:Y:S01]  /*3b60*/  IMAD.MOV.U32 R0, RZ, RZ, R8 ;  /* 0x000000ffff007224 */ /* 0x000fe200078e0008 */
[----:B------:R-:W-:Y:S01]  /*3b70*/  MOV R4, 0x3bb0 ;  /* 0x00003bb000047802 */ /* 0x000fe20000000f00 */
[----:B0-----:R-:W-:Y:S01]  /*3b80*/  IMAD.U32 R3, RZ, RZ, UR6 ;  /* 0x00000006ff037e24 */ /* 0x001fe2000f8e00ff */
[----:B------:R-:W-:-:S07]  /*3b90*/  MOV R2, UR7 ;  /* 0x0000000700027c02 */ /* 0x000fce0008000f00 */
[----:B------:R-:W-:Y:S05]  /*3ba0*/  CALL.REL.NOINC `($__internal_4_$__cuda_sm20_div_s64) ;  /* 0x00000020007c7944 */ /* 0x000fea0003c00000 */
[----:B------:R-:W-:Y:S01]  /*3bb0*/  MOV R34, R26 ;  /* 0x0000001a00227202 */ /* 0x000fe20000000f00 */
[----:B------:R-:W-:-:S07]  /*3bc0*/  IMAD.MOV.U32 R35, RZ, RZ, R0 ;  /* 0x000000ffff237224 */ /* 0x000fce00078e0000 */
.L_x_298:
[----:B------:R-:W-:Y:S05]  /*3bd0*/  BSYNC.RECONVERGENT B3 ;  /* 0x0000000000037941 */ /* 0x000fea0003800200 */
.L_x_296:
        /* <DEDUP_REMOVED lines=26> */
.L_x_300:
        /* <DEDUP_REMOVED lines=9> */
.L_x_301:
[----:B------:R-:W-:Y:S05]  /*3e10*/  BSYNC.RECONVERGENT B3 ;  /* 0x0000000000037941 */ /* 0x000fea0003800200 */
.L_x_299:
        /* <DEDUP_REMOVED lines=26> */
[----:B------:R-:W2:Y:S02]  /*3fc0*/  LDG.E R2, desc[UR8][R2.64] ;  /* 0x0000000802027981 */ /* 0x000ea4000c1e1900 */
[----:B--2---:R-:W-:-:S07]  /*3fd0*/  FADD.FTZ R7, R7, R2 ;  /* 0x0000000207077221 */ /* 0x004fce0000010000 */
.L_x_292:
[----:B------:R-:W-:Y:S05]  /*3fe0*/  BSYNC.RECONVERGENT B2 ;  /* 0x0000000000027941 */ /* 0x000fea0003800200 */
.L_x_291:
        /* <DEDUP_REMOVED lines=30> */
.L_x_305:
[----:B------:R-:W0:Y:S01]  /*41d0*/  LDCU.64 UR6, c[0x0][0x3d8] ;  /* 0x00007b00ff0677ac */ /* 0x000e220008000a00 */
[----:B------:R-:W-:Y:S02]  /*41e0*/  MOV R31, R34 ;  /* 0x00000022001f7202 */ /* 0x000fe40000000f00 */
[----:B------:R-:W-:Y:S01]  /*41f0*/  MOV R30, 0x4230 ;  /* 0x00004230001e7802 */ /* 0x000fe20000000f00 */
[----:B0-----:R-:W-:Y:S01]  /*4200*/  IMAD.U32 R4, RZ, RZ, UR6 ;  /* 0x00000006ff047e24 */ /* 0x001fe2000f8e00ff */
[----:B------:R-:W-:-:S07]  /*4210*/  MOV R0, UR7 ;  /* 0x0000000700007c02 */ /* 0x000fce0008000f00 */
[----:B------:R-:W-:Y:S05]  /*4220*/  CALL.REL.NOINC `($__internal_5_$__cuda_sm20_rem_s64) ;  /* 0x0000002000387944 */ /* 0x000fea0003c00000 */
[----:B------:R-:W-:-:S04]  /*4230*/  ISETP.NE.U32.AND P1, PT, R0, RZ, PT ;  /* 0x000000ff0000720c */ /* 0x000fc80003f25070 */
[----:B------:R-:W-:-:S13]  /*4240*/  ISETP.NE.AND.EX P1, PT, R4, RZ, PT, P1 ;  /* 0x000000ff0400720c */ /* 0x000fda0003f25310 */
.L_x_306:
[----:B------:R-:W-:Y:S05]  /*4250*/  BSYNC.RECONVERGENT B3 ;  /* 0x0000000000037941 */ /* 0x000fea0003800200 */
.L_x_304:
        /* <DEDUP_REMOVED lines=27> */
.L_x_308:
[----:B------:R-:W0:Y:S01]  /*4410*/  LDCU.64 UR6, c[0x0][0x3d0] ;  /* 0x00007a00ff0677ac */ /* 0x000e220008000a00 */
[----:B------:R-:W-:Y:S01]  /*4420*/  IMAD.MOV.U32 R40, RZ, RZ, R20 ;  /* 0x000000ffff287224 */ /* 0x000fe200078e0014 */
[----:B------:R-:W-:Y:S02]  /*4430*/  MOV R0, R8 ;  /* 0x0000000800007202 */ /* 0x000fe40000000f00 */
[----:B------:R-:W-:Y:S02]  /*4440*/  MOV R4, 0x4480 ;  /* 0x0000448000047802 */ /* 0x000fe40000000f00 */
[----:B0-----:R-:W-:Y:S01]  /*4450*/  MOV R3, UR6 ;  /* 0x0000000600037c02 */ /* 0x001fe20008000f00 */
[----:B------:R-:W-:-:S07]  /*4460*/  IMAD.U32 R2, RZ, RZ, UR7 ;  /* 0x00000007ff027e24 */ /* 0x000fce000f8e00ff */
[----:B------:R-:W-:Y:S05]  /*4470*/  CALL.REL.NOINC `($__internal_4_$__cuda_sm20_div_s64) ;  /* 0x0000001800487944 */ /* 0x000fea0003c00000 */
[----:B------:R-:W-:Y:S01]  /*4480*/  IMAD.MOV.U32 R32, RZ, RZ, R26 ;  /* 0x000000ffff207224 */ /* 0x000fe200078e001a */
[----:B------:R-:W-:-:S07]  /*4490*/  MOV R33, R0 ;  /* 0x0000000000217202 */ /* 0x000fce0000000f00 */
.L_x_309:
[----:B------:R-:W-:Y:S05]  /*44a0*/  BSYNC.RECONVERGENT B3 ;  /* 0x0000000000037941 */ /* 0x000fea0003800200 */
.L_x_307:
        /* <DEDUP_REMOVED lines=26> */
.L_x_311:
        /* <DEDUP_REMOVED lines=9> */
.L_x_312:
[----:B------:R-:W-:Y:S05]  /*46e0*/  BSYNC.RECONVERGENT B3 ;  /* 0x0000000000037941 */ /* 0x000fea0003800200 */
.L_x_310:
        /* <DEDUP_REMOVED lines=26> */
[----:B------:R-:W2:Y:S02]  /*4890*/  LDG.E R2, desc[UR8][R2.64+0x4] ;  /* 0x0000040802027981 */ /* 0x000ea4000c1e1900 */
[----:B--2---:R-:W-:-:S07]  /*48a0*/  FADD.FTZ R7, R7, R2 ;  /* 0x0000000207077221 */ /* 0x004fce0000010000 */
.L_x_303:
[----:B------:R-:W-:Y:S05]  /*48b0*/  BSYNC.RECONVERGENT B2 ;  /* 0x0000000000027941 */ /* 0x000fea0003800200 */
.L_x_302:
        /* <DEDUP_REMOVED lines=37> */
.L_x_316:
[----:B------:R-:W0:Y:S01]  /*4b10*/  LDCU.64 UR6, c[0x0][0x3d8] ;  /* 0x00007b00ff0677ac */ /* 0x000e220008000a00 */
[----:B------:R-:W-:Y:S01]  /*4b20*/  IMAD.MOV.U32 R31, RZ, RZ, R32 ;  /* 0x000000ffff1f7224 */ /* 0x000fe200078e0020 */
[----:B------:R-:W-:Y:S02]  /*4b30*/  MOV R35, R37 ;  /* 0x0000002500237202 */ /* 0x000fe40000000f00 */
[----:B------:R-:W-:Y:S02]  /*4b40*/  MOV R30, 0x4b80 ;  /* 0x00004b80001e7802 */ /* 0x000fe40000000f00 */
[----:B0-----:R-:W-:Y:S01]  /*4b50*/  MOV R4, UR6 ;  /* 0x0000000600047c02 */ /* 0x001fe20008000f00 */
[----:B------:R-:W-:-:S07]  /*4b60*/  IMAD.U32 R0, RZ, RZ, UR7 ;  /* 0x00000007ff007e24 */ /* 0x000fce000f8e00ff */
[----:B------:R-:W-:Y:S05]  /*4b70*/  CALL.REL.NOINC `($__internal_5_$__cuda_sm20_rem_s64) ;  /* 0x0000001400e47944 */ /* 0x000fea0003c00000 */
[----:B------:R-:W-:-:S04]  /*4b80*/  ISETP.NE.U32.AND P1, PT, R0, RZ, PT ;  /* 0x000000ff0000720c */ /* 0x000fc80003f25070 */
[----:B------:R-:W-:-:S13]  /*4b90*/  ISETP.NE.AND.EX P1, PT, R4, RZ, PT, P1 ;  /* 0x000000ff0400720c */ /* 0x000fda0003f25310 */
.L_x_317:
[----:B------:R-:W-:Y:S05]  /*4ba0*/  BSYNC.RECONVERGENT B3 ;  /* 0x0000000000037941 */ /* 0x000fea0003800200 */
.L_x_315:
        /* <DEDUP_REMOVED lines=27> */
.L_x_319:
        /* <DEDUP_REMOVED lines=9> */
.L_x_320:
[----:B------:R-:W-:Y:S05]  /*4df0*/  BSYNC.RECONVERGENT B3 ;  /* 0x0000000000037941 */ /* 0x000fea0003800200 */
.L_x_318:
        /* <DEDUP_REMOVED lines=26> */
.L_x_322:
        /* <DEDUP_REMOVED lines=9> */
.L_x_323:
[----:B------:R-:W-:Y:S05]  /*5030*/  BSYNC.RECONVERGENT B3 ;  /* 0x0000000000037941 */ /* 0x000fea0003800200 */
.L_x_321:
        /* <DEDUP_REMOVED lines=28> */
.L_x_314:
[----:B------:R-:W-:Y:S05]  /*5200*/  BSYNC.RECONVERGENT B2 ;  /* 0x0000000000027941 */ /* 0x000fea0003800200 */
.L_x_313:
        /* <DEDUP_REMOVED lines=37> */
.L_x_327:
        /* <DEDUP_REMOVED lines=9> */
.L_x_328:
[----:B------:R-:W-:Y:S05]  /*54f0*/  BSYNC.RECONVERGENT B3 ;  /* 0x0000000000037941 */ /* 0x000fea0003800200 */
.L_x_326:
        /* <DEDUP_REMOVED lines=27> */
.L_x_330:
        /* <DEDUP_REMOVED lines=9> */
.L_x_331:
[----:B------:R-:W-:Y:S05]  /*5740*/  BSYNC.RECONVERGENT B3 ;  /* 0x0000000000037941 */ /* 0x000fea0003800200 */
.L_x_329:
        /* <DEDUP_REMOVED lines=26> */
.L_x_333:
        /* <DEDUP_REMOVED lines=9> */
.L_x_334:
[----:B------:R-:W-:Y:S05]  /*5980*/  BSYNC.RECONVERGENT B3 ;  /* 0x0000000000037941 */ /* 0x000fea0003800200 */
.L_x_332:
        /* <DEDUP_REMOVED lines=28> */
.L_x_325:
[----:B------:R-:W-:Y:S05]  /*5b50*/  BSYNC.RECONVERGENT B2 ;  /* 0x0000000000027941 */ /* 0x000fea0003800200 */
.L_x_324:
        /* <DEDUP_REMOVED lines=9> */
.L_x_254:
[----:B------:R-:W-:Y:S05]  /*5bf0*/  BSYNC.RECONVERGENT B0 ;  /* 0x0000000000007941 */ /* 0x000fea0003800200 */
.L_x_253:
[----:B------:R-:W2:Y:S01]  /*5c00*/  LDL R0, [R1] ;  /* 0x0000000001007983 */ /* 0x000ea20000100800 */
[----:B------:R-:W-:-:S05]  /*5c10*/  IADD3 R5, P0, PT, R5, 0x1, RZ ;  /* 0x0000000105057810 */ /* 0x000fca0007f1e0ff */
[----:B------:R-:W-:Y:S01]  /*5c20*/  IMAD.X R6, RZ, RZ, R6, P0 ;  /* 0x000000ffff067224 */ /* 0x000fe200000e0606 */
[----:B------:R-:W-:-:S04]  /*5c30*/  ISETP.GE.U32.AND P0, PT, R5, R59, PT ;  /* 0x0000003b0500720c */ /* 0x000fc80003f06070 */
[----:B--2---:R-:W-:-:S13]  /*5c40*/  ISETP.GE.AND.EX P0, PT, R6, R0, PT, P0 ;  /* 0x000000000600720c */ /* 0x004fda0003f06300 */
[----:B------:R-:W-:Y:S05]  /*5c50*/  @!P0 BRA `(.L_x_336) ;  /* 0xffffffb800988947 */ /* 0x000fea000383ffff */
.L_x_252:
[----:B------:R-:W-:Y:S05]  /*5c60*/  BSYNC.RECONVERGENT B1 ;  /* 0x0000000000017941 */ /* 0x000fea0003800200 */
.L_x_251:
[----:B------:R-:W2:Y:S01]  /*5c70*/  LDL.LU R8, [R1+0x4] ;  /* 0x0000040001087983 */ /* 0x000ea20000300800 */
[----:B------:R-:W0:Y:S03]  /*5c80*/  LDCU UR6, c[0x0][0x360] ;  /* 0x00006c00ff0677ac */ /* 0x000e260008000800 */
[----:B------:R-:W3:Y:S01]  /*5c90*/  LDL.LU R4, [R1+0x8] ;  /* 0x0000080001047983 */ /* 0x000ee20000300800 */
[----:B------:R-:W0:Y:S01]  /*5ca0*/  LDC R0, c[0x0][0x370] ;  /* 0x0000dc00ff007b82 */ /* 0x000e220000000800 */
[----:B------:R-:W1:Y:S01]  /*5cb0*/  LDCU.64 UR10, c[0x0][0x3f0] ;  /* 0x00007e00ff0a77ac */ /* 0x000e620008000a00 */
[----:B------:R-:W4:Y:S01]  /*5cc0*/  LDCU.64 UR12, c[0x0][0x380] ;  /* 0x00007000ff0c77ac */ /* 0x000f220008000a00 */
[----:B0-----:R-:W-:Y:S01]  /*5cd0*/  IMAD R0, R0, UR6, RZ ;  /* 0x0000000600007c24 */ /* 0x001fe2000f8e02ff */
[----:B--2---:R-:W-:Y:S02]  /*5ce0*/  SHF.R.S32.HI R3, RZ, 0x1f, R8 ;  /* 0x0000001fff037819 */ /* 0x004fe40000011408 */
[----:B-1----:R-:W-:-:S04]  /*5cf0*/  LEA R2, P0, R8, UR10, 0x2 ;  /* 0x0000000a08027c11 */ /* 0x002fc8000f8010ff */
[----:B------:R-:W-:Y:S02]  /*5d00*/  LEA.HI.X R3, R8, UR11, R3, 0x2, P0 ;  /* 0x0000000b08037c11 */ /* 0x000fe400080f1403 */
[----:B------:R-:W-:-:S03]  /*5d10*/  IADD3 R8, P0, PT, R0, R8, RZ ;  /* 0x0000000800087210 */ /* 0x000fc60007f1e0ff */
[----:B------:R0:W-:Y:S01]  /*5d20*/  STG.E desc[UR8][R2.64], R7 ;  /* 0x0000000702007986 */ /* 0x0001e2000c101908 */
[----:B---3--:R-:W-:Y:S02]  /*5d30*/  IADD3.X R4, PT, PT, RZ, R4, RZ, P0, !PT ;  /* 0x00000004ff047210 */ /* 0x008fe400007fe4ff */
[----:B----4-:R-:W-:Y:S01]  /*5d40*/  ISETP.GE.U32.AND P0, PT, R8, UR12, PT ;  /* 0x0000000c08007c0c */ /* 0x010fe2000bf06070 */
[----:B------:R0:W-:Y:S03]  /*5d50*/  STL [R1+0x4], R8 ;  /* 0x0000040801007387 */ /* 0x0001e60000100800 */
[----:B------:R-:W-:Y:S01]  /*5d60*/  ISETP.GE.AND.EX P0, PT, R4, UR13, PT, P0 ;  /* 0x0000000d04007c0c */ /* 0x000fe2000bf06300 */
[----:B------:R0:W-:-:S12]  /*5d70*/  STL [R1+0x8], R4 ;  /* 0x0000080401007387 */ /* 0x0001d80000100800 */
[----:B0-----:R-:W-:Y:S05]  /*5d80*/  @!P0 BRA `(.L_x_337) ;  /* 0xffffffa000e88947 */ /* 0x001fea000383ffff */
[----:B------:R-:W-:Y:S05]  /*5d90*/  EXIT ;  /* 0x000000000000794d */ /* 0x000fea0003800000 */
        .weak           $__internal_4_$__cuda_sm20_div_s64
        .type           $__internal_4_$__cuda_sm20_div_s64,@function
        .size           $__internal_4_$__cuda_sm20_div_s64,($__internal_5_$__cuda_sm20_rem_s64 - $__internal_4_$__cuda_sm20_div_s64)
$__internal_4_$__cuda_sm20_div_s64:
        /* <DEDUP_REMOVED lines=86> */
[----:B------:R-:W-:Y:S06]  /*6300*/  RET.REL.NODEC R2 `(_ZN2at6native13col2im_kernelIffEEvlPKT_llllllllllllPS2_) ;  /* 0xffffff9c023c7950 */ /* 0x000fec0003c3ffff */
        .weak           $__internal_5_$__cuda_sm20_rem_s64
        .type           $__internal_5_$__cuda_sm20_rem_s64,@function
        .size           $__internal_5_$__cuda_sm20_rem_s64,(.L_x_521 - $__internal_5_$__cuda_sm20_rem_s64)
$__internal_5_$__cuda_sm20_rem_s64:
        /* <DEDUP_REMOVED lines=79> */
[----:B------:R-:W-:Y:S06]  /*6800*/  RET.REL.NODEC R30 `(_ZN2at6native13col2im_kernelIffEEvlPKT_llllllllllllPS2_) ;  /* 0xffffff941efc7950 */ /* 0x000fec0003c3ffff */
.L_x_338:
        /* <DEDUP_REMOVED lines=15> */
.L_x_521:


//--------------------- .text._ZN2at6native13col2im_kernelIddEEvlPKT_llllllllllllPS2_ --------------------------
	.section	.text._ZN2at6native13col2im_kernelIddEEvlPKT_llllllllllllPS2_,"ax",@progbits
	.align	128
        .global         _ZN2at6native13col2im_kernelIddEEvlPKT_llllllllllllPS2_
        .type           _ZN2at6native13col2im_kernelIddEEvlPKT_llllllllllllPS2_,@function
        .size           _ZN2at6native13col2im_kernelIddEEvlPKT_llllllllllllPS2_,(.L_x_523 - _ZN2at6native13col2im_kernelIddEEvlPKT_llllllllllllPS2_)
        .other          _ZN2at6native13col2im_kernelIddEEvlPKT_llllllllllllPS2_,@"STO_CUDA_ENTRY STV_DEFAULT"
_ZN2at6native13col2im_kernelIddEEvlPKT_llllllllllllPS2_:
.text._ZN2at6native13col2im_kernelIddEEvlPKT_llllllllllllPS2_:
        /* <DEDUP_REMOVED lines=19> */
.L_x_450:
        /* <DEDUP_REMOVED lines=12> */
[----:B0-----:R-:W-:Y:S01]  /*01f0*/  IADD3 R4, PT, PT, R0, 0xffffffe, RZ ;  /* 0x0ffffffe00047810 */ /* 0x001fe20007ffe0ff */
[----:B------:R-:W-:-:S05]  /*0200*/  IMAD.MOV.U32 R0, RZ, RZ, RZ ;  /* 0x000000ffff007224 */ /* 0x000fca00078e00ff */
        /* <DEDUP_REMOVED lines=13> */
[----:B------:R-:W-:-:S05]  /*02e0*/  @!P2 LOP3.LUT R28, RZ, UR6, RZ, 0x33, !PT ;  /* 0x00000006ff1cac12 */ /* 0x000fca000f8e33ff */
[----:B------:R-:W-:-:S04]  /*02f0*/  IMAD.MOV R4, RZ, RZ, -R28 ;  /* 0x000000ffff047224 */ /* 0x000fc800078e0a1c */
[----:B------:R-:W-:Y:S01]  /*0300*/  IMAD R4, R4, UR6, R6 ;  /* 0x0000000604047c24 */ /* 0x000fe2000f8e0206 */
[----:B------:R-:W-:Y:S06]  /*0310*/  BRA `(.L_x_341) ;  /* 0x0000000000447947 */ /* 0x000fec0003800000 */
.L_x_340:
[----:B------:R-:W0:Y:S01]  /*0320*/  LDCU.64 UR6, c[0x0][0x398] ;  /* 0x00007300ff0677ac */ /* 0x000e220008000a00 */
[----:B------:R-:W-:Y:S01]  /*0330*/  IMAD.MOV.U32 R40, RZ, RZ, R6 ;  /* 0x000000ffff287224 */ /* 0x000fe200078e0006 */
[----:B------:R-:W-:Y:S01]  /*0340*/  MOV R0, 0x390 ;  /* 0x0000039000007802 */ /* 0x000fe20000000f00 */
[----:B------:R-:W-:Y:S02]  /*0350*/  IMAD.MOV.U32 R16, RZ, RZ, R2 ;  /* 0x000000ffff107224 */ /* 0x000fe400078e0002 */
[----:B0-----:R-:W-:Y:S01]  /*0360*/  IMAD.U32 R15, RZ, RZ, UR6 ;  /* 0x00000006ff0f7e24 */ /* 0x001fe2000f8e00ff */
[----:B------:R-:W-:-:S07]  /*0370*/  MOV R14, UR7 ;  /* 0x00000007000e7c02 */ /* 0x000fce0008000f00 */
[----:B------:R-:W-:Y:S05]  /*0380*/  CALL.REL.NOINC `($__internal_6_$__cuda_sm20_div_s64) ;  /* 0x0000005800387944 */ /* 0x000fea0003c00000 */
[----:B------:R-:W2:Y:S01]  /*0390*/  LDL R4, [R1+0x8] ;  /* 0x0000080001047983 */ /* 0x000ea20000100800 */
[----:B------:R-:W0:Y:S01]  /*03a0*/  LDCU.64 UR6, c[0x0][0x398] ;  /* 0x00007300ff0677ac */ /* 0x000e220008000a00 */
[----:B------:R-:W-:Y:S01]  /*03b0*/  IADD3 R3, P0, PT, RZ, -R28, RZ ;  /* 0x8000001cff037210 */ /* 0x000fe20007f1e0ff */
[----:B------:R-:W-:Y:S01]  /*03c0*/  IMAD.MOV.U32 R29, RZ, RZ, R16 ;  /* 0x000000ffff1d7224 */ /* 0x000fe200078e0010 */
[----:B------:R-:W-:-:S03]  /*03d0*/  MOV R5, R2 ;  /* 0x0000000200057202 */ /* 0x000fc60000000f00 */
[----:B------:R-:W-:-:S04]  /*03e0*/  IMAD.X R0, RZ, RZ, ~R16, P0 ;  /* 0x000000ffff007224 */ /* 0x000fc800000e0e10 */
[----:B0-----:R-:W-:Y:S02]  /*03f0*/  IMAD R0, R0, UR6, RZ ;  /* 0x0000000600007c24 */ /* 0x001fe4000f8e02ff */
[----:B--2---:R-:W-:-:S04]  /*0400*/  IMAD.WIDE.U32 R4, R3, UR6, R4 ;  /* 0x0000000603047c25 */ /* 0x004fc8000f8e0004 */
[----:B------:R-:W-:-:S04]  /*0410*/  IMAD R3, R3, UR7, R0 ;  /* 0x0000000703037c24 */ /* 0x000fc8000f8e0200 */
[----:B------:R-:W-:-:S07]  /*0420*/  IMAD.IADD R0, R5, 0x1, R3 ;  /* 0x0000000105007824 */ /* 0x000fce00078e0203 */
.L_x_341:
[----:B------:R-:W-:Y:S05]  /*0430*/  BSYNC.RECONVERGENT B0 ;  /* 0x0000000000007941 */ /* 0x000fea0003800200 */
.L_x_339:
        /* <DEDUP_REMOVED lines=26> */
[----:B------:R-:W-:Y:S01]  /*05e0*/  @!P1 LOP3.LUT R16, RZ, UR6, RZ, 0x33, !PT ;  /* 0x00000006ff109c12 */ /* 0x000fe2000f8e33ff */
[----:B------:R-:W-:Y:S06]  /*05f0*/  BRA `(.L_x_344) ;  /* 0x0000000000247947 */ /* 0x000fec0003800000 */
.L_x_343:
[----:B------:R-:W0:Y:S01]  /*0600*/  LDCU.64 UR6, c[0x0][0x390] ;  /* 0x00007200ff0677ac */ /* 0x000e220008000a00 */
[----:B------:R-:W-:Y:S01]  /*0610*/  IMAD.MOV.U32 R33, RZ, RZ, R28 ;  /* 0x000000ffff217224 */ /* 0x000fe200078e001c */
[----:B------:R-:W-:Y:S01]  /*0620*/  MOV R32, 0x670 ;  /* 0x0000067000207802 */ /* 0x000fe20000000f00 */
[----:B------:R-:W-:Y:S01]  /*0630*/  IMAD.MOV.U32 R37, RZ, RZ, R29 ;  /* 0x000000ffff257224 */ /* 0x000fe200078e001d */
[----:B0-----:R-:W-:Y:S01]  /*0640*/  MOV R16, UR6 ;  /* 0x0000000600107c02 */ /* 0x001fe20008000f00 */
[----:B------:R-:W-:-:S07]  /*0650*/  IMAD.U32 R0, RZ, RZ, UR7 ;  /* 0x00000007ff007e24 */ /* 0x000fce000f8e00ff */
[----:B------:R-:W-:Y:S05]  /*0660*/  CALL.REL.NOINC `($__internal_7_$__cuda_sm20_rem_s64) ;  /* 0x0000005800dc7944 */ /* 0x000fea0003c00000 */
[----:B------:R-:W-:Y:S01]  /*0670*/  IMAD.MOV.U32 R17, RZ, RZ, R16 ;  /* 0x000000ffff117224 */ /* 0x000fe200078e0010 */
[----:B------:R-:W-:-:S07]  /*0680*/  MOV R16, R0 ;  /* 0x0000000000107202 */ /* 0x000fce0000000f00 */
.L_x_344:
[----:B------:R-:W-:Y:S05]  /*0690*/  BSYNC.RECONVERGENT B0 ;  /* 0x0000000000007941 */ /* 0x000fea0003800200 */
.L_x_342:
        /* <DEDUP_REMOVED lines=16> */
[----:B------:R-:W-:-:S06]  /*07a0*/  HFMA2 R19, -RZ, RZ, 0, 0 ;  /* 0x00000000ff137431 */ /* 0x000fcc00000001ff */
[----:B0-----:R-:W0:Y:S02]  /*07b0*/  MUFU.RCP R0, R0 ;  /* 0x0000000000007308 */ /* 0x001e240000001000 */
[----:B0-----:R-:W-:-:S06]  /*07c0*/  VIADD R2, R0, 0xffffffe ;  /* 0x0ffffffe00027836 */ /* 0x001fcc0000000000 */
[----:B------:R0:W1:Y:S02]  /*07d0*/  F2I.FTZ.U32.TRUNC.NTZ R3, R2 ;  /* 0x0000000200037305 */ /* 0x000064000021f000 */
[----:B0-----:R-:W-:Y:S01]  /*07e0*/  IMAD.MOV.U32 R2, RZ, RZ, RZ ;  /* 0x000000ffff027224 */ /* 0x001fe200078e00ff */
[----:B-1----:R-:W-:-:S05]  /*07f0*/  IADD3 R5, PT, PT, RZ, -R3, RZ ;  /* 0x80000003ff057210 */ /* 0x002fca0007ffe0ff */
[----:B------:R-:W-:-:S04]  /*0800*/  IMAD R5, R5, R4, RZ ;  /* 0x0000000405057224 */ /* 0x000fc800078e02ff */
[----:B------:R-:W-:-:S06]  /*0810*/  IMAD.HI.U32 R3, R3, R5, R2 ;  /* 0x0000000503037227 */ /* 0x000fcc00078e0002 */
[----:B-----5:R-:W-:-:S04]  /*0820*/  IMAD.HI.U32 R18, R3, R10, RZ ;  /* 0x0000000a03127227 */ /* 0x020fc800078e00ff */
[----:B------:R-:W-:-:S04]  /*0830*/  IMAD.MOV R3, RZ, RZ, -R18 ;  /* 0x000000ffff037224 */ /* 0x000fc800078e0a12 */
[----:B------:R-:W-:-:S05]  /*0840*/  IMAD R3, R4, R3, R10 ;  /* 0x0000000304037224 */ /* 0x000fca00078e020a */
[----:B------:R-:W-:-:S13]  /*0850*/  ISETP.GE.U32.AND P0, PT, R3, R4, PT ;  /* 0x000000040300720c */ /* 0x000fda0003f06070 */
[----:B------:R-:W-:Y:S01]  /*0860*/  @P0 IADD3 R3, PT, PT, R3, -R4, RZ ;  /* 0x8000000403030210 */ /* 0x000fe20007ffe0ff */
[----:B------:R-:W-:-:S03]  /*0870*/  @P0 VIADD R18, R18, 0x1 ;  /* 0x0000000112120836 */ /* 0x000fc60000000000 */
[----:B------:R-:W-:-:S13]  /*0880*/  ISETP.GE.U32.AND P1, PT, R3, R4, PT ;  /* 0x000000040300720c */ /* 0x000fda0003f26070 */
[----:B------:R-:W-:Y:S01]  /*0890*/  @P1 VIADD R18, R18, 0x1 ;  /* 0x0000000112121836 */ /* 0x000fe20000000000 */
[----:B------:R-:W-:Y:S01]  /*08a0*/  @!P2 LOP3.LUT R18, RZ, R4, RZ, 0x33, !PT ;  /* 0x00000004ff12a212 */ /* 0x000fe200078e33ff */
[----:B------:R-:W-:Y:S06]  /*08b0*/  BRA `(.L_x_347) ;  /* 0x00000000001c7947 */ /* 0x000fec0003800000 */
.L_x_346:
[----:B------:R-:W-:Y:S01]  /*08c0*/  IMAD.MOV.U32 R15, RZ, RZ, R4 ;  /* 0x000000ffff0f7224 */ /* 0x000fe200078e0004 */
[----:B-----5:R-:W-:Y:S01]  /*08d0*/  MOV R40, R10 ;  /* 0x0000000a00287202 */ /* 0x020fe20000000f00 */
[----:B------:R-:W-:Y:S01]  /*08e0*/  IMAD.MOV.U32 R16, RZ, RZ, R2 ;  /* 0x000000ffff107224 */ /* 0x000fe200078e0002 */
[----:B------:R-:W-:-:S07]  /*08f0*/  MOV R0, 0x910 ;  /* 0x0000091000007802 */ /* 0x000fce0000000f00 */
[----:B------:R-:W-:Y:S05]  /*0900*/  CALL.REL.NOINC `($__internal_6_$__cuda_sm20_div_s64) ;  /* 0x0000005000d87944 */ /* 0x000fea0003c00000 */
[----:B------:R-:W-:Y:S02]  /*0910*/  IMAD.MOV.U32 R18, RZ, RZ, R28 ;  /* 0x000000ffff127224 */ /* 0x000fe400078e001c */
[----:B------:R-:W-:-:S07]  /*0920*/  IMAD.MOV.U32 R19, RZ, RZ, R16 ;  /* 0x000000ffff137224 */ /* 0x000fce00078e0010 */
.L_x_347:
[----:B------:R-:W-:Y:S05]  /*0930*/  BSYNC.RECONVERGENT B0 ;  /* 0x0000000000007941 */ /* 0x000fea0003800200 */
.L_x_345:
[----:B------:R-:W0:Y:S01]  /*0940*/  LDCU.64 UR6, c[0x0][0x3a8] ;  /* 0x00007500ff0677ac */ /* 0x000e220008000a00 */
[----:B------:R-:W1:Y:S01]  /*0950*/  LDC.64 R4, c[0x0][0x3d8] ;  /* 0x0000f600ff047b82 */ /* 0x000e620000000a00 */
[----:B------:R-:W-:Y:S01]  /*0960*/  BSSY.RECONVERGENT B0, `(.L_x_348) ;  /* 0x0000033000007945 */ /* 0x000fe20003800200 */
[----:B------:R-:W-:Y:S02]  /*0970*/  IMAD.MOV.U32 R49, RZ, RZ, RZ ;  /* 0x000000ffff317224 */ /* 0x000fe400078e00ff */
[----:B------:R-:W-:Y:S01]  /*0980*/  IMAD.MOV.U32 R50, RZ, RZ, RZ ;  /* 0x000000ffff327224 */ /* 0x000fe200078e00ff */
[----:B0-----:R-:W-:-:S04]  /*0990*/  UIADD3 UR6, UP0, UPT, UR6, -0x1, URZ ;  /* 0xffffffff06067890 */ /* 0x001fc8000ff1e0ff */
[----:B------:R-:W-:Y:S02]  /*09a0*/  UIADD3.X UR7, UPT, UPT, UR7, -0x1, URZ, UP0, !UPT ;  /* 0xffffffff07077890 */ /* 0x000fe400087fe4ff */
[----:B-1----:R-:W-:-:S04]  /*09b0*/  IMAD.WIDE.U32 R2, R4, UR6, RZ ;  /* 0x0000000604027c25 */ /* 0x002fc8000f8e00ff */
[----:B------:R-:W-:Y:S01]  /*09c0*/  IMAD R0, R4, UR7, RZ ;  /* 0x0000000704007c24 */ /* 0x000fe2000f8e02ff */
[----:B------:R-:W-:-:S03]  /*09d0*/  ISETP.GT.U32.AND P0, PT, R56, R2, PT ;  /* 0x000000023800720c */ /* 0x000fc60003f04070 */
[----:B------:R-:W-:-:S05]  /*09e0*/  IMAD R5, R5, UR6, R0 ;  /* 0x0000000605057c24 */ /* 0x000fca000f8e0200 */
        /* <DEDUP_REMOVED lines=33> */
.L_x_351:
[----:B------:R-:W0:Y:S01]  /*0c00*/  LDCU.64 UR6, c[0x0][0x3c8] ;  /* 0x00007900ff0677ac */ /* 0x000e220008000a00 */
[----:B------:R-:W-:Y:S02]  /*0c10*/  MOV R0, 0xc50 ;  /* 0x00000c5000007802 */ /* 0x000fe40000000f00 */
[----:B0-----:R-:W-:Y:S01]  /*0c20*/  MOV R15, UR6 ;  /* 0x00000006000f7c02 */ /* 0x001fe20008000f00 */
[----:B------:R-:W-:-:S07]  /*0c30*/  IMAD.U32 R14, RZ, RZ, UR7 ;  /* 0x00000007ff0e7e24 */ /* 0x000fce000f8e00ff */
[----:B------:R-:W-:Y:S05]  /*0c40*/  CALL.REL.NOINC `($__internal_6_$__cuda_sm20_div_s64) ;  /* 0x0000005000087944 */ /* 0x000fea0003c00000 */
[----:B------:R-:W-:-:S07]  /*0c50*/  IMAD.MOV.U32 R29, RZ, RZ, R16 ;  /* 0x000000ffff1d7224 */ /* 0x000fce00078e0010 */
.L_x_352:
[----:B------:R-:W-:Y:S05]  /*0c60*/  BSYNC.RECONVERGENT B1 ;  /* 0x0000000000017941 */ /* 0x000fea0003800200 */
.L_x_350:
[----:B------:R-:W-:-:S04]  /*0c70*/  IADD3 R49, P0, PT, R28, 0x1, RZ ;  /* 0x000000011c317810 */ /* 0x000fc80007f1e0ff */
[----:B------:R-:W-:-:S09]  /*0c80*/  IADD3.X R50, PT, PT, RZ, R29, RZ, P0, !PT ;  /* 0x0000001dff327210 */ /* 0x000fd200007fe4ff */
.L_x_349:
[----:B------:R-:W-:Y:S05]  /*0c90*/  BSYNC.RECONVERGENT B0 ;  /* 0x0000000000007941 */ /* 0x000fea0003800200 */
.L_x_348:
        /* <DEDUP_REMOVED lines=26> */
.L_x_354:
[----:B------:R-:W0:Y:S01]  /*0e40*/  LDCU.64 UR6, c[0x0][0x3c8] ;  /* 0x00007900ff0677ac */ /* 0x000e220008000a00 */
[----:B------:R-:W-:Y:S02]  /*0e50*/  MOV R40, R56 ;  /* 0x0000003800287202 */ /* 0x000fe40000000f00 */
[----:B------:R-:W-:Y:S02]  /*0e60*/  MOV R16, R57 ;  /* 0x0000003900107202 */ /* 0x000fe40000000f00 */
[----:B------:R-:W-:Y:S01]  /*0e70*/  MOV R0, 0xeb0 ;  /* 0x00000eb000007802 */ /* 0x000fe20000000f00 */
[----:B0-----:R-:W-:Y:S02]  /*0e80*/  IMAD.U32 R15, RZ, RZ, UR6 ;  /* 0x00000006ff0f7e24 */ /* 0x001fe4000f8e00ff */
[----:B------:R-:W-:-:S07]  /*0e90*/  IMAD.U32 R14, RZ, RZ, UR7 ;  /* 0x00000007ff0e7e24 */ /* 0x000fce000f8e00ff */
[----:B------:R-:W-:Y:S05]  /*0ea0*/  CALL.REL.NOINC `($__internal_6_$__cuda_sm20_div_s64) ;  /* 0x0000004c00707944 */ /* 0x000fea0003c00000 */
[----:B------:R-:W-:-:S07]  /*0eb0*/  IMAD.MOV.U32 R29, RZ, RZ, R16 ;  /* 0x000000ffff1d7224 */ /* 0x000fce00078e0010 */
.L_x_355:
[----:B------:R-:W-:Y:S05]  /*0ec0*/  BSYNC.RECONVERGENT B0 ;  /* 0x0000000000007941 */ /* 0x000fea0003800200 */
.L_x_353:
[----:B------:R-:W0:Y:S01]  /*0ed0*/  LDCU.64 UR6, c[0x0][0x3a0] ;  /* 0x00007400ff0677ac */ /* 0x000e220008000a00 */
[----:B------:R-:W1:Y:S01]  /*0ee0*/  LDC.64 R6, c[0x0][0x3d0] ;  /* 0x0000f400ff067b82 */ /* 0x000e620000000a00 */
[----:B------:R-:W-:Y:S01]  /*0ef0*/  IADD3 R17, P0, PT, R28, 0x1, RZ ;  /* 0x000000011c117810 */ /* 0x000fe20007f1e0ff */
[----:B------:R-:W-:Y:S01]  /*0f00*/  BSSY.RECONVERGENT B0, `(.L_x_356) ;  /* 0x0000038000007945 */ /* 0x000fe20003800200 */
[----:B------:R-:W2:Y:S01]  /*0f10*/  LDCU.64 UR10, c[0x0][0x3e8] ;  /* 0x00007d00ff0a77ac */ /* 0x000ea20008000a00 */
[----:B------:R-:W-:Y:S02]  /*0f20*/  CS2R R2, SRZ ;  /* 0x0000000000027805 */ /* 0x000fe4000001ff00 */
[----:B------:R-:W-:Y:S01]  /*0f30*/  IMAD.X R28, RZ, RZ, R29, P0 ;  /* 0x000000ffff1c7224 */ /* 0x000fe200000e061d */
[----:B0-----:R-:W-:-:S04]  /*0f40*/  UIADD3 UR6, UP0, UPT, UR6, -0x1, URZ ;  /* 0xffffffff06067890 */ /* 0x001fc8000ff1e0ff */
[----:B------:R-:W-:Y:S01]  /*0f50*/  UIADD3.X UR7, UPT, UPT, UR7, -0x1, URZ, UP0, !UPT ;  /* 0xffffffff07077890 */ /* 0x000fe200087fe4ff */
[----:B--2---:R-:W-:Y:S01]  /*0f60*/  ISETP.LT.U32.AND P1, PT, R17, UR10, PT ;  /* 0x0000000a11007c0c */ /* 0x004fe2000bf21070 */
[----:B-1----:R-:W-:-:S03]  /*0f70*/  IMAD.WIDE.U32 R4, R6, UR6, RZ ;  /* 0x0000000606047c25 */ /* 0x002fc6000f8e00ff */
[----:B------:R-:W-:Y:S01]  /*0f80*/  ISETP.LT.AND.EX P1, PT, R28, UR11, PT, P1 ;  /* 0x0000000b1c007c0c */ /* 0x000fe2000bf21310 */
[----:B------:R-:W-:Y:S01]  /*0f90*/  IMAD R0, R6, UR7, RZ ;  /* 0x0000000706007c24 */ /* 0x000fe2000f8e02ff */
[----:B------:R-:W-:Y:S02]  /*0fa0*/  ISETP.GT.U32.AND P0, PT, R60, R4, PT ;  /* 0x000000043c00720c */ /* 0x000fe40003f04070 */
        /* <DEDUP_REMOVED lines=10> */
[----:B------:R-:W-:-:S05]  /*1050*/  IADD3 R40, P0, PT, R5, R60, RZ ;  /* 0x0000003c05287210 */ /* 0x000fca0007f1e0ff */
[----:B------:R-:W-:-:S05]  /*1060*/  IMAD.X R16, R3, 0x1, R61, P0 ;  /* 0x0000000103107824 */ /* 0x000fca00000e063d */
        /* <DEDUP_REMOVED lines=24> */
.L_x_359:
[----:B------:R-:W0:Y:S01]  /*11f0*/  LDCU.64 UR6, c[0x0][0x3c0] ;  /* 0x00007800ff0677ac */ /* 0x000e220008000a00 */
[----:B------:R-:W-:Y:S01]  /*1200*/  MOV R0, 0x1240 ;  /* 0x0000124000007802 */ /* 0x000fe20000000f00 */
[----:B0-----:R-:W-:Y:S02]  /*1210*/  IMAD.U32 R15, RZ, RZ, UR6 ;  /* 0x00000006ff0f7e24 */ /* 0x001fe4000f8e00ff */
[----:B------:R-:W-:-:S07]  /*1220*/  IMAD.U32 R14, RZ, RZ, UR7 ;  /* 0x00000007ff0e7e24 */ /* 0x000fce000f8e00ff */
[----:B------:R-:W-:Y:S05]  /*1230*/  CALL.REL.NOINC `($__internal_6_$__cuda_sm20_div_s64) ;  /* 0x00000048008c7944 */ /* 0x000fea0003c00000 */
[----:B------:R-:W-:-:S07]  /*1240*/  MOV R29, R16 ;  /* 0x00000010001d7202 */ /* 0x000fce0000000f00 */
.L_x_360:
[----:B------:R-:W-:Y:S05]  /*1250*/  BSYNC.RECONVERGENT B1 ;  /* 0x0000000000017941 */ /* 0x000fea0003800200 */
.L_x_358:
[----:B------:R-:W-:-:S05]  /*1260*/  IADD3 R2, P0, PT, R28, 0x1, RZ ;  /* 0x000000011c027810 */ /* 0x000fca0007f1e0ff */
[----:B------:R-:W-:-:S08]  /*1270*/  IMAD.X R3, RZ, RZ, R29, P0 ;  /* 0x000000ffff037224 */ /* 0x000fd000000e061d */
.L_x_357:
[----:B------:R-:W-:Y:S05]  /*1280*/  BSYNC.RECONVERGENT B0 ;  /* 0x0000000000007941 */ /* 0x000fea0003800200 */
.L_x_356:
        /* <DEDUP_REMOVED lines=26> */
.L_x_362:
[----:B------:R-:W0:Y:S01]  /*1430*/  LDCU.64 UR6, c[0x0][0x3c0] ;  /* 0x00007800ff0677ac */ /* 0x000e220008000a00 */
[----:B------:R-:W-:Y:S01]  /*1440*/  IMAD.MOV.U32 R40, RZ, RZ, R60 ;  /* 0x000000ffff287224 */ /* 0x000fe200078e003c */
[----:B------:R-:W-:Y:S01]  /*1450*/  MOV R0, 0x14a0 ;  /* 0x000014a000007802 */ /* 0x000fe20000000f00 */
[----:B------:R-:W-:Y:S02]  /*1460*/  IMAD.MOV.U32 R16, RZ, RZ, R61 ;  /* 0x000000ffff107224 */ /* 0x000fe400078e003d */
[----:B0-----:R-:W-:Y:S01]  /*1470*/  IMAD.U32 R15, RZ, RZ, UR6 ;  /* 0x00000006ff0f7e24 */ /* 0x001fe2000f8e00ff */
[----:B------:R-:W-:-:S07]  /*1480*/  MOV R14, UR7 ;  /* 0x00000007000e7c02 */ /* 0x000fce0008000f00 */
[----:B------:R-:W-:Y:S05]  /*1490*/  CALL.REL.NOINC `($__internal_6_$__cuda_sm20_div_s64) ;  /* 0x0000004400f47944 */ /* 0x000fea0003c00000 */
[----:B------:R-:W-:-:S07]  /*14a0*/  IMAD.MOV.U32 R29, RZ, RZ, R16 ;  /* 0x000000ffff1d7224 */ /* 0x000fce00078e0010 */
.L_x_363:
[----:B------:R-:W-:Y:S05]  /*14b0*/  BSYNC.RECONVERGENT B0 ;  /* 0x0000000000007941 */ /* 0x000fea0003800200 */
.L_x_361:
[----:B------:R-:W0:Y:S01]  /*14c0*/  LDCU.64 UR6, c[0x0][0x3e0] ;  /* 0x00007c00ff0677ac */ /* 0x000e220008000a00 */
[----:B------:R-:W-:Y:S01]  /*14d0*/  IADD3 R0, P0, PT, R28, 0x1, RZ ;  /* 0x000000011c007810 */ /* 0x000fe20007f1e0ff */
[----:B------:R-:W-:Y:S01]  /*14e0*/  BSSY.RECONVERGENT B1, `(.L_x_364) ;  /* 0x0000465000017945 */ /* 0x000fe20003800200 */
[----:B------:R-:W-:Y:S02]  /*14f0*/  CS2R R20, SRZ ;  /* 0x0000000000147805 */ /* 0x000fe4000001ff00 */
[----:B------:R-:W-:Y:S02]  /*1500*/  IADD3.X R28, PT, PT, RZ, R29, RZ, P0, !PT ;  /* 0x0000001dff1c7210 */ /* 0x000fe400007fe4ff */
[----:B0-----:R-:W-:-:S04]  /*1510*/  ISETP.LT.U32.AND P0, PT, R0, UR6, PT ;  /* 0x0000000600007c0c */ /* 0x001fc8000bf01070 */
[----:B------:R-:W-:-:S04]  /*1520*/  ISETP.LT.AND.EX P0, PT, R28, UR7, PT, P0 ;  /* 0x000000071c007c0c */ /* 0x000fc8000bf01300 */
[----:B------:R-:W-:Y:S02]  /*1530*/  SEL R5, R0, UR6, P0 ;  /* 0x0000000600057c07 */ /* 0x000fe40008000000 */
[----:B------:R-:W-:Y:S02]  /*1540*/  SEL R4, R28, UR7, P0 ;  /* 0x000000071c047c07 */ /* 0x000fe40008000000 */
[----:B------:R-:W-:Y:S01]  /*1550*/  ISETP.GE.U32.AND P0, PT, R2, R5, PT ;  /* 0x000000050200720c */ /* 0x000fe20003f06070 */
[----:B------:R0:W-:Y:S03]  /*1560*/  STL [R1], R5 ;  /* 0x0000000501007387 */ /* 0x0001e60000100800 */
[----:B------:R-:W-:Y:S01]  /*1570*/  ISETP.GE.AND.EX P0, PT, R3, R4, PT, P0 ;  /* 0x000000040300720c */ /* 0x000fe20003f06300 */
[----:B------:R0:W-:-:S12]  /*1580*/  STL [R1+0x4], R4 ;  /* 0x0000040401007387 */ /* 0x0001d80000100800 */
[----:B0-----:R-:W-:Y:S05]  /*1590*/  @P0 BRA `(.L_x_365) ;  /* 0x0000004400640947 */ /* 0x001fea0003800000 */
[----:B------:R-:W0:Y:S01]  /*15a0*/  LDC.64 R54, c[0x0][0x3c8] ;  /* 0x0000f200ff367b82 */ /* 0x000e220000000a00 */
[----:B------:R-:W1:Y:S01]  /*15b0*/  LDCU.64 UR6, c[0x0][0x3c8] ;  /* 0x00007900ff0677ac */ /* 0x000e620008000a00 */
[----:B------:R-:W-:Y:S02]  /*15c0*/  IADD3 R59, P0, PT, RZ, -R49, RZ ;  /* 0x80000031ff3b7210 */ /* 0x000fe40007f1e0ff */
[----:B------:R-:W-:-:S03]  /*15d0*/  CS2R R20, SRZ ;  /* 0x0000000000147805 */ /* 0x000fc6000001ff00 */
[----:B------:R-:W-:Y:S02]  /*15e0*/  IMAD.X R0, RZ, RZ, ~R50, P0 ;  /* 0x000000ffff007224 */ /* 0x000fe400000e0e32 */
[----:B-1----:R-:W-:Y:S02]  /*15f0*/  IMAD R4, R50, UR6, RZ ;  /* 0x0000000632047c24 */ /* 0x002fe4000f8e02ff */
[----:B------:R-:W-:Y:S02]  /*1600*/  IMAD R0, R0, UR6, RZ ;  /* 0x0000000600007c24 */ /* 0x000fe4000f8e02ff */
[C---:B------:R-:W-:Y:S02]  /*1610*/  IMAD R5, R49.reuse, UR7, R4 ;  /* 0x0000000731057c24 */ /* 0x040fe4000f8e0204 */
[----:B0-----:R-:W-:-:S04]  /*1620*/  IMAD.WIDE.U32 R54, R49, UR6, R54 ;  /* 0x0000000631367c25 */ /* 0x001fc8000f8e0036 */
[C---:B------:R-:W-:Y:S01]  /*1630*/  IMAD.WIDE.U32 R52, R59.reuse, UR6, R56 ;  /* 0x000000063b347c25 */ /* 0x040fe2000f8e0038 */
[C---:B------:R-:W-:Y:S02]  /*1640*/  IADD3 R51, P1, P2, R56.reuse, -UR6, -R54 ;  /* 0x8000000638337c10 */ /* 0x040fe4000fa3e836 */
[----:B------:R-:W-:Y:S01]  /*1650*/  IADD3 R54, P0, PT, R56, -R54, RZ ;  /* 0x8000003638367210 */ /* 0x000fe20007f1e0ff */
[----:B------:R-:W-:Y:S02]  /*1660*/  IMAD R59, R59, UR7, R0 ;  /* 0x000000073b3b7c24 */ /* 0x000fe4000f8e0200 */
[----:B------:R-:W-:-:S03]  /*1670*/  IMAD.IADD R5, R55, 0x1, R5 ;  /* 0x0000000137057824 */ /* 0x000fc600078e0205 */
[----:B------:R-:W-:Y:S01]  /*1680*/  IADD3 R59, PT, PT, R53, R59, RZ ;  /* 0x0000003b353b7210 */ /* 0x000fe20007ffe0ff */
[C-C-:B------:R-:W-:Y:S01]  /*1690*/  IMAD.X R58, R57.reuse, 0x1, ~R5.reuse, P0 ;  /* 0x00000001393a7824 */ /* 0x140fe200000e0e05 */
[----:B------:R-:W-:-:S07]  /*16a0*/  IADD3.X R55, PT, PT, R57, ~UR7, ~R5, P1, P2 ;  /* 0x8000000739377c10 */ /* 0x000fce0008fe4c05 */
.L_x_449:
[----:B------:R-:W-:Y:S01]  /*16b0*/  ISETP.GE.U32.AND P0, PT, R49, R17, PT ;  /* 0x000000113100720c */ /* 0x000fe20003f06070 */
[----:B------:R-:W-:Y:S03]  /*16c0*/  BSSY.RECONVERGENT B0, `(.L_x_366) ;  /* 0x000043f000007945 */ /* 0x000fe60003800200 */
[----:B------:R-:W-:-:S13]  /*16d0*/  ISETP.GE.AND.EX P0, PT, R50, R41, PT, P0 ;  /* 0x000000293200720c */ /* 0x000fda0003f06300 */
[----:B-1-34-:R-:W-:Y:S05]  /*16e0*/  @P0 BRA `(.L_x_367) ;  /* 0x0000004000f00947 */ /* 0x01afea0003800000 */
[----:B------:R-:W0:Y:S01]  /*16f0*/  LDCU.64 UR6, c[0x0][0x3c0] ;  /* 0x00007800ff0677ac */ /* 0x000e220008000a00 */
[----:B------:R-:W-:Y:S01]  /*1700*/  IADD3 R5, P0, PT, RZ, -R2, RZ ;  /* 0x80000002ff057210 */ /* 0x000fe20007f1e0ff */
[----:B------:R-:W-:Y:S01]  /*1710*/  BSSY.RECONVERGENT B2, `(.L_x_368) ;  /* 0x0000027000027945 */ /* 0x000fe20003800200 */
[----:B------:R-:W1:Y:S03]  /*1720*/  LDCU UR10, c[0x0][0x3d4] ;  /* 0x00007a80ff0a77ac */ /* 0x000e660008000800 */
[----:B------:R-:W-:-:S04]  /*1730*/  IMAD.X R0, RZ, RZ, ~R3, P0 ;  /* 0x000000ffff007224 */ /* 0x000fc800000e0e03 */
[----:B0-----:R-:W-:Y:S02]  /*1740*/  IMAD R0, R0, UR6, RZ ;  /* 0x0000000600007c24 */ /* 0x001fe4000f8e02ff */
[----:B------:R-:W-:-:S04]  /*1750*/  IMAD.WIDE.U32 R22, R5, UR6, R60 ;  /* 0x0000000605167c25 */ /* 0x000fc8000f8e003c */
[----:B------:R-:W-:-:S05]  /*1760*/  IMAD R5, R5, UR7, R0 ;  /* 0x0000000705057c24 */ /* 0x000fca000f8e0200 */
[----:B------:R-:W-:-:S04]  /*1770*/  IADD3 R4, PT, PT, R23, R5, RZ ;  /* 0x0000000517047210 */ /* 0x000fc80007ffe0ff */
        /* <DEDUP_REMOVED lines=21> */
[----:B------:R-:W-:Y:S01]  /*18d0*/  @!P1 LOP3.LUT R24, RZ, UR6, RZ, 0x33, !PT ;  /* 0x00000006ff189c12 */ /* 0x000fe2000f8e33ff */
[----:B------:R-:W-:Y:S06]  /*18e0*/  BRA `(.L_x_370) ;  /* 0x0000000000247947 */ /* 0x000fec0003800000 */
.L_x_369:
[----:B------:R-:W0:Y:S01]  /*18f0*/  LDCU.64 UR6, c[0x0][0x3d0] ;  /* 0x00007a00ff0677ac */ /* 0x000e220008000a00 */
[----:B------:R-:W-:Y:S01]  /*1900*/  IMAD.MOV.U32 R33, RZ, RZ, R22 ;  /* 0x000000ffff217224 */ /* 0x000fe200078e0016 */
[----:B------:R-:W-:Y:S01]  /*1910*/  MOV R32, 0x1960 ;  /* 0x0000196000207802 */ /* 0x000fe20000000f00 */
[----:B------:R-:W-:Y:S01]  /*1920*/  IMAD.MOV.U32 R37, RZ, RZ, R4 ;  /* 0x000000ffff257224 */ /* 0x000fe200078e0004 */
[----:B0-----:R-:W-:Y:S01]  /*1930*/  MOV R16, UR6 ;  /* 0x0000000600107c02 */ /* 0x001fe20008000f00 */
[----:B------:R-:W-:-:S07]  /*1940*/  IMAD.U32 R0, RZ, RZ, UR7 ;  /* 0x00000007ff007e24 */ /* 0x000fce000f8e00ff */
[----:B------:R-:W-:Y:S05]  /*1950*/  CALL.REL.NOINC `($__internal_7_$__cuda_sm20_rem_s64) ;  /* 0x0000004800207944 */ /* 0x000fea0003c00000 */
[----:B------:R-:W-:Y:S01]  /*1960*/  MOV R24, R0 ;  /* 0x0000000000187202 */ /* 0x000fe20000000f00 */
[----:B------:R-:W-:-:S07]  /*1970*/  IMAD.MOV.U32 R25, RZ, RZ, R16 ;  /* 0x000000ffff197224 */ /* 0x000fce00078e0010 */
.L_x_370:
[----:B------:R-:W-:Y:S05]  /*1980*/  BSYNC.RECONVERGENT B2 ;  /* 0x0000000000027941 */ /* 0x000fea0003800200 */
.L_x_368:
[----:B------:R-:W-:Y:S01]  /*1990*/  IMAD.IADD R10, R17, 0x1, -R49 ;  /* 0x00000001110a7824 */ /* 0x000fe200078e0a31 */
[----:B------:R-:W-:Y:S01]  /*19a0*/  BSSY.RECONVERGENT B2, `(.L_x_371) ;  /* 0x00001af000027945 */ /* 0x000fe20003800200 */
[----:B------:R-:W-:Y:S01]  /*19b0*/  MOV R5, R49 ;  /* 0x0000003100057202 */ /* 0x000fe20000000f00 */
[----:B------:R-:W-:Y:S02]  /*19c0*/  IMAD.MOV.U32 R6, RZ, RZ, R50 ;  /* 0x000000ffff067224 */ /* 0x000fe400078e0032 */
[----:B------:R-:W-:-:S04]  /*19d0*/  LOP3.LUT R10, R10, 0x3, RZ, 0xc0, !PT ;  /* 0x000000030a0a7812 */ /* 0x000fc800078ec0ff */
        /* <DEDUP_REMOVED lines=33> */
.L_x_376:
[----:B------:R-:W0:Y:S01]  /*1bf0*/  LDCU.64 UR6, c[0x0][0x3d8] ;  /* 0x00007b00ff0677ac */ /* 0x000e220008000a00 */
[----:B------:R-:W-:Y:S01]  /*1c00*/  IMAD.MOV.U32 R33, RZ, RZ, R52 ;  /* 0x000000ffff217224 */ /* 0x000fe200078e0034 */
[----:B------:R-:W-:Y:S01]  /*1c10*/  MOV R32, 0x1c60 ;  /* 0x00001c6000207802 */ /* 0x000fe20000000f00 */
[----:B------:R-:W-:Y:S01]  /*1c20*/  IMAD.MOV.U32 R37, RZ, RZ, R59 ;  /* 0x000000ffff257224 */ /* 0x000fe200078e003b */
[----:B0-----:R-:W-:Y:S01]  /*1c30*/  MOV R16, UR6 ;  /* 0x0000000600107c02 */ /* 0x001fe20008000f00 */
[----:B------:R-:W-:-:S07]  /*1c40*/  IMAD.U32 R0, RZ, RZ, UR7 ;  /* 0x00000007ff007e24 */ /* 0x000fce000f8e00ff */
[----:B------:R-:W-:Y:S05]  /*1c50*/  CALL.REL.NOINC `($__internal_7_$__cuda_sm20_rem_s64) ;  /* 0x0000004400607944 */ /* 0x000fea0003c00000 */
[----:B------:R-:W-:-:S04]  /*1c60*/  ISETP.NE.U32.AND P0, PT, R0, RZ, PT ;  /* 0x000000ff0000720c */ /* 0x000fc80003f05070 */
[----:B------:R-:W-:-:S13]  /*1c70*/  ISETP.NE.AND.EX P0, PT, R16, RZ, PT, P0 ;  /* 0x000000ff1000720c */ /* 0x000fda0003f05300 */
.L_x_377:
[----:B------:R-:W-:Y:S05]  /*1c80*/  BSYNC.RECONVERGENT B4 ;  /* 0x0000000000047941 */ /* 0x000fea0003800200 */
.L_x_375:
        /* <DEDUP_REMOVED lines=23> */
[----:B------:R-:W-:Y:S01]  /*1e00*/  @!P2 LOP3.LUT R8, RZ, UR6, RZ, 0x33, !PT ;  /* 0x00000006ff08ac12 */ /* 0x000fe2000f8e33ff */
[----:B------:R-:W-:Y:S06]  /*1e10*/  BRA `(.L_x_380) ;  /* 0x0000000000247947 */ /* 0x000fec0003800000 */
.L_x_379:
[----:B------:R-:W0:Y:S01]  /*1e20*/  LDCU.64 UR6, c[0x0][0x3d0] ;  /* 0x00007a00ff0677ac */ /* 0x000e220008000a00 */
[----:B------:R-:W-:Y:S01]  /*1e30*/  IMAD.MOV.U32 R40, RZ, RZ, R22 ;  /* 0x000000ffff287224 */ /* 0x000fe200078e0016 */
[----:B------:R-:W-:Y:S01]  /*1e40*/  MOV R0, 0x1e90 ;  /* 0x00001e9000007802 */ /* 0x000fe20000000f00 */
[----:B------:R-:W-:Y:S01]  /*1e50*/  IMAD.MOV.U32 R16, RZ, RZ, R4 ;  /* 0x000000ffff107224 */ /* 0x000fe200078e0004 */
[----:B0-----:R-:W-:Y:S01]  /*1e60*/  MOV R15, UR6 ;  /* 0x00000006000f7c02 */ /* 0x001fe20008000f00 */
[----:B------:R-:W-:-:S07]  /*1e70*/  IMAD.U32 R14, RZ, RZ, UR7 ;  /* 0x00000007ff0e7e24 */ /* 0x000fce000f8e00ff */
[----:B------:R-:W-:Y:S05]  /*1e80*/  CALL.REL.NOINC `($__internal_6_$__cuda_sm20_div_s64) ;  /* 0x0000003c00787944 */ /* 0x000fea0003c00000 */
[----:B------:R-:W-:Y:S01]  /*1e90*/  MOV R8, R28 ;  /* 0x0000001c00087202 */ /* 0x000fe20000000f00 */
[----:B------:R-:W-:-:S07]  /*1ea0*/  IMAD.MOV.U32 R9, RZ, RZ, R16 ;  /* 0x000000ffff097224 */ /* 0x000fce00078e0010 */
.L_x_380:
[----:B------:R-:W-:Y:S05]  /*1eb0*/  BSYNC.RECONVERGENT B4 ;  /* 0x0000000000047941 */ /* 0x000fea0003800200 */
.L_x_378:
        /* <DEDUP_REMOVED lines=24> */
.L_x_382:
        /* <DEDUP_REMOVED lines=8> */
.L_x_383:
[----:B------:R-:W-:Y:S05]  /*20c0*/  BSYNC.RECONVERGENT B4 ;  /* 0x0000000000047941 */ /* 0x000fea0003800200 */
.L_x_381:
[----:B------:R-:W0:Y:S01]  /*20d0*/  LDCU.128 UR12, c[0x0][0x3a0] ;  /* 0x00007400ff0c77ac */ /* 0x000e220008000c00 */
[----:B------:R-:W-:Y:S02]  /*20e0*/  IMAD.MOV.U32 R12, RZ, RZ, R28 ;  /* 0x000000ffff0c7224 */ /* 0x000fe400078e001c */
[----:B------:R-:W-:Y:S01]  /*20f0*/  IMAD.MOV.U32 R13, RZ, RZ, R29 ;  /* 0x000000ffff0d7224 */ /* 0x000fe200078e001d */
[----:B------:R-:W1:Y:S01]  /*2100*/  LDCU.128 UR16, c[0x0][0x3e0] ;  /* 0x00007c00ff1077ac */ /* 0x000e620008000c00 */
        /* <DEDUP_REMOVED lines=8> */
[----:B-1----:R-:W-:-:S03]  /*2190*/  IMAD.WIDE.U32 R8, R12, UR16, R2 ;  /* 0x000000100c087c25 */ /* 0x002fc6000f8e0002 */
[----:B------:R-:W-:Y:S02]  /*21a0*/  IADD3 R0, PT, PT, R13, R5, RZ ;  /* 0x000000050d007210 */ /* 0x000fe40007ffe0ff */
[----:B------:R-:W-:-:S03]  /*21b0*/  MOV R13, R50 ;  /* 0x00000032000d7202 */ /* 0x000fc60000000f00 */
[----:B------:R-:W-:-:S04]  /*21c0*/  IMAD R5, R0, UR16, RZ ;  /* 0x0000001000057c24 */ /* 0x000fc8000f8e02ff */
[----:B------:R-:W-:Y:S02]  /*21d0*/  IMAD R5, R12, UR17, R5 ;  /* 0x000000110c057c24 */ /* 0x000fe4000f8e0205 */
[----:B------:R-:W-:Y:S02]  /*21e0*/  IMAD.MOV.U32 R12, RZ, RZ, R49 ;  /* 0x000000ffff0c7224 */ /* 0x000fe400078e0031 */
[----:B------:R-:W-:Y:S02]  /*21f0*/  IMAD.IADD R0, R9, 0x1, R5 ;  /* 0x0000000109007824 */ /* 0x000fe400078e0205 */
[----:B------:R-:W-:-:S04]  /*2200*/  IMAD.WIDE.U32 R12, R8, UR18, R12 ;  /* 0x00000012080c7c25 */ /* 0x000fc8000f8e000c */
[----:B------:R-:W-:-:S04]  /*2210*/  IMAD R5, R0, UR18, RZ ;  /* 0x0000001200057c24 */ /* 0x000fc8000f8e02ff */
[----:B------:R-:W-:Y:S01]  /*2220*/  IMAD R5, R8, UR19, R5 ;  /* 0x0000001308057c24 */ /* 0x000fe2000f8e0205 */
[----:B--2---:R-:W-:-:S03]  /*2230*/  LEA R8, P0, R12, UR6, 0x3 ;  /* 0x000000060c087c11 */ /* 0x004fc6000f8018ff */
[----:B------:R-:W-:-:S05]  /*2240*/  IMAD.IADD R5, R13, 0x1, R5 ;  /* 0x000000010d057824 */ /* 0x000fca00078e0205 */
[----:B------:R-:W-:-:S06]  /*2250*/  LEA.HI.X R9, R12, UR7, R5, 0x3, P0 ;  /* 0x000000070c097c11 */ /* 0x000fcc00080f1c05 */
[----:B------:R-:W2:Y:S02]  /*2260*/  LDG.E.64 R8, desc[UR8][R8.64] ;  /* 0x0000000808087981 */ /* 0x000ea4000c1e1b00 */
[----:B--2---:R0:W1:Y:S02]  /*2270*/  DADD R20, R20, R8 ;  /* 0x0000000014147229 */ /* 0x0040640000000008 */
.L_x_374:
[----:B------:R-:W-:Y:S05]  /*2280*/  BSYNC.RECONVERGENT B3 ;  /* 0x0000000000037941 */ /* 0x000fea0003800200 */
.L_x_373:
        /* <DEDUP_REMOVED lines=9> */
[----:B------:R-:W2:Y:S01]  /*2320*/  LDCU UR6, c[0x0][0x3dc] ;  /* 0x00007b80ff0677ac */ /* 0x000ea20008000800 */
[----:B------:R-:W-:Y:S01]  /*2330*/  BSSY.RECONVERGENT B4, `(.L_x_386) ;  /* 0x0000022000047945 */ /* 0x000fe20003800200 */
[----:B--2---:R-:W-:-:S04]  /*2340*/  LOP3.LUT R5, R58, UR6, RZ, 0xfc, !PT ;  /* 0x000000063a057c12 */ /* 0x004fc8000f8efcff */
[----:B------:R-:W-:-:S13]  /*2350*/  ISETP.NE.AND.EX P0, PT, R5, RZ, PT, !PT ;  /* 0x000000ff0500720c */ /* 0x000fda0003f053f0 */
[----:B------:R-:W-:Y:S05]  /*2360*/  @P0 BRA `(.L_x_387) ;  /* 0x0000000000540947 */ /* 0x000fea0003800000 */
[----:B------:R-:W2:Y:S02]  /*2370*/  LDCU UR6, c[0x0][0x3d8] ;  /* 0x00007b00ff0677ac */ /* 0x000ea40008000800 */
[----:B--2---:R-:W2:Y:S01]  /*2380*/  I2F.U32.RP R6, UR6 ;  /* 0x0000000600067d06 */ /* 0x004ea20008209000 */
[----:B------:R-:W-:-:S07]  /*2390*/  ISETP.NE.U32.AND P1, PT, RZ, UR6, PT ;  /* 0x00000006ff007c0c */ /* 0x000fce000bf25070 */
[----:B--2---:R-:W0:Y:S02]  /*23a0*/  MUFU.RCP R6, R6 ;  /* 0x0000000600067308 */ /* 0x004e240000001000 */
[----:B0-----:R-:W-:-:S06]  /*23b0*/  IADD3 R8, PT, PT, R6, 0xffffffe, RZ ;  /* 0x0ffffffe06087810 */ /* 0x001fcc0007ffe0ff */
[----:B------:R0:W2:Y:S02]  /*23c0*/  F2I.FTZ.U32.TRUNC.NTZ R9, R8 ;  /* 0x0000000800097305 */ /* 0x0000a4000021f000 */
[----:B0-----:R-:W-:Y:S02]  /*23d0*/  IMAD.MOV.U32 R8, RZ, RZ, RZ ;  /* 0x000000ffff087224 */ /* 0x001fe400078e00ff */
[----:B--2---:R-:W-:-:S04]  /*23e0*/  IMAD.MOV R11, RZ, RZ, -R9 ;  /* 0x000000ffff0b7224 */ /* 0x004fc800078e0a09 */
        /* <DEDUP_REMOVED lines=13> */
.L_x_387:
[----:B------:R-:W2:Y:S01]  /*24c0*/  LDCU.64 UR6, c[0x0][0x3d8] ;  /* 0x00007b00ff0677ac */ /* 0x000ea20008000a00 */
[----:B------:R-:W-:Y:S02]  /*24d0*/  MOV R33, R54 ;  /* 0x0000003600217202 */ /* 0x000fe40000000f00 */
[----:B------:R-:W-:Y:S02]  /*24e0*/  MOV R37, R58 ;  /* 0x0000003a00257202 */ /* 0x000fe40000000f00 */
[----:B------:R-:W-:Y:S01]  /*24f0*/  MOV R32, 0x2530 ;  /* 0x0000253000207802 */ /* 0x000fe20000000f00 */
[----:B--2---:R-:W-:Y:S02]  /*2500*/  IMAD.U32 R16, RZ, RZ, UR6 ;  /* 0x00000006ff107e24 */ /* 0x004fe4000f8e00ff */
[----:B------:R-:W-:-:S07]  /*2510*/  IMAD.U32 R0, RZ, RZ, UR7 ;  /* 0x00000007ff007e24 */ /* 0x000fce000f8e00ff */
[----:B01----:R-:W-:Y:S05]  /*2520*/  CALL.REL.NOINC `($__internal_7_$__cuda_sm20_rem_s64) ;  /* 0x0000003c002c7944 */ /* 0x003fea0003c00000 */
[----:B------:R-:W-:-:S04]  /*2530*/  ISETP.NE.U32.AND P0, PT, R0, RZ, PT ;  /* 0x000000ff0000720c */ /* 0x000fc80003f05070 */
[----:B------:R-:W-:-:S13]  /*2540*/  ISETP.NE.AND.EX P0, PT, R16, RZ, PT, P0 ;  /* 0x000000ff1000720c */ /* 0x000fda0003f05300 */
.L_x_388:
[----:B------:R-:W-:Y:S05]  /*2550*/  BSYNC.RECONVERGENT B4 ;  /* 0x0000000000047941 */ /* 0x000fea0003800200 */
.L_x_386:
        /* <DEDUP_REMOVED lines=9> */
[----:B------:R0:W2:Y:S02]  /*25f0*/  F2I.FTZ.U32.TRUNC.NTZ R9, R8 ;  /* 0x0000000800097305 */ /* 0x0000a4000021f000 */
[----:B0-----:R-:W-:Y:S02]  /*2600*/  HFMA2 R8, -RZ, RZ, 0, 0 ;  /* 0x00000000ff087431 */ /* 0x001fe400000001ff */
[----:B--2---:R-:W-:-:S04]  /*2610*/  IMAD.MOV R11, RZ, RZ, -R9 ;  /* 0x000000ffff0b7224 */ /* 0x004fc800078e0a09 */
        /* <DEDUP_REMOVED lines=8> */
[----:B------:R-:W-:Y:S01]  /*26a0*/  ISETP.GE.U32.AND P1, PT, R9, UR6, PT ;  /* 0x0000000609007c0c */ /* 0x000fe2000bf26070 */
[----:B------:R-:W-:-:S12]  /*26b0*/  IMAD.MOV.U32 R9, RZ, RZ, RZ ;  /* 0x000000ffff097224 */ /* 0x000fd800078e00ff */
[----:B------:R-:W-:Y:S01]  /*26c0*/  @P1 VIADD R8, R8, 0x1 ;  /* 0x0000000108081836 */ /* 0x000fe20000000000 */
[----:B------:R-:W-:Y:S01]  /*26d0*/  @!P2 LOP3.LUT R8, RZ, UR6, RZ, 0x33, !PT ;  /* 0x00000006ff08ac12 */ /* 0x000fe2000f8e33ff */
[----:B------:R-:W-:Y:S06]  /*26e0*/  BRA `(.L_x_391) ;  /* 0x0000000000247947 */ /* 0x000fec0003800000 */
.L_x_390:
[----:B------:R-:W0:Y:S01]  /*26f0*/  LDCU.64 UR6, c[0x0][0x3d0] ;  /* 0x00007a00ff0677ac */ /* 0x000e220008000a00 */
[----:B------:R-:W-:Y:S02]  /*2700*/  MOV R40, R22 ;  /* 0x0000001600287202 */ /* 0x000fe40000000f00 */
[----:B------:R-:W-:Y:S02]  /*2710*/  MOV R16, R4 ;  /* 0x0000000400107202 */ /* 0x000fe40000000f00 */
[----:B------:R-:W-:Y:S01]  /*2720*/  MOV R0, 0x2760 ;  /* 0x0000276000007802 */ /* 0x000fe20000000f00 */
[----:B0-----:R-:W-:Y:S02]  /*2730*/  IMAD.U32 R15, RZ, RZ, UR6 ;  /* 0x00000006ff0f7e24 */ /* 0x001fe4000f8e00ff */
[----:B------:R-:W-:-:S07]  /*2740*/  IMAD.U32 R14, RZ, RZ, UR7 ;  /* 0x00000007ff0e7e24 */ /* 0x000fce000f8e00ff */
[----:B-1----:R-:W-:Y:S05]  /*2750*/  CALL.REL.NOINC `($__internal_6_$__cuda_sm20_div_s64) ;  /* 0x0000003400447944 */ /* 0x002fea0003c00000 */
[----:B------:R-:W-:Y:S02]  /*2760*/  IMAD.MOV.U32 R8, RZ, RZ, R28 ;  /* 0x000000ffff087224 */ /* 0x000fe400078e001c */
[----:B------:R-:W-:-:S07]  /*2770*/  IMAD.MOV.U32 R9, RZ, RZ, R16 ;  /* 0x000000ffff097224 */ /* 0x000fce00078e0010 */
.L_x_391:
[----:B------:R-:W-:Y:S05]  /*2780*/  BSYNC.RECONVERGENT B4 ;  /* 0x0000000000047941 */ /* 0x000fea0003800200 */
.L_x_389:
        /* <DEDUP_REMOVED lines=24> */
.L_x_393:
[----:B------:R-:W0:Y:S01]  /*2910*/  LDCU.64 UR6, c[0x0][0x3d8] ;  /* 0x00007b00ff0677ac */ /* 0x000e220008000a00 */
[----:B------:R-:W-:Y:S01]  /*2920*/  IMAD.MOV.U32 R40, RZ, RZ, R54 ;  /* 0x000000ffff287224 */ /* 0x000fe200078e0036 */
[----:B------:R-:W-:Y:S01]  /*2930*/  MOV R0, 0x2980 ;  /* 0x0000298000007802 */ /* 0x000fe20000000f00 */
[----:B------:R-:W-:Y:S01]  /*2940*/  IMAD.MOV.U32 R16, RZ, RZ, R58 ;  /* 0x000000ffff107224 */ /* 0x000fe200078e003a */
[----:B0-----:R-:W-:Y:S01]  /*2950*/  MOV R15, UR6 ;  /* 0x00000006000f7c02 */ /* 0x001fe20008000f00 */
[----:B------:R-:W-:-:S07]  /*2960*/  IMAD.U32 R14, RZ, RZ, UR7 ;  /* 0x00000007ff0e7e24 */ /* 0x000fce000f8e00ff */
[----:B-1----:R-:W-:Y:S05]  /*2970*/  CALL.REL.NOINC `($__internal_6_$__cuda_sm20_div_s64) ;  /* 0x0000003000bc7944 */ /* 0x002fea0003c00000 */
[----:B------:R-:W-:-:S07]  /*2980*/  MOV R29, R16 ;  /* 0x00000010001d7202 */ /* 0x000fce0000000f00 */
.L_x_394:
[----:B------:R-:W-:Y:S05]  /*2990*/  BSYNC.RECONVERGENT B4 ;  /* 0x0000000000047941 */ /* 0x000fea0003800200 */
.L_x_392:
[----:B------:R-:W0:Y:S01]  /*29a0*/  LDCU.128 UR12, c[0x0][0x3a0] ;  /* 0x00007400ff0c77ac */ /* 0x000e220008000c00 */
[----:B------:R-:W-:Y:S01]  /*29b0*/  MOV R13, R29 ;  /* 0x0000001d000d7202 */ /* 0x000fe20000000f00 */
[----:B------:R-:W-:Y:S01]  /*29c0*/  IMAD.MOV.U32 R12, RZ, RZ, R28 ;  /* 0x000000ffff0c7224 */ /* 0x000fe200078e001c */
[----:B------:R-:W2:Y:S01]  /*29d0*/  LDCU.128 UR16, c[0x0][0x3e0] ;  /* 0x00007c00ff1077ac */ /* 0x000ea20008000c00 */
[----:B------:R-:W3:Y:S01]  /*29e0*/  LDCU.64 UR6, c[0x0][0x388] ;  /* 0x00007100ff0677ac */ /* 0x000ee20008000a00 */
[----:B0-----:R-:W-:Y:S02]  /*29f0*/  IMAD R5, R19, UR12, RZ ;  /* 0x0000000c13057c24 */ /* 0x001fe4000f8e02ff */
[----:B------:R-:W-:-:S04]  /*2a00*/  IMAD.WIDE.U32 R8, R18, UR12, R8 ;  /* 0x0000000c12087c25 */ /* 0x000fc8000f8e0008 */
[----:B------:R-:W-:Y:S02]  /*2a10*/  IMAD R5, R18, UR13, R5 ;  /* 0x0000000d12057c24 */ /* 0x000fe4000f8e0205 */
[----:B------:R-:W-:-:S04]  /*2a20*/  IMAD.WIDE.U32 R12, R8, UR14, R12 ;  /* 0x0000000e080c7c25 */ /* 0x000fc8000f8e000c */
[----:B------:R-:W-:-:S04]  /*2a30*/  IMAD.IADD R0, R5, 0x1, R9 ;  /* 0x0000000105007824 */ /* 0x000fc800078e0209 */
[----:B------:R-:W-:-:S04]  /*2a40*/  IMAD R5, R0, UR14, RZ ;  /* 0x0000000e00057c24 */ /* 0x000fc8000f8e02ff */
[----:B------:R-:W-:Y:S02]  /*2a50*/  IMAD R5, R8, UR15, R5 ;  /* 0x0000000f08057c24 */ /* 0x000fe4000f8e0205 */
[----:B--2---:R-:W-:-:S04]  /*2a60*/  IMAD.WIDE.U32 R8, R12, UR16, R2 ;  /* 0x000000100c087c25 */ /* 0x004fc8000f8e0002 */
[----:B------:R-:W-:Y:S02]  /*2a70*/  IMAD.IADD R0, R13, 0x1, R5 ;  /* 0x000000010d007824 */ /* 0x000fe400078e0205 */
[----:B------:R-:W-:Y:S02]  /*2a80*/  IMAD.MOV.U32 R13, RZ, RZ, R50 ;  /* 0x000000ffff0d7224 */ /* 0x000fe400078e0032 */
[----:B------:R-:W-:-:S04]  /*2a90*/  IMAD R5, R0, UR16, RZ ;  /* 0x0000001000057c24 */ /* 0x000fc8000f8e02ff */
[----:B------:R-:W-:Y:S01]  /*2aa0*/  IMAD R5, R12, UR17, R5 ;  /* 0x000000110c057c24 */ /* 0x000fe2000f8e0205 */
[----:B------:R-:W-:-:S03]  /*2ab0*/  MOV R12, R49 ;  /* 0x00000031000c7202 */ /* 0x000fc60000000f00 */
[----:B------:R-:W-:Y:S02]  /*2ac0*/  IMAD.IADD R0, R9, 0x1, R5 ;  /* 0x0000000109007824 */ /* 0x000fe400078e0205 */
[----:B------:R-:W-:-:S04]  /*2ad0*/  IMAD.WIDE.U32 R12, R8, UR18, R12 ;  /* 0x00000012080c7c25 */ /* 0x000fc8000f8e000c */
[----:B------:R-:W-:-:S04]  /*2ae0*/  IMAD R5, R0, UR18, RZ ;  /* 0x0000001200057c24 */ /* 0x000fc8000f8e02ff */
[----:B------:R-:W-:Y:S01]  /*2af0*/  IMAD R5, R8, UR19, R5 ;  /* 0x0000001308057c24 */ /* 0x000fe2000f8e0205 */
[----:B---3--:R-:W-:-:S03]  /*2b00*/  LEA R8, P0, R12, UR6, 0x3 ;  /* 0x000000060c087c11 */ /* 0x008fc6000f8018ff */
[----:B------:R-:W-:-:S05]  /*2b10*/  IMAD.IADD R5, R13, 0x1, R5 ;  /* 0x000000010d057824 */ /* 0x000fca00078e0205 */
[----:B------:R-:W-:-:S06]  /*2b20*/  LEA.HI.X R9, R12, UR7, R5, 0x3, P0 ;  /* 0x000000070c097c11 */ /* 0x000fcc00080f1c05 */
[----:B------:R-:W1:Y:S02]  /*2b30*/  LDG.E.64 R8, desc[UR8][R8.64+0x8] ;  /* 0x0000080808087981 */ /* 0x000e64000c1e1b00 */
[----:B-1----:R2:W3:Y:S02]  /*2b40*/  DADD R20, R20, R8 ;  /* 0x0000000014147229 */ /* 0x0024e40000000008 */
.L_x_385:
[----:B------:R-:W-:Y:S05]  /*2b50*/  BSYNC.RECONVERGENT B3 ;  /* 0x0000000000037941 */ /* 0x000fea0003800200 */
.L_x_384:
[----:B------:R-:W-:Y:S02]  /*2b60*/  ISETP.NE.U32.AND P1, PT, R10, 0x2, PT ;  /* 0x000000020a00780c */ /* 0x000fe40003f25070 */
[----:B------:R-:W-:Y:S02]  /*2b70*/  ISETP.NE.U32.AND P0, PT, R24, RZ, PT ;  /* 0x000000ff1800720c */ /* 0x000fe40003f05070 */
[----:B------:R-:W-:Y:S02]  /*2b80*/  ISETP.NE.AND.EX P1, PT, RZ, RZ, PT, P1 ;  /* 0x000000ffff00720c */ /* 0x000fe40003f25310 */
[----:B0-2---:R-:W-:Y:S02]  /*2b90*/  IADD3 R9, P3, PT, R49, 0x3, RZ ;  /* 0x0000000331097810 */ /* 0x005fe40007f7e0ff */
        /* <DEDUP_REMOVED lines=17> */
[----:B------:R0:W2:Y:S02]  /*2cb0*/  F2I.FTZ.U32.TRUNC.NTZ R13, R12 ;  /* 0x0000000c000d7305 */ /* 0x0000a4000021f000 */
[----:B0-----:R-:W-:Y:S01]  /*2cc0*/  IMAD.MOV.U32 R12, RZ, RZ, RZ ;  /* 0x000000ffff0c7224 */ /* 0x001fe200078e00ff */
[----:B--2---:R-:W-:-:S05]  /*2cd0*/  IADD3 R11, PT, PT, RZ, -R13, RZ ;  /* 0x8000000dff0b7210 */ /* 0x004fca0007ffe0ff */
        /* <DEDUP_REMOVED lines=13> */
.L_x_396:
[----:B------:R-:W0:Y:S01]  /*2db0*/  LDCU.64 UR6, c[0x0][0x3d8] ;  /* 0x00007b00ff0677ac */ /* 0x000e220008000a00 */
[----:B------:R-:W-:Y:S01]  /*2dc0*/  IMAD.MOV.U32 R33, RZ, RZ, R51 ;  /* 0x000000ffff217224 */ /* 0x000fe200078e0033 */
[----:B------:R-:W-:Y:S01]  /*2dd0*/  MOV R32, 0x2e20 ;  /* 0x00002e2000207802 */ /* 0x000fe20000000f00 */
[----:B------:R-:W-:Y:S01]  /*2de0*/  IMAD.MOV.U32 R37, RZ, RZ, R55 ;  /* 0x000000ffff257224 */ /* 0x000fe200078e0037 */
[----:B0-----:R-:W-:Y:S01]  /*2df0*/  MOV R16, UR6 ;  /* 0x0000000600107c02 */ /* 0x001fe20008000f00 */
[----:B------:R-:W-:-:S07]  /*2e00*/  IMAD.U32 R0, RZ, RZ, UR7 ;  /* 0x00000007ff007e24 */ /* 0x000fce000f8e00ff */
[----:B-1-3--:R-:W-:Y:S05]  /*2e10*/  CALL.REL.NOINC `($__internal_7_$__cuda_sm20_rem_s64) ;  /* 0x0000003000f07944 */ /* 0x00afea0003c00000 */
[----:B------:R-:W-:-:S04]  /*2e20*/  ISETP.NE.U32.AND P0, PT, R0, RZ, PT ;  /* 0x000000ff0000720c */ /* 0x000fc80003f05070 */
[----:B------:R-:W-:-:S13]  /*2e30*/  ISETP.NE.AND.EX P0, PT, R16, RZ, PT, P0 ;  /* 0x000000ff1000720c */ /* 0x000fda0003f05300 */
.L_x_397:
[----:B------:R-:W-:Y:S05]  /*2e40*/  BSYNC.RECONVERGENT B3 ;  /* 0x0000000000037941 */ /* 0x000fea0003800200 */
.L_x_395:
[----:B------:R-:W-:Y:S01]  /*2e50*/  MOV R5, R9 ;  /* 0x0000000900057202 */ /* 0x000fe20000000f00 */
[----:B------:R-:W-:Y:S01]  /*2e60*/  IMAD.MOV.U32 R6, RZ, RZ, R8 ;  /* 0x000000ffff067224 */ /* 0x000fe200078e0008 */
[----:B------:R-:W-:Y:S06]  /*2e70*/  @P0 BRA `(.L_x_372) ;  /* 0x0000000400840947 */ /* 0x000fec0003800000 */
        /* <DEDUP_REMOVED lines=21> */
[----:B------:R-:W-:Y:S01]  /*2fd0*/  @P1 VIADD R5, R5, 0x1 ;  /* 0x0000000105051836 */ /* 0x000fe20000000000 */
[----:B------:R-:W-:-:S04]  /*2fe0*/  @!P2 LOP3.LUT R5, RZ, UR6, RZ, 0x33, !PT ;  /* 0x00000006ff05ac12 */ /* 0x000fc8000f8e33ff */
[----:B------:R-:W-:Y:S01]  /*2ff0*/  MOV R6, R5 ;  /* 0x0000000500067202 */ /* 0x000fe20000000f00 */
[----:B------:R-:W-:Y:S06]  /*3000*/  BRA `(.L_x_400) ;  /* 0x0000000000247947 */ /* 0x000fec0003800000 */
.L_x_399:
[----:B------:R-:W0:Y:S01]  /*3010*/  LDCU.64 UR6, c[0x0][0x3d0] ;  /* 0x00007a00ff0677ac */ /* 0x000e220008000a00 */
[----:B------:R-:W-:Y:S01]  /*3020*/  IMAD.MOV.U32 R40, RZ, RZ, R22 ;  /* 0x000000ffff287224 */ /* 0x000fe200078e0016 */
[----:B------:R-:W-:Y:S01]  /*3030*/  MOV R0, 0x3080 ;  /* 0x0000308000007802 */ /* 0x000fe20000000f00 */
[----:B------:R-:W-:Y:S01]  /*3040*/  IMAD.MOV.U32 R16, RZ, RZ, R4 ;  /* 0x000000ffff107224 */ /* 0x000fe200078e0004 */
[----:B0-----:R-:W-:Y:S01]  /*3050*/  MOV R15, UR6 ;  /* 0x00000006000f7c02 */ /* 0x001fe20008000f00 */
[----:B------:R-:W-:-:S07]  /*3060*/  IMAD.U32 R14, RZ, RZ, UR7 ;  /* 0x00000007ff0e7e24 */ /* 0x000fce000f8e00ff */
[----:B-1-3--:R-:W-:Y:S05]  /*3070*/  CALL.REL.NOINC `($__internal_6_$__cuda_sm20_div_s64) ;  /* 0x0000002800fc7944 */ /* 0x00afea0003c00000 */
[----:B------:R-:W-:Y:S01]  /*3080*/  MOV R6, R28 ;  /* 0x0000001c00067202 */ /* 0x000fe20000000f00 */
[----:B------:R-:W-:-:S07]  /*3090*/  IMAD.MOV.U32 R7, RZ, RZ, R16 ;  /* 0x000000ffff077224 */ /* 0x000fce00078e0010 */
.L_x_400:
[----:B------:R-:W-:Y:S05]  /*30a0*/  BSYNC.RECONVERGENT B3 ;  /* 0x0000000000037941 */ /* 0x000fea0003800200 */
.L_x_398:
        /* <DEDUP_REMOVED lines=24> */
.L_x_402:
[----:B------:R-:W0:Y:S01]  /*3230*/  LDCU.64 UR6, c[0x0][0x3d8] ;  /* 0x00007b00ff0677ac */ /* 0x000e220008000a00 */
[----:B------:R-:W-:Y:S01]  /*3240*/  IMAD.MOV.U32 R40, RZ, RZ, R51 ;  /* 0x000000ffff287224 */ /* 0x000fe200078e0033 */
[----:B------:R-:W-:Y:S01]  /*3250*/  MOV R0, 0x32a0 ;  /* 0x000032a000007802 */ /* 0x000fe20000000f00 */
[----:B------:R-:W-:Y:S02]  /*3260*/  IMAD.MOV.U32 R16, RZ, RZ, R55 ;  /* 0x000000ffff107224 */ /* 0x000fe400078e0037 */
[----:B0-----:R-:W-:Y:S01]  /*3270*/  IMAD.U32 R15, RZ, RZ, UR6 ;  /* 0x00000006ff0f7e24 */ /* 0x001fe2000f8e00ff */
[----:B------:R-:W-:-:S07]  /*3280*/  MOV R14, UR7 ;  /* 0x00000007000e7c02 */ /* 0x000fce0008000f00 */
[----:B-1-3--:R-:W-:Y:S05]  /*3290*/  CALL.REL.NOINC `($__internal_6_$__cuda_sm20_div_s64) ;  /* 0x0000002800747944 */ /* 0x00afea0003c00000 */
[----:B------:R-:W-:-:S07]  /*32a0*/  IMAD.MOV.U32 R29, RZ, RZ, R16 ;  /* 0x000000ffff1d7224 */ /* 0x000fce00078e0010 */
.L_x_403:
[----:B------:R-:W-:Y:S05]  /*32b0*/  BSYNC.RECONVERGENT B3 ;  /* 0x0000000000037941 */ /* 0x000fea0003800200 */
.L_x_401:
[----:B------:R-:W0:Y:S01]  /*32c0*/  LDCU.128 UR12, c[0x0][0x3a0] ;  /* 0x00007400ff0c77ac */ /* 0x000e220008000c00 */
[----:B------:R-:W-:Y:S02]  /*32d0*/  IMAD.MOV.U32 R10, RZ, RZ, R28 ;  /* 0x000000ffff0a7224 */ /* 0x000fe400078e001c */
[----:B------:R-:W-:Y:S01]  /*32e0*/  IMAD.MOV.U32 R11, RZ, RZ, R29 ;  /* 0x000000ffff0b7224 */ /* 0x000fe200078e001d */
[----:B------:R-:W2:Y:S01]  /*32f0*/  LDCU.128 UR16, c[0x0][0x3e0] ;  /* 0x00007c00ff1077ac */ /* 0x000ea20008000c00 */
[----:B------:R-:W4:Y:S01]  /*3300*/  LDCU.64 UR6, c[0x0][0x388] ;  /* 0x00007100ff0677ac */ /* 0x000f220008000a00 */
[----:B0-----:R-:W-:Y:S02]  /*3310*/  IMAD R5, R19, UR12, RZ ;  /* 0x0000000c13057c24 */ /* 0x001fe4000f8e02ff */
[----:B------:R-:W-:-:S04]  /*3320*/  IMAD.WIDE.U32 R6, R18, UR12, R6 ;  /* 0x0000000c12067c25 */ /* 0x000fc8000f8e0006 */
[----:B------:R-:W-:Y:S02]  /*3330*/  IMAD R5, R18, UR13, R5 ;  /* 0x0000000d12057c24 */ /* 0x000fe4000f8e0205 */
[----:B------:R-:W-:-:S03]  /*3340*/  IMAD.WIDE.U32 R10, R6, UR14, R10 ;  /* 0x0000000e060a7c25 */ /* 0x000fc6000f8e000a */
[----:B------:R-:W-:-:S05]  /*3350*/  IADD3 R0, PT, PT, R5, R7, RZ ;  /* 0x0000000705007210 */ /* 0x000fca0007ffe0ff */
[----:B------:R-:W-:-:S04]  /*3360*/  IMAD R5, R0, UR14, RZ ;  /* 0x0000000e00057c24 */ /* 0x000fc8000f8e02ff */
[----:B------:R-:W-:Y:S02]  /*3370*/  IMAD R5, R6, UR15, R5 ;  /* 0x0000000f06057c24 */ /* 0x000fe4000f8e0205 */
[----:B--2---:R-:W-:-:S03]  /*3380*/  IMAD.WIDE.U32 R6, R10, UR16, R2 ;  /* 0x000000100a067c25 */ /* 0x004fc6000f8e0002 */
[----:B------:R-:W-:Y:S02]  /*3390*/  IADD3 R0, PT, PT, R11, R5, RZ ;  /* 0x000000050b007210 */ /* 0x000fe40007ffe0ff */
[----:B------:R-:W-:-:S03]  /*33a0*/  MOV R11, R50 ;  /* 0x00000032000b7202 */ /* 0x000fc60000000f00 */
[----:B------:R-:W-:-:S04]  /*33b0*/  IMAD R5, R0, UR16, RZ ;  /* 0x0000001000057c24 */ /* 0x000fc8000f8e02ff */
[----:B------:R-:W-:Y:S02]  /*33c0*/  IMAD R5, R10, UR17, R5 ;  /* 0x000000110a057c24 */ /* 0x000fe4000f8e0205 */
[----:B------:R-:W-:Y:S02]  /*33d0*/  IMAD.MOV.U32 R10, RZ, RZ, R49 ;  /* 0x000000ffff0a7224 */ /* 0x000fe400078e0031 */
[----:B------:R-:W-:Y:S02]  /*33e0*/  IMAD.IADD R0, R7, 0x1, R5 ;  /* 0x0000000107007824 */ /* 0x000fe400078e0205 */
[----:B------:R-:W-:-:S04]  /*33f0*/  IMAD.WIDE.U32 R10, R6, UR18, R10 ;  /* 0x00000012060a7c25 */ /* 0x000fc8000f8e000a */
[----:B------:R-:W-:Y:S01]  /*3400*/  IMAD R5, R0, UR18, RZ ;  /* 0x0000001200057c24 */ /* 0x000fe2000f8e02ff */
[----:B----4-:R-:W-:-:S03]  /*3410*/  LEA R12, P0, R10, UR6, 0x3 ;  /* 0x000000060a0c7c11 */ /* 0x010fc6000f8018ff */
[----:B------:R-:W-:-:S04]  /*3420*/  IMAD R5, R6, UR19, R5 ;  /* 0x0000001306057c24 */ /* 0x000fc8000f8e0205 */
[----:B------:R-:W-:-:S05]  /*3430*/  IMAD.IADD R5, R11, 0x1, R5 ;  /* 0x000000010b057824 */ /* 0x000fca00078e0205 */
[----:B------:R-:W-:-:S06]  /*3440*/  LEA.HI.X R13, R10, UR7, R5, 0x3, P0 ;  /* 0x000000070a0d7c11 */ /* 0x000fcc00080f1c05 */
[----:B------:R-:W1:Y:S01]  /*3450*/  LDG.E.64 R12, desc[UR8][R12.64+0x10] ;  /* 0x000010080c0c7981 */ /* 0x000e62000c1e1b00 */
[----:B------:R-:W-:Y:S01]  /*3460*/  IMAD.MOV.U32 R5, RZ, RZ, R9 ;  /* 0x000000ffff057224 */ /* 0x000fe200078e0009 */
[----:B------:R-:W-:Y:S01]  /*3470*/  MOV R6, R8 ;  /* 0x0000000800067202 */ /* 0x000fe20000000f00 */
[----:B-1-3--:R2:W4:Y:S06]  /*3480*/  DADD R20, R20, R12 ;  /* 0x0000000014147229 */ /* 0x00a52c000000000c */
.L_x_372:
[----:B------:R-:W-:Y:S05]  /*3490*/  BSYNC.RECONVERGENT B2 ;  /* 0x0000000000027941 */ /* 0x000fea0003800200 */
.L_x_371:
[----:B------:R-:W-:-:S04]  /*34a0*/  IADD3 R0, P1, PT, R49, -R17, RZ ;  /* 0x8000001131007210 */ /* 0x000fc80007f3e0ff */
[----:B------:R-:W-:Y:S01]  /*34b0*/  ISETP.GT.U32.AND P0, PT, R0, -0x4, PT ;  /* 0xfffffffc0000780c */ /* 0x000fe20003f04070 */
[----:B------:R-:W-:-:S05]  /*34c0*/  IMAD.X R0, R50, 0x1, ~R41, P1 ;  /* 0x0000000132007824 */ /* 0x000fca00008e0e29 */
[----:B------:R-:W-:-:S13]  /*34d0*/  ISETP.GT.U32.AND.EX P0, PT, R0, -0x1, PT, P0 ;  /* 0xffffffff0000780c */ /* 0x000fda0003f04100 */
[----:B------:R-:W-:Y:S05]  /*34e0*/  @P0 BRA `(.L_x_367) ;  /* 0x0000002400700947 */ /* 0x000fea0003800000 */
[----:B------:R-:W5:Y:S01]  /*34f0*/  LDCU.64 UR6, c[0x0][0x3c8] ;  /* 0x00007900ff0677ac */ /* 0x000f620008000a00 */
[C---:B------:R-:W-:Y:S01]  /*3500*/  IADD3 R11, P1, PT, R5.reuse, 0x3, RZ ;  /* 0x00000003050b7810 */ /* 0x040fe20007f3e0ff */
[C---:B0-----:R-:W-:Y:S01]  /*3510*/  IMAD.SHL.U32 R8, R5.reuse, 0x8, RZ ;  /* 0x0000000805087824 */ /* 0x041fe200078e00ff */
[C---:B------:R-:W-:Y:S01]  /*3520*/  IADD3 R10, P0, PT, R5.reuse, 0x2, RZ ;  /* 0x00000002050a7810 */ /* 0x040fe20007f1e0ff */
[----:B--2---:R-:W-:Y:S01]  /*3530*/  IMAD.MOV.U32 R12, RZ, RZ, R56 ;  /* 0x000000ffff0c7224 */ /* 0x004fe200078e0038 */
[--C-:B------:R-:W-:Y:S01]  /*3540*/  SHF.L.U64.HI R7, R5, 0x3, R6.reuse ;  /* 0x0000000305077819 */ /* 0x100fe20000010206 */
[----:B------:R-:W-:Y:S01]  /*3550*/  IMAD.MOV.U32 R13, RZ, RZ, R57 ;  /* 0x000000ffff0d7224 */ /* 0x000fe200078e0039 */
[----:B------:R-:W-:Y:S01]  /*3560*/  MOV R9, R5 ;  /* 0x0000000500097202 */ /* 0x000fe20000000f00 */
[----:B------:R-:W-:Y:S01]  /*3570*/  IMAD.X R42, RZ, RZ, R6, P1 ;  /* 0x000000ffff2a7224 */ /* 0x000fe200008e0606 */
[-C--:B------:R-:W-:Y:S02]  /*3580*/  MOV R47, R6.reuse ;  /* 0x00000006002f7202 */ /* 0x080fe40000000f00 */
[----:B------:R-:W-:Y:S01]  /*3590*/  IADD3.X R44, PT, PT, RZ, R6, RZ, P0, !PT ;  /* 0x00000006ff2c7210 */ /* 0x000fe200007fe4ff */
[----:B-----5:R-:W-:-:S04]  /*35a0*/  UIADD3 UR6, UP0, UPT, URZ, -UR6, URZ ;  /* 0x80000006ff067290 */ /* 0x020fc8000ff1e0ff */
[----:B------:R-:W-:Y:S02]  /*35b0*/  UIADD3.X UR7, UPT, UPT, URZ, ~UR7, URZ, UP0, !UPT ;  /* 0x80000007ff077290 */ /* 0x000fe400087fe4ff */
[----:B------:R-:W-:Y:S02]  /*35c0*/  IMAD.U32 R26, RZ, RZ, UR6 ;  /* 0x00000006ff1a7e24 */ /* 0x000fe4000f8e00ff */
[----:B------:R-:W-:Y:S02]  /*35d0*/  IMAD R0, R6, UR6, RZ ;  /* 0x0000000606007c24 */ /* 0x000fe4000f8e02ff */
[----:B------:R-:W-:Y:S02]  /*35e0*/  IMAD.U32 R27, RZ, RZ, UR7 ;  /* 0x00000007ff1b7e24 */ /* 0x000fe4000f8e00ff */
[C---:B------:R-:W-:Y:S02]  /*35f0*/  IMAD R15, R5.reuse, UR7, R0 ;  /* 0x00000007050f7c24 */ /* 0x040fe4000f8e0200 */
[----:B------:R-:W-:-:S04]  /*3600*/  IMAD.WIDE.U32 R26, R5, UR6, R26 ;  /* 0x00000006051a7c25 */ /* 0x000fc8000f8e001a */
[----:B------:R-:W-:-:S07]  /*3610*/  IMAD.IADD R46, R27, 0x1, R15 ;  /* 0x000000011b2e7824 */ /* 0x000fce00078e020f */
.L_x_448:
[----:B------:R-:W-:Y:S01]  /*3620*/  ISETP.NE.U32.AND P0, PT, R24, RZ, PT ;  /* 0x000000ff1800720c */ /* 0x000fe20003f05070 */
[----:B------:R-:W-:Y:S03]  /*3630*/  BSSY.RECONVERGENT B2, `(.L_x_404) ;  /* 0x0000091000027945 */ /* 0x000fe60003800200 */
[----:B------:R-:W-:-:S13]  /*3640*/  ISETP.NE.AND.EX P0, PT, R25, RZ, PT, P0 ;  /* 0x000000ff1900720c */ /* 0x000fda0003f05300 */
[----:B0-2---:R-:W-:Y:S05]  /*3650*/  @P0 BRA `(.L_x_405) ;  /* 0x0000000800380947 */ /* 0x005fea0003800000 */
[----:B------:R-:W0:Y:S01]  /*3660*/  LDCU.64 UR6, c[0x0][0x3c8] ;  /* 0x00007900ff0677ac */ /* 0x000e220008000a00 */
[----:B------:R-:W-:Y:S01]  /*3670*/  BSSY.RECONVERGENT B3, `(.L_x_406) ;  /* 0x0000029000037945 */ /* 0x000fe20003800200 */
[----:B------:R-:W2:Y:S01]  /*3680*/  LDCU UR10, c[0x0][0x3dc] ;  /* 0x00007b80ff0a77ac */ /* 0x000ea20008000800 */
[----:B0-----:R-:W-:-:S04]  /*3690*/  UIADD3 UR6, UP0, UPT, URZ, -UR6, URZ ;  /* 0x80000006ff067290 */ /* 0x001fc8000ff1e0ff */
[----:B------:R-:W-:Y:S02]  /*36a0*/  UIADD3.X UR7, UPT, UPT, URZ, ~UR7, URZ, UP0, !UPT ;  /* 0x80000007ff077290 */ /* 0x000fe400087fe4ff */
[----:B------:R-:W-:Y:S02]  /*36b0*/  IMAD R0, R47, UR6, RZ ;  /* 0x000000062f007c24 */ /* 0x000fe4000f8e02ff */
[----:B------:R-:W-:-:S04]  /*36c0*/  IMAD.WIDE.U32 R34, R9, UR6, R12 ;  /* 0x0000000609227c25 */ /* 0x000fc8000f8e000c */
[----:B------:R-:W-:-:S05]  /*36d0*/  IMAD R39, R9, UR7, R0 ;  /* 0x0000000709277c24 */ /* 0x000fca000f8e0200 */
[----:B------:R-:W-:-:S04]  /*36e0*/  IADD3 R39, PT, PT, R35, R39, RZ ;  /* 0x0000002723277210 */ /* 0x000fc80007ffe0ff */
[----:B--2---:R-:W-:-:S04]  /*36f0*/  LOP3.LUT R0, R39, UR10, RZ, 0xfc, !PT ;  /* 0x0000000a27007c12 */ /* 0x004fc8000f8efcff */
[----:B------:R-:W-:-:S13]  /*3700*/  ISETP.NE.U32.AND P1, PT, R0, RZ, PT ;  /* 0x000000ff0000720c */ /* 0x000fda0003f25070 */
        /* <DEDUP_REMOVED lines=22> */
.L_x_407:
[----:B------:R-:W0:Y:S01]  /*3870*/  LDCU.64 UR6, c[0x0][0x3d8] ;  /* 0x00007b00ff0677ac */ /* 0x000e220008000a00 */
[----:B------:R-:W-:Y:S01]  /*3880*/  IMAD.MOV.U32 R33, RZ, RZ, R34 ;  /* 0x000000ffff217224 */ /* 0x000fe200078e0022 */
[----:B------:R-:W-:Y:S01]  /*3890*/  MOV R32, 0x38e0 ;  /* 0x000038e000207802 */ /* 0x000fe20000000f00 */
[----:B------:R-:W-:Y:S02]  /*38a0*/  IMAD.MOV.U32 R37, RZ, RZ, R39 ;  /* 0x000000ffff257224 */ /* 0x000fe400078e0027 */
[----:B0-----:R-:W-:Y:S01]  /*38b0*/  IMAD.U32 R16, RZ, RZ, UR6 ;  /* 0x00000006ff107e24 */ /* 0x001fe2000f8e00ff */
[----:B------:R-:W-:-:S07]  /*38c0*/  MOV R0, UR7 ;  /* 0x0000000700007c02 */ /* 0x000fce0008000f00 */
[----:B-1-34-:R-:W-:Y:S05]  /*38d0*/  CALL.REL.NOINC `($__internal_7_$__cuda_sm20_rem_s64) ;  /* 0x0000002800407944 */ /* 0x01afea0003c00000 */
[----:B------:R-:W-:-:S04]  /*38e0*/  ISETP.NE.U32.AND P1, PT, R0, RZ, PT ;  /* 0x000000ff0000720c */ /* 0x000fc80003f25070 */
[----:B------:R-:W-:-:S13]  /*38f0*/  ISETP.NE.AND.EX P1, PT, R16, RZ, PT, P1 ;  /* 0x000000ff1000720c */ /* 0x000fda0003f25310 */
.L_x_408:
[----:B------:R-:W-:Y:S05]  /*3900*/  BSYNC.RECONVERGENT B3 ;  /* 0x0000000000037941 */ /* 0x000fea0003800200 */
.L_x_406:
[----:B------:R-:W-:Y:S05]  /*3910*/  @P1 BRA `(.L_x_405) ;  /* 0x0000000400881947 */ /* 0x000fea0003800000 */
[----:B------:R-:W0:Y:S01]  /*3920*/  LDCU UR6, c[0x0][0x3d4] ;  /* 0x00007a80ff0677ac */ /* 0x000e220008000800 */
[----:B------:R-:W-:Y:S01]  /*3930*/  BSSY.RECONVERGENT B3, `(.L_x_409) ;  /* 0x0000022000037945 */ /* 0x000fe20003800200 */
[----:B0-----:R-:W-:-:S04]  /*3940*/  LOP3.LUT R0, R4, UR6, RZ, 0xfc, !PT ;  /* 0x0000000604007c12 */ /* 0x001fc8000f8efcff */
[----:B------:R-:W-:-:S13]  /*3950*/  ISETP.NE.U32.AND P1, PT, R0, RZ, PT ;  /* 0x000000ff0000720c */ /* 0x000fda0003f25070 */
[----:B------:R-:W-:Y:S05]  /*3960*/  @P1 BRA `(.L_x_410) ;  /* 0x0000000000541947 */ /* 0x000fea0003800000 */
[----:B------:R-:W0:Y:S01]  /*3970*/  LDCU UR6, c[0x0][0x3d0] ;  /* 0x00007a00ff0677ac */ /* 0x000e220008000800 */
[----:B------:R-:W-:Y:S01]  /*3980*/  MOV R37, RZ ;  /* 0x000000ff00257202 */ /* 0x000fe20000000f00 */
        /* <DEDUP_REMOVED lines=19> */
.L_x_410:
[----:B------:R-:W0:Y:S01]  /*3ac0*/  LDCU.64 UR6, c[0x0][0x3d0] ;  /* 0x00007a00ff0677ac */ /* 0x000e220008000a00 */
[----:B------:R-:W-:Y:S01]  /*3ad0*/  IMAD.MOV.U32 R40, RZ, RZ, R22 ;  /* 0x000000ffff287224 */ /* 0x000fe200078e0016 */
[----:B------:R-:W-:Y:S01]  /*3ae0*/  MOV R0, 0x3b30 ;  /* 0x00003b3000007802 */ /* 0x000fe20000000f00 */
[----:B------:R-:W-:Y:S02]  /*3af0*/  IMAD.MOV.U32 R16, RZ, RZ, R4 ;  /* 0x000000ffff107224 */ /* 0x000fe400078e0004 */
[----:B0-----:R-:W-:Y:S01]  /*3b00*/  IMAD.U32 R15, RZ, RZ, UR6 ;  /* 0x00000006ff0f7e24 */ /* 0x001fe2000f8e00ff */
[----:B------:R-:W-:-:S07]  /*3b10*/  MOV R14, UR7 ;  /* 0x00000007000e7c02 */ /* 0x000fce0008000f00 */
[----:B-1-34-:R-:W-:Y:S05]  /*3b20*/  CALL.REL.NOINC `($__internal_6_$__cuda_sm20_div_s64) ;  /* 0x0000002000507944 */ /* 0x01afea0003c00000 */
[----:B------:R-:W-:Y:S01]  /*3b30*/  IMAD.MOV.U32 R36, RZ, RZ, R28 ;  /* 0x000000ffff247224 */ /* 0x000fe200078e001c */
[----:B------:R-:W-:-:S07]  /*3b40*/  MOV R37, R16 ;  /* 0x0000001000257202 */ /* 0x000fce0000000f00 */
.L_x_411:
[----:B------:R-:W-:Y:S05]  /*3b50*/  BSYNC.RECONVERGENT B3 ;  /* 0x0000000000037941 */ /* 0x000fea0003800200 */
.L_x_409:
        /* <DEDUP_REMOVED lines=26> */
.L_x_413:
[----:B------:R-:W0:Y:S01]  /*3d00*/  LDCU.64 UR6, c[0x0][0x3d8] ;  /* 0x00007b00ff0677ac */ /* 0x000e220008000a00 */
[----:B------:R-:W-:Y:S02]  /*3d10*/  MOV R40, R34 ;  /* 0x0000002200287202 */ /* 0x000fe40000000f00 */
[----:B------:R-:W-:Y:S02]  /*3d20*/  MOV R16, R39 ;  /* 0x0000002700107202 */ /* 0x000fe40000000f00 */
[----:B------:R-:W-:Y:S01]  /*3d30*/  MOV R0, 0x3d70 ;  /* 0x00003d7000007802 */ /* 0x000fe20000000f00 */
[----:B0-----:R-:W-:Y:S02]  /*3d40*/  IMAD.U32 R15, RZ, RZ, UR6 ;  /* 0x00000006ff0f7e24 */ /* 0x001fe4000f8e00ff */
[----:B------:R-:W-:-:S07]  /*3d50*/  IMAD.U32 R14, RZ, RZ, UR7 ;  /* 0x00000007ff0e7e24 */ /* 0x000fce000f8e00ff */
[----:B-1-34-:R-:W-:Y:S05]  /*3d60*/  CALL.REL.NOINC `($__internal_6_$__cuda_sm20_div_s64) ;  /* 0x0000001c00c07944 */ /* 0x01afea0003c00000 */
[----:B------:R-:W-:Y:S02]  /*3d70*/  IMAD.MOV.U32 R14, RZ, RZ, R28 ;  /* 0x000000ffff0e7224 */ /* 0x000fe400078e001c */
[----:B------:R-:W-:-:S07]  /*3d80*/  IMAD.MOV.U32 R15, RZ, RZ, R16 ;  /* 0x000000ffff0f7224 */ /* 0x000fce00078e0010 */
.L_x_414:
[----:B------:R-:W-:Y:S05]  /*3d90*/  BSYNC.RECONVERGENT B3 ;  /* 0x0000000000037941 */ /* 0x000fea0003800200 */
.L_x_412:
[----:B------:R-:W0:Y:S01]  /*3da0*/  LDCU.128 UR12, c[0x0][0x3a0] ;  /* 0x00007400ff0c77ac */ /* 0x000e220008000c00 */
[----:B------:R-:W-:Y:S01]  /*3db0*/  MOV R28, R36 ;  /* 0x00000024001c7202 */ /* 0x000fe20000000f00 */
[----:B------:R-:W-:Y:S01]  /*3dc0*/  IMAD.MOV.U32 R29, RZ, RZ, R37 ;  /* 0x000000ffff1d7224 */ /* 0x000fe200078e0025 */
[----:B------:R-:W2:Y:S01]  /*3dd0*/  LDCU.64 UR6, c[0x0][0x3e0] ;  /* 0x00007c00ff0677ac */ /* 0x000ea20008000a00 */
[----:B------:R-:W5:Y:S01]  /*3de0*/  LDCU.64 UR10, c[0x0][0x388] ;  /* 0x00007100ff0a77ac */ /* 0x000f620008000a00 */
[----:B0-----:R-:W-:Y:S02]  /*3df0*/  IMAD R31, R19, UR12, RZ ;  /* 0x0000000c131f7c24 */ /* 0x001fe4000f8e02ff */
[----:B------:R-:W-:-:S04]  /*3e00*/  IMAD.WIDE.U32 R28, R18, UR12, R28 ;  /* 0x0000000c121c7c25 */ /* 0x000fc8000f8e001c */
[----:B------:R-:W-:Y:S02]  /*3e10*/  IMAD R31, R18, UR13, R31 ;  /* 0x0000000d121f7c24 */ /* 0x000fe4000f8e021f */
[----:B------:R-:W-:-:S03]  /*3e20*/  IMAD.WIDE.U32 R14, R28, UR14, R14 ;  /* 0x0000000e1c0e7c25 */ /* 0x000fc6000f8e000e */
[----:B------:R-:W-:-:S05]  /*3e30*/  IADD3 R0, PT, PT, R31, R29, RZ ;  /* 0x0000001d1f007210 */ /* 0x000fca0007ffe0ff */
[----:B------:R-:W-:-:S04]  /*3e40*/  IMAD R29, R0, UR14, RZ ;  /* 0x0000000e001d7c24 */ /* 0x000fc8000f8e02ff */
[----:B------:R-:W-:-:S04]  /*3e50*/  IMAD R29, R28, UR15, R29 ;  /* 0x0000000f1c1d7c24 */ /* 0x000fc8000f8e021d */
[----:B------:R-:W-:Y:S02]  /*3e60*/  IMAD.IADD R0, R15, 0x1, R29 ;  /* 0x000000010f007824 */ /* 0x000fe400078e021d */
[----:B--2---:R-:W-:-:S04]  /*3e70*/  IMAD.WIDE.U32 R28, R14, UR6, R2 ;  /* 0x000000060e1c7c25 */ /* 0x004fc8000f8e0002 */
[----:B------:R-:W-:-:S04]  /*3e80*/  IMAD R15, R0, UR6, RZ ;  /* 0x00000006000f7c24 */ /* 0x000fc8000f8e02ff */
[----:B------:R-:W-:Y:S01]  /*3e90*/  IMAD R31, R14, UR7, R15 ;  /* 0x000000070e1f7c24 */ /* 0x000fe2000f8e020f */
[----:B------:R-:W-:Y:S01]  /*3ea0*/  MOV R14, R8 ;  /* 0x00000008000e7202 */ /* 0x000fe20000000f00 */
[----:B------:R-:W-:-:S03]  /*3eb0*/  IMAD.MOV.U32 R15, RZ, RZ, R7 ;  /* 0x000000ffff0f7224 */ /* 0x000fc600078e0007 */
[----:B------:R-:W-:Y:S01]  /*3ec0*/  IADD3 R0, PT, PT, R29, R31, RZ ;  /* 0x0000001f1d007210 */ /* 0x000fe20007ffe0ff */
[----:B------:R-:W-:-:S04]  /*3ed0*/  IMAD.WIDE.U32 R14, R28, UR5, R14 ;  /* 0x000000051c0e7c25 */ /* 0x000fc8000f8e000e */
[----:B------:R-:W-:Y:S01]  /*3ee0*/  IMAD R29, R28, UR4, RZ ;  /* 0x000000041c1d7c24 */ /* 0x000fe2000f8e02ff */
[----:B-----5:R-:W-:-:S03]  /*3ef0*/  IADD3 R14, P1, PT, R14, UR10, RZ ;  /* 0x0000000a0e0e7c10 */ /* 0x020fc6000ff3e0ff */
[----:B------:R-:W-:-:S05]  /*3f00*/  IMAD R29, R0, UR5, R29 ;  /* 0x00000005001d7c24 */ /* 0x000fca000f8e021d */
[----:B------:R-:W-:-:S06]  /*3f10*/  IADD3.X R15, PT, PT, R15, UR11, R29, P1, !PT ;  /* 0x0000000b0f0f7c10 */ /* 0x000fcc0008ffe41d */
[----:B------:R-:W1:Y:S02]  /*3f20*/  LDG.E.64 R14, desc[UR8][R14.64] ;  /* 0x000000080e0e7981 */ /* 0x000e64000c1e1b00 */
[----:B-1-34-:R0:W2:Y:S02]  /*3f30*/  DADD R20, R20, R14 ;  /* 0x0000000014147229 */ /* 0x01a0a4000000000e */
.L_x_405:
[----:B------:R-:W-:Y:S05]  /*3f40*/  BSYNC.RECONVERGENT B2 ;  /* 0x0000000000027941 */ /* 0x000fea0003800200 */
.L_x_404:
[----:B------:R-:W-:Y:S04]  /*3f50*/  BSSY.RECONVERGENT B2, `(.L_x_415) ;  /* 0x000008a000027945 */ /* 0x000fe80003800200 */
[----:B------:R-:W-:Y:S05]  /*3f60*/  @P0 BRA `(.L_x_416) ;  /* 0x0000000800200947 */ /* 0x000fea0003800000 */
[----:B------:R-:W5:Y:S01]  /*3f70*/  LDCU UR6, c[0x0][0x3dc] ;  /* 0x00007b80ff0677ac */ /* 0x000f620008000800 */
[----:B------:R-:W-:Y:S01]  /*3f80*/  IADD3 R36, P1, PT, R12, R26, RZ ;  /* 0x0000001a0c247210 */ /* 0x000fe20007f3e0ff */
[----:B------:R-:W-:Y:S04]  /*3f90*/  BSSY.RECONVERGENT B3, `(.L_x_417) ;  /* 0x0000022000037945 */ /* 0x000fe80003800200 */
[----:B------:R-:W-:-:S05]  /*3fa0*/  IMAD.X R37, R13, 0x1, R46, P1 ;  /* 0x000000010d257824 */ /* 0x000fca00008e062e */
[----:B-----5:R-:W-:-:S04]  /*3fb0*/  LOP3.LUT R0, R37, UR6, RZ, 0xfc, !PT ;  /* 0x0000000625007c12 */ /* 0x020fc8000f8efcff */
[----:B------:R-:W-:-:S13]  /*3fc0*/  ISETP.NE.U32.AND P1, PT, R0, RZ, PT ;  /* 0x000000ff0000720c */ /* 0x000fda0003f25070 */
[----:B------:R-:W-:Y:S05]  /*3fd0*/  @P1 BRA `(.L_x_418) ;  /* 0x0000000000541947 */ /* 0x000fea0003800000 */
[----:B------:R-:W5:Y:S02]  /*3fe0*/  LDCU UR6, c[0x0][0x3d8] ;  /* 0x00007b00ff0677ac */ /* 0x000f640008000800 */
[----:B-----5:R-:W5:Y:S01]  /*3ff0*/  I2F.U32.RP R16, UR6 ;  /* 0x0000000600107d06 */ /* 0x020f620008209000 */
[----:B------:R-:W-:-:S07]  /*4000*/  ISETP.NE.U32.AND P2, PT, RZ, UR6, PT ;  /* 0x00000006ff007c0c */ /* 0x000fce000bf45070 */
[----:B-----5:R-:W0:Y:S02]  /*4010*/  MUFU.RCP R16, R16 ;  /* 0x0000001000107308 */ /* 0x020e240000001000 */
[----:B0-----:R-:W-:-:S06]  /*4020*/  IADD3 R14, PT, PT, R16, 0xffffffe, RZ ;  /* 0x0ffffffe100e7810 */ /* 0x001fcc0007ffe0ff */
[----:B------:R0:W5:Y:S02]  /*4030*/  F2I.FTZ.U32.TRUNC.NTZ R15, R14 ;  /* 0x0000000e000f7305 */ /* 0x000164000021f000 */
[----:B0-----:R-:W-:Y:S01]  /*4040*/  MOV R14, RZ ;  /* 0x000000ff000e7202 */ /* 0x001fe20000000f00 */
[----:B-----5:R-:W-:-:S04]  /*4050*/  IMAD.MOV R29, RZ, RZ, -R15 ;  /* 0x000000ffff1d7224 */ /* 0x020fc800078e0a0f */
        /* <DEDUP_REMOVED lines=13> */
.L_x_418:
[----:B------:R-:W5:Y:S01]  /*4130*/  LDCU.64 UR6, c[0x0][0x3d8] ;  /* 0x00007b00ff0677ac */ /* 0x000f620008000a00 */
[----:B------:R-:W-:Y:S02]  /*4140*/  MOV R33, R36 ;  /* 0x0000002400217202 */ /* 0x000fe40000000f00 */
[----:B------:R-:W-:Y:S01]  /*4150*/  MOV R32, 0x4190 ;  /* 0x0000419000207802 */ /* 0x000fe20000000f00 */
[----:B-----5:R-:W-:Y:S01]  /*4160*/  IMAD.U32 R16, RZ, RZ, UR6 ;  /* 0x00000006ff107e24 */ /* 0x020fe2000f8e00ff */
[----:B------:R-:W-:-:S07]  /*4170*/  MOV R0, UR7 ;  /* 0x0000000700007c02 */ /* 0x000fce0008000f00 */
[----:B01234-:R-:W-:Y:S05]  /*4180*/  CALL.REL.NOINC `($__internal_7_$__cuda_sm20_rem_s64) ;  /* 0x0000002000147944 */ /* 0x01ffea0003c00000 */
[----:B------:R-:W-:-:S04]  /*4190*/  ISETP.NE.U32.AND P1, PT, R0, RZ, PT ;  /* 0x000000ff0000720c */ /* 0x000fc80003f25070 */
[----:B------:R-:W-:-:S13]  /*41a0*/  ISETP.NE.AND.EX P1, PT, R16, RZ, PT, P1 ;  /* 0x000000ff1000720c */ /* 0x000fda0003f25310 */
.L_x_419:
[----:B------:R-:W-:Y:S05]  /*41b0*/  BSYNC.RECONVERGENT B3 ;  /* 0x0000000000037941 */ /* 0x000fea0003800200 */
.L_x_417:
        /* <DEDUP_REMOVED lines=12> */
[----:B------:R0:W5:Y:S02]  /*4280*/  F2I.FTZ.U32.TRUNC.NTZ R15, R14 ;  /* 0x0000000e000f7305 */ /* 0x000164000021f000 */
[----:B0-----:R-:W-:Y:S01]  /*4290*/  IMAD.MOV.U32 R14, RZ, RZ, RZ ;  /* 0x000000ffff0e7224 */ /* 0x001fe200078e00ff */
[----:B-----5:R-:W-:-:S05]  /*42a0*/  IADD3 R29, PT, PT, RZ, -R15, RZ ;  /* 0x8000000fff1d7210 */ /* 0x020fca0007ffe0ff */
        /* <DEDUP_REMOVED lines=12> */
.L_x_421:
[----:B------:R-:W0:Y:S01]  /*4370*/  LDCU.64 UR6, c[0x0][0x3d0] ;  /* 0x00007a00ff0677ac */ /* 0x000e220008000a00 */
[----:B------:R-:W-:Y:S01]  /*4380*/  IMAD.MOV.U32 R40, RZ, RZ, R22 ;  /* 0x000000ffff287224 */ /* 0x000fe200078e0016 */
[----:B------:R-:W-:Y:S02]  /*4390*/  MOV R16, R4 ;  /* 0x0000000400107202 */ /* 0x000fe40000000f00 */
[----:B------:R-:W-:Y:S02]  /*43a0*/  MOV R0, 0x43e0 ;  /* 0x000043e000007802 */ /* 0x000fe40000000f00 */
[----:B0-----:R-:W-:Y:S01]  /*43b0*/  MOV R15, UR6 ;  /* 0x00000006000f7c02 */ /* 0x001fe20008000f00 */
[----:B------:R-:W-:-:S07]  /*43c0*/  IMAD.U32 R14, RZ, RZ, UR7 ;  /* 0x00000007ff0e7e24 */ /* 0x000fce000f8e00ff */
[----:B-1234-:R-:W-:Y:S05]  /*43d0*/  CALL.REL.NOINC `($__internal_6_$__cuda_sm20_div_s64) ;  /* 0x0000001800247944 */ /* 0x01efea0003c00000 */
[----:B------:R-:W-:Y:S01]  /*43e0*/  IMAD.MOV.U32 R34, RZ, RZ, R28 ;  /* 0x000000ffff227224 */ /* 0x000fe200078e001c */
[----:B------:R-:W-:-:S07]  /*43f0*/  MOV R35, R16 ;  /* 0x0000001000237202 */ /* 0x000fce0000000f00 */
.L_x_422:
[----:B------:R-:W-:Y:S05]  /*4400*/  BSYNC.RECONVERGENT B3 ;  /* 0x0000000000037941 */ /* 0x000fea0003800200 */
.L_x_420:
        /* <DEDUP_REMOVED lines=26> */
.L_x_424:
        /* <DEDUP_REMOVED lines=9> */
.L_x_425:
[----:B------:R-:W-:Y:S05]  /*4640*/  BSYNC.RECONVERGENT B3 ;  /* 0x0000000000037941 */ /* 0x000fea0003800200 */
.L_x_423:
[----:B------:R-:W0:Y:S01]  /*4650*/  LDCU.128 UR12, c[0x0][0x3a0] ;  /* 0x00007400ff0c77ac */ /* 0x000e220008000c00 */
[----:B------:R-:W-:Y:S01]  /*4660*/  MOV R29, R35 ;  /* 0x00000023001d7202 */ /* 0x000fe20000000f00 */
[----:B------:R-:W-:Y:S01]  /*4670*/  IMAD.MOV.U32 R28, RZ, RZ, R34 ;  /* 0x000000ffff1c7224 */ /* 0x000fe200078e0022 */
[----:B------:R-:W5:Y:S01]  /*4680*/  LDCU.64 UR6, c[0x0][0x3e0] ;  /* 0x00007c00ff0677ac */ /* 0x000f620008000a00 */
[----:B------:R-:W1:Y:S01]  /*4690*/  LDCU.64 UR10, c[0x0][0x388] ;  /* 0x00007100ff0a77ac */ /* 0x000e620008000a00 */
[----:B0-----:R-:W-:Y:S02]  /*46a0*/  IMAD R31, R19, UR12, RZ ;  /* 0x0000000c131f7c24 */ /* 0x001fe4000f8e02ff */
[----:B------:R-:W-:-:S04]  /*46b0*/  IMAD.WIDE.U32 R28, R18, UR12, R28 ;  /* 0x0000000c121c7c25 */ /* 0x000fc8000f8e001c */
[----:B------:R-:W-:Y:S02]  /*46c0*/  IMAD R31, R18, UR13, R31 ;  /* 0x0000000d121f7c24 */ /* 0x000fe4000f8e021f */
[----:B------:R-:W-:-:S04]  /*46d0*/  IMAD.WIDE.U32 R14, R28, UR14, R14 ;  /* 0x0000000e1c0e7c25 */ /* 0x000fc8000f8e000e */
[----:B------:R-:W-:-:S04]  /*46e0*/  IMAD.IADD R0, R31, 0x1, R29 ;  /* 0x000000011f007824 */ /* 0x000fc800078e021d */
[----:B------:R-:W-:-:S04]  /*46f0*/  IMAD R29, R0, UR14, RZ ;  /* 0x0000000e001d7c24 */ /* 0x000fc8000f8e02ff */
[----:B------:R-:W-:-:S05]  /*4700*/  IMAD R29, R28, UR15, R29 ;  /* 0x0000000f1c1d7c24 */ /* 0x000fca000f8e021d */
[----:B------:R-:W-:Y:S01]  /*4710*/  IADD3 R0, PT, PT, R15, R29, RZ ;  /* 0x0000001d0f007210 */ /* 0x000fe20007ffe0ff */
[----:B-----5:R-:W-:-:S04]  /*4720*/  IMAD.WIDE.U32 R28, R14, UR6, R2 ;  /* 0x000000060e1c7c25 */ /* 0x020fc8000f8e0002 */
[----:B------:R-:W-:-:S04]  /*4730*/  IMAD R15, R0, UR6, RZ ;  /* 0x00000006000f7c24 */ /* 0x000fc8000f8e02ff */
[----:B------:R-:W-:Y:S01]  /*4740*/  IMAD R31, R14, UR7, R15 ;  /* 0x000000070e1f7c24 */ /* 0x000fe2000f8e020f */
[----:B------:R-:W-:Y:S01]  /*4750*/  MOV R15, R7 ;  /* 0x00000007000f7202 */ /* 0x000fe20000000f00 */
[----:B------:R-:W-:Y:S02]  /*4760*/  IMAD.MOV.U32 R14, RZ, RZ, R8 ;  /* 0x000000ffff0e7224 */ /* 0x000fe400078e0008 */
[----:B------:R-:W-:Y:S02]  /*4770*/  IMAD.IADD R0, R29, 0x1, R31 ;  /* 0x000000011d007824 */ /* 0x000fe400078e021f */
[----:B------:R-:W-:-:S04]  /*4780*/  IMAD.WIDE.U32 R14, R28, UR5, R14 ;  /* 0x000000051c0e7c25 */ /* 0x000fc8000f8e000e */
[----:B------:R-:W-:Y:S01]  /*4790*/  IMAD R29, R28, UR4, RZ ;  /* 0x000000041c1d7c24 */ /* 0x000fe2000f8e02ff */
[----:B-1----:R-:W-:-:S03]  /*47a0*/  IADD3 R14, P1, PT, R14, UR10, RZ ;  /* 0x0000000a0e0e7c10 */ /* 0x002fc6000ff3e0ff */
[----:B------:R-:W-:-:S05]  /*47b0*/  IMAD R29, R0, UR5, R29 ;  /* 0x00000005001d7c24 */ /* 0x000fca000f8e021d */
[----:B------:R-:W-:-:S06]  /*47c0*/  IADD3.X R15, PT, PT, R15, UR11, R29, P1, !PT ;  /* 0x0000000b0f0f7c10 */ /* 0x000fcc0008ffe41d */
[----:B------:R-:W2:Y:S02]  /*47d0*/  LDG.E.64 R14, desc[UR8][R14.64+0x8] ;  /* 0x000008080e0e7981 */ /* 0x000ea4000c1e1b00 */
[----:B--234-:R0:W1:Y:S02]  /*47e0*/  DADD R20, R20, R14 ;  /* 0x0000000014147229 */ /* 0x01c064000000000e */
.L_x_416:
[----:B------:R-:W-:Y:S05]  /*47f0*/  BSYNC.RECONVERGENT B2 ;  /* 0x0000000000027941 */ /* 0x000fea0003800200 */
.L_x_415:
[----:B------:R-:W-:Y:S04]  /*4800*/  BSSY.RECONVERGENT B2, `(.L_x_426) ;  /* 0x0000090000027945 */ /* 0x000fe80003800200 */
[----:B------:R-:W-:Y:S05]  /*4810*/  @P0 BRA `(.L_x_427) ;  /* 0x0000000800380947 */ /* 0x000fea0003800000 */
[----:B------:R-:W5:Y:S01]  /*4820*/  LDCU.64 UR6, c[0x0][0x3c8] ;  /* 0x00007900ff0677ac */ /* 0x000f620008000a00 */
[----:B------:R-:W-:Y:S01]  /*4830*/  BSSY.RECONVERGENT B3, `(.L_x_428) ;  /* 0x0000029000037945 */ /* 0x000fe20003800200 */
[----:B------:R-:W1:Y:S01]  /*4840*/  LDCU UR10, c[0x0][0x3dc] ;  /* 0x00007b80ff0a77ac */ /* 0x000e620008000800 */
[----:B-----5:R-:W-:-:S04]  /*4850*/  UIADD3 UR6, UP0, UPT, URZ, -UR6, URZ ;  /* 0x80000006ff067290 */ /* 0x020fc8000ff1e0ff */
[----:B------:R-:W-:Y:S02]  /*4860*/  UIADD3.X UR7, UPT, UPT, URZ, ~UR7, URZ, UP0, !UPT ;  /* 0x80000007ff077290 */ /* 0x000fe400087fe4ff */
[----:B0-----:R-:W-:Y:S02]  /*4870*/  IMAD R15, R44, UR6, RZ ;  /* 0x000000062c0f7c24 */ /* 0x001fe4000f8e02ff */
        /* <DEDUP_REMOVED lines=27> */
.L_x_429:
[----:B------:R-:W0:Y:S01]  /*4a30*/  LDCU.64 UR6, c[0x0][0x3d8] ;  /* 0x00007b00ff0677ac */ /* 0x000e220008000a00 */
[----:B------:R-:W-:Y:S01]  /*4a40*/  IMAD.MOV.U32 R33, RZ, RZ, R34 ;  /* 0x000000ffff217224 */ /* 0x000fe200078e0022 */
[----:B------:R-:W-:Y:S02]  /*4a50*/  MOV R37, R39 ;  /* 0x0000002700257202 */ /* 0x000fe40000000f00 */
[----:B------:R-:W-:Y:S02]  /*4a60*/  MOV R32, 0x4aa0 ;  /* 0x00004aa000207802 */ /* 0x000fe40000000f00 */
[----:B0-----:R-:W-:Y:S01]  /*4a70*/  MOV R16, UR6 ;  /* 0x0000000600107c02 */ /* 0x001fe20008000f00 */
[----:B------:R-:W-:-:S07]  /*4a80*/  IMAD.U32 R0, RZ, RZ, UR7 ;  /* 0x00000007ff007e24 */ /* 0x000fce000f8e00ff */
[----:B--234-:R-:W-:Y:S05]  /*4a90*/  CALL.REL.NOINC `($__internal_7_$__cuda_sm20_rem_s64) ;  /* 0x0000001400d07944 */ /* 0x01cfea0003c00000 */
[----:B------:R-:W-:-:S04]  /*4aa0*/  ISETP.NE.U32.AND P1, PT, R0, RZ, PT ;  /* 0x000000ff0000720c */ /* 0x000fc80003f25070 */
[----:B------:R-:W-:-:S13]  /*4ab0*/  ISETP.NE.AND.EX P1, PT, R16, RZ, PT, P1 ;  /* 0x000000ff1000720c */ /* 0x000fda0003f25310 */
.L_x_430:
[----:B------:R-:W-:Y:S05]  /*4ac0*/  BSYNC.RECONVERGENT B3 ;  /* 0x0000000000037941 */ /* 0x000fea0003800200 */
.L_x_428:
        /* <DEDUP_REMOVED lines=27> */
.L_x_432:
[----:B------:R-:W0:Y:S01]  /*4c80*/  LDCU.64 UR6, c[0x0][0x3d0] ;  /* 0x00007a00ff0677ac */ /* 0x000e220008000a00 */
[----:B------:R-:W-:Y:S01]  /*4c90*/  IMAD.MOV.U32 R40, RZ, RZ, R22 ;  /* 0x000000ffff287224 */ /* 0x000fe200078e0016 */
[----:B------:R-:W-:Y:S02]  /*4ca0*/  MOV R16, R4 ;  /* 0x0000000400107202 */ /* 0x000fe40000000f00 */
[----:B------:R-:W-:Y:S02]  /*4cb0*/  MOV R0, 0x4cf0 ;  /* 0x00004cf000007802 */ /* 0x000fe40000000f00 */
[----:B0-----:R-:W-:Y:S01]  /*4cc0*/  MOV R15, UR6 ;  /* 0x00000006000f7c02 */ /* 0x001fe20008000f00 */
[----:B------:R-:W-:-:S07]  /*4cd0*/  IMAD.U32 R14, RZ, RZ, UR7 ;  /* 0x00000007ff0e7e24 */ /* 0x000fce000f8e00ff */
[----:B--234-:R-:W-:Y:S05]  /*4ce0*/  CALL.REL.NOINC `($__internal_6_$__cuda_sm20_div_s64) ;  /* 0x0000000c00e07944 */ /* 0x01cfea0003c00000 */
[----:B------:R-:W-:Y:S01]  /*4cf0*/  IMAD.MOV.U32 R36, RZ, RZ, R28 ;  /* 0x000000ffff247224 */ /* 0x000fe200078e001c */
[----:B------:R-:W-:-:S07]  /*4d00*/  MOV R37, R16 ;  /* 0x0000001000257202 */ /* 0x000fce0000000f00 */
.L_x_433:
[----:B------:R-:W-:Y:S05]  /*4d10*/  BSYNC.RECONVERGENT B3 ;  /* 0x0000000000037941 */ /* 0x000fea0003800200 */
.L_x_431:
        /* <DEDUP_REMOVED lines=26> */
.L_x_435:
        /* <DEDUP_REMOVED lines=9> */
.L_x_436:
[----:B------:R-:W-:Y:S05]  /*4f50*/  BSYNC.RECONVERGENT B3 ;  /* 0x0000000000037941 */ /* 0x000fea0003800200 */
.L_x_434:
[----:B------:R-:W0:Y:S01]  /*4f60*/  LDCU.128 UR12, c[0x0][0x3a0] ;  /* 0x00007400ff0c77ac */ /* 0x000e220008000c00 */
[----:B------:R-:W-:Y:S01]  /*4f70*/  MOV R29, R37 ;  /* 0x00000025001d7202 */ /* 0x000fe20000000f00 */
[----:B------:R-:W-:Y:S01]  /*4f80*/  IMAD.MOV.U32 R28, RZ, RZ, R36 ;  /* 0x000000ffff1c7224 */ /* 0x000fe200078e0024 */
[----:B------:R-:W1:Y:S01]  /*4f90*/  LDCU.64 UR6, c[0x0][0x3e0] ;  /* 0x00007c00ff0677ac */ /* 0x000e620008000a00 */
[----:B------:R-:W5:Y:S01]  /*4fa0*/  LDCU.64 UR10, c[0x0][0x388] ;  /* 0x00007100ff0a77ac */ /* 0x000f620008000a00 */
        /* <DEDUP_REMOVED lines=8> */
[----:B-1----:R-:W-:-:S04]  /*5030*/  IMAD.WIDE.U32 R28, R14, UR6, R2 ;  /* 0x000000060e1c7c25 */ /* 0x002fc8000f8e0002 */
[----:B------:R-:W-:-:S04]  /*5040*/  IMAD R15, R0, UR6, RZ ;  /* 0x00000006000f7c24 */ /* 0x000fc8000f8e02ff */
[----:B------:R-:W-:Y:S01]  /*5050*/  IMAD R31, R14, UR7, R15 ;  /* 0x000000070e1f7c24 */ /* 0x000fe2000f8e020f */
[----:B------:R-:W-:Y:S01]  /*5060*/  MOV R15, R7 ;  /* 0x00000007000f7202 */ /* 0x000fe20000000f00 */
[----:B------:R-:W-:Y:S02]  /*5070*/  IMAD.MOV.U32 R14, RZ, RZ, R8 ;  /* 0x000000ffff0e7224 */ /* 0x000fe400078e0008 */
[----:B------:R-:W-:Y:S02]  /*5080*/  IMAD.IADD R0, R29, 0x1, R31 ;  /* 0x000000011d007824 */ /* 0x000fe400078e021f */
[----:B------:R-:W-:-:S04]  /*5090*/  IMAD.WIDE.U32 R14, R28, UR5, R14 ;  /* 0x000000051c0e7c25 */ /* 0x000fc8000f8e000e */
[----:B------:R-:W-:Y:S01]  /*50a0*/  IMAD R29, R28, UR4, RZ ;  /* 0x000000041c1d7c24 */ /* 0x000fe2000f8e02ff */
[----:B-----5:R-:W-:-:S03]  /*50b0*/  IADD3 R14, P1, PT, R14, UR10, RZ ;  /* 0x0000000a0e0e7c10 */ /* 0x020fc6000ff3e0ff */
[----:B------:R-:W-:-:S05]  /*50c0*/  IMAD R29, R0, UR5, R29 ;  /* 0x00000005001d7c24 */ /* 0x000fca000f8e021d */
[----:B------:R-:W-:-:S06]  /*50d0*/  IADD3.X R15, PT, PT, R15, UR11, R29, P1, !PT ;  /* 0x0000000b0f0f7c10 */ /* 0x000fcc0008ffe41d */
[----:B------:R-:W2:Y:S02]  /*50e0*/  LDG.E.64 R14, desc[UR8][R14.64+0x10] ;  /* 0x000010080e0e7981 */ /* 0x000ea4000c1e1b00 */
[----:B--234-:R0:W1:Y:S02]  /*50f0*/  DADD R20, R20, R14 ;  /* 0x0000000014147229 */ /* 0x01c064000000000e */
.L_x_427:
[----:B------:R-:W-:Y:S05]  /*5100*/  BSYNC.RECONVERGENT B2 ;  /* 0x0000000000027941 */ /* 0x000fea0003800200 */
.L_x_426:
[----:B------:R-:W-:Y:S04]  /*5110*/  BSSY.RECONVERGENT B2, `(.L_x_437) ;  /* 0x0000090000027945 */ /* 0x000fe80003800200 */
[----:B------:R-:W-:Y:S05]  /*5120*/  @P0 BRA `(.L_x_438) ;  /* 0x0000000800380947 */ /* 0x000fea0003800000 */
[----:B------:R-:W5:Y:S01]  /*5130*/  LDCU.64 UR6, c[0x0][0x3c8] ;  /* 0x00007900ff0677ac */ /* 0x000f620008000a00 */
[----:B------:R-:W-:Y:S01]  /*5140*/  BSSY.RECONVERGENT B3, `(.L_x_439) ;  /* 0x0000029000037945 */ /* 0x000fe20003800200 */
[----:B------:R-:W0:Y:S01]  /*5150*/  LDCU UR10, c[0x0][0x3dc] ;  /* 0x00007b80ff0a77ac */ /* 0x000e220008000800 */
[----:B-----5:R-:W-:-:S04]  /*5160*/  UIADD3 UR6, UP0, UPT, URZ, -UR6, URZ ;  /* 0x80000006ff067290 */ /* 0x020fc8000ff1e0ff */
[----:B------:R-:W-:Y:S02]  /*5170*/  UIADD3.X UR7, UPT, UPT, URZ, ~UR7, URZ, UP0, !UPT ;  /* 0x80000007ff077290 */ /* 0x000fe400087fe4ff */
[----:B------:R-:W-:Y:S02]  /*5180*/  IMAD R0, R42, UR6, RZ ;  /* 0x000000062a007c24 */ /* 0x000fe4000f8e02ff */
[----:B------:R-:W-:-:S04]  /*5190*/  IMAD.WIDE.U32 R34, R11, UR6, R12 ;  /* 0x000000060b227c25 */ /* 0x000fc8000f8e000c */
[----:B------:R-:W-:-:S05]  /*51a0*/  IMAD R39, R11, UR7, R0 ;  /* 0x000000070b277c24 */ /* 0x000fca000f8e0200 */
[----:B------:R-:W-:-:S04]  /*51b0*/  IADD3 R39, PT, PT, R35, R39, RZ ;  /* 0x0000002723277210 */ /* 0x000fc80007ffe0ff */
        /* <DEDUP_REMOVED lines=24> */
.L_x_440:
[----:B------:R-:W0:Y:S01]  /*5340*/  LDCU.64 UR6, c[0x0][0x3d8] ;  /* 0x00007b00ff0677ac */ /* 0x000e220008000a00 */
[----:B------:R-:W-:Y:S01]  /*5350*/  IMAD.MOV.U32 R33, RZ, RZ, R34 ;  /* 0x000000ffff217224 */ /* 0x000fe200078e0022 */
[----:B------:R-:W-:Y:S02]  /*5360*/  MOV R37, R39 ;  /* 0x0000002700257202 */ /* 0x000fe40000000f00 */
[----:B------:R-:W-:Y:S02]  /*5370*/  MOV R32, 0x53b0 ;  /* 0x000053b000207802 */ /* 0x000fe40000000f00 */
[----:B0-----:R-:W-:Y:S01]  /*5380*/  MOV R16, UR6 ;  /* 0x0000000600107c02 */ /* 0x001fe20008000f00 */
[----:B------:R-:W-:-:S07]  /*5390*/  IMAD.U32 R0, RZ, RZ, UR7 ;  /* 0x00000007ff007e24 */ /* 0x000fce000f8e00ff */
[----:B-1234-:R-:W-:Y:S05]  /*53a0*/  CALL.REL.NOINC `($__internal_7_$__cuda_sm20_rem_s64) ;  /* 0x0000000c008c7944 */ /* 0x01efea0003c00000 */
[----:B------:R-:W-:-:S04]  /*53b0*/  ISETP.NE.U32.AND P0, PT, R0, RZ, PT ;  /* 0x000000ff0000720c */ /* 0x000fc80003f05070 */
[----:B------:R-:W-:-:S13]  /*53c0*/  ISETP.NE.AND.EX P0, PT, R16, RZ, PT, P0 ;  /* 0x000000ff1000720c */ /* 0x000fda0003f05300 */
.L_x_441:
[----:B------:R-:W-:Y:S05]  /*53d0*/  BSYNC.RECONVERGENT B3 ;  /* 0x0000000000037941 */ /* 0x000fea0003800200 */
.L_x_439:
        /* <DEDUP_REMOVED lines=27> */
.L_x_443:
        /* <DEDUP_REMOVED lines=9> */
.L_x_444:
[----:B------:R-:W-:Y:S05]  /*5620*/  BSYNC.RECONVERGENT B3 ;  /* 0x0000000000037941 */ /* 0x000fea0003800200 */
.L_x_442:
        /* <DEDUP_REMOVED lines=26> */
.L_x_446:
        /* <DEDUP_REMOVED lines=9> */
.L_x_447:
[----:B------:R-:W-:Y:S05]  /*5860*/  BSYNC.RECONVERGENT B3 ;  /* 0x0000000000037941 */ /* 0x000fea0003800200 */
.L_x_445:
        /* <DEDUP_REMOVED lines=26> */
.L_x_438:
[----:B------:R-:W-:Y:S05]  /*5a10*/  BSYNC.RECONVERGENT B2 ;  /* 0x0000000000027941 */ /* 0x000fea0003800200 */
.L_x_437:
        /* <DEDUP_REMOVED lines=9> */
.L_x_367:
[----:B------:R-:W-:Y:S05]  /*5ab0*/  BSYNC.RECONVERGENT B0 ;  /* 0x0000000000007941 */ /* 0x000fea0003800200 */
.L_x_366:
[----:B0-----:R-:W5:Y:S04]  /*5ac0*/  LDL R14, [R1] ;  /* 0x00000000010e7983 */ /* 0x001f680000100800 */
[----:B------:R-:W2:Y:S01]  /*5ad0*/  LDL R0, [R1+0x4] ;  /* 0x0000040001007983 */ /* 0x000ea20000100800 */
[----:B------:R-:W-:-:S05]  /*5ae0*/  IADD3 R2, P0, PT, R2, 0x1, RZ ;  /* 0x0000000102027810 */ /* 0x000fca0007f1e0ff */
[----:B------:R-:W-:Y:S01]  /*5af0*/  IMAD.X R3, RZ, RZ, R3, P0 ;  /* 0x000000ffff037224 */ /* 0x000fe200000e0603 */
[----:B-----5:R-:W-:-:S04]  /*5b00*/  ISETP.GE.U32.AND P0, PT, R2, R14, PT ;  /* 0x0000000e0200720c */ /* 0x020fc80003f06070 */
[----:B--2---:R-:W-:-:S13]  /*5b10*/  ISETP.GE.AND.EX P0, PT, R3, R0, PT, P0 ;  /* 0x000000000300720c */ /* 0x004fda0003f06300 */
[----:B------:R-:W-:Y:S05]  /*5b20*/  @!P0 BRA `(.L_x_449) ;  /* 0xffffffb800e08947 */ /* 0x000fea000383ffff */
.L_x_365:
[----:B------:R-:W-:Y:S05]  /*5b30*/  BSYNC.RECONVERGENT B1 ;  /* 0x0000000000017941 */ /* 0x000fea0003800200 */
.L_x_364:
[----:B------:R-:W2:Y:S01]  /*5b40*/  LDL.LU R5, [R1+0x8] ;  /* 0x0000080001057983 */ /* 0x000ea20000300800 */
[----:B------:R-:W0:Y:S03]  /*5b50*/  LDCU UR6, c[0x0][0x360] ;  /* 0x00006c00ff0677ac */ /* 0x000e260008000800 */
[----:B------:R-:W5:Y:S01]  /*5b60*/  LDL.LU R4, [R1+0xc] ;  /* 0x00000c0001047983 */ /* 0x000f620000300800 */
[----:B------:R-:W0:Y:S01]  /*5b70*/  LDC R0, c[0x0][0x370] ;  /* 0x0000dc00ff007b82 */ /* 0x000e220000000800 */
[----:B------:R-:W1:Y:S01]  /*5b80*/  LDCU.64 UR10, c[0x0][0x3f0] ;  /* 0x00007e00ff0a77ac */ /* 0x000e620008000a00 */
[----:B------:R-:W5:Y:S01]  /*5b90*/  LDCU.64 UR12, c[0x0][0x380] ;  /* 0x00007000ff0c77ac */ /* 0x000f620008000a00 */
[----:B0-----:R-:W-:Y:S01]  /*5ba0*/  IMAD R0, R0, UR6, RZ ;  /* 0x0000000600007c24 */ /* 0x001fe2000f8e02ff */
[----:B--2---:R-:W-:Y:S02]  /*5bb0*/  SHF.R.S32.HI R3, RZ, 0x1f, R5 ;  /* 0x0000001fff037819 */ /* 0x004fe40000011405 */
[----:B-1----:R-:W-:-:S04]  /*5bc0*/  LEA R2, P0, R5, UR10, 0x3 ;  /* 0x0000000a05027c11 */ /* 0x002fc8000f8018ff */
[----:B------:R-:W-:Y:S02]  /*5bd0*/  LEA.HI.X R3, R5, UR11, R3, 0x3, P0 ;  /* 0x0000000b05037c11 */ /* 0x000fe400080f1c03 */
[----:B------:R-:W-:-:S03]  /*5be0*/  IADD3 R5, P0, PT, R0, R5, RZ ;  /* 0x0000000500057210 */ /* 0x000fc60007f1e0ff */
[----:B---34-:R0:W-:Y:S01]  /*5bf0*/  STG.E.64 desc[UR8][R2.64], R20 ;  /* 0x0000001402007986 */ /* 0x0181e2000c101b08 */
[----:B-----5:R-:W-:Y:S02]  /*5c00*/  IADD3.X R4, PT, PT, RZ, R4, RZ, P0, !PT ;  /* 0x00000004ff047210 */ /* 0x020fe400007fe4ff */
[----:B------:R-:W-:Y:S01]  /*5c10*/  ISETP.GE.U32.AND P0, PT, R5, UR12, PT ;  /* 0x0000000c05007c0c */ /* 0x000fe2000bf06070 */
[----:B------:R0:W-:Y:S03]  /*5c20*/  STL [R1+0x8], R5 ;  /* 0x0000080501007387 */ /* 0x0001e60000100800 */
[----:B------:R-:W-:Y:S01]  /*5c30*/  ISETP.GE.AND.EX P0, PT, R4, UR13, PT, P0 ;  /* 0x0000000d04007c0c */ /* 0x000fe2000bf06300 */
[----:B------:R0:W-:-:S12]  /*5c40*/  STL [R1+0xc], R4 ;  /* 0x00000c0401007387 */ /* 0x0001d80000100800 */
[----:B0-----:R-:W-:Y:S05]  /*5c50*/  @!P0 BRA `(.L_x_450) ;  /* 0xffffffa400348947 */ /* 0x001fea000383ffff */
[----:B------:R-:W-:Y:S05]  /*5c60*/  EXIT ;  /* 0x000000000000794d */ /* 0x000fea0003800000 */
        .weak           $__internal_6_$__cuda_sm20_div_s64
        .type           $__internal_6_$__cuda_sm20_div_s64,@function
        .size           $__internal_6_$__cuda_sm20_div_s64,($__internal_7_$__cuda_sm20_rem_s64 - $__internal_6_$__cuda_sm20_div_s64)
$__internal_6_$__cuda_sm20_div_s64:
        /* <DEDUP_REMOVED lines=21> */
[----:B------:R-:W-:-:S04]  /*5dc0*/  IMAD.HI.U32 R32, P2, R31, R45, R32 ;  /* 0x0000002d1f207227 */ /* 0x000fc80007840020 */
[CC--:B------:R-:W-:Y:S02]  /*5dd0*/  IMAD R33, R31.reuse, R43.reuse, RZ ;  /* 0x0000002b1f217224 */ /* 0x0c0fe400078e02ff */
[----:B------:R-:W-:-:S03]  /*5de0*/  IMAD.HI.U32 R43, R31, R43, RZ ;  /* 0x0000002b1f2b7227 */ /* 0x000fc600078e00ff */
[----:B------:R-:W-:Y:S01]  /*5df0*/  IADD3 R33, P3, PT, R33, R32, RZ ;  /* 0x0000002021217210 */ /* 0x000fe20007f7e0ff */
[----:B------:R-:W-:-:S04]  /*5e00*/  IMAD.X R43, R43, 0x1, R31, P1 ;  /* 0x000000012b2b7824 */ /* 0x000fc800008e061f */
[----:B------:R-:W-:Y:S01]  /*5e10*/  IMAD.WIDE.U32 R30, R33, R28, RZ ;  /* 0x0000001c211e7225 */ /* 0x000fe200078e00ff */
[----:B------:R-:W-:-:S03]  /*5e20*/  IADD3.X R43, PT, PT, RZ, RZ, R43, P3, P2 ;  /* 0x000000ffff2b7210 */ /* 0x000fc60001fe442b */
[----:B------:R-:W-:Y:S01]  /*5e30*/  IMAD R32, R33, R29, R31 ;  /* 0x0000001d21207224 */ /* 0x000fe200078e021f */
[----:B------:R-:W-:-:S03]  /*5e40*/  IADD3 R31, P1, PT, RZ, -R30, RZ ;  /* 0x8000001eff1f7210 */ /* 0x000fc60007f3e0ff */
[----:B------:R-:W-:Y:S02]  /*5e50*/  IMAD R30, R43, R28, R32 ;  /* 0x0000001c2b1e7224 */ /* 0x000fe400078e0220 */
[----:B------:R-:W-:-:S03]  /*5e60*/  IMAD.HI.U32 R32, R33, R31, RZ ;  /* 0x0000001f21207227 */ /* 0x000fc600078e00ff */
[----:B------:R-:W-:-:S05]  /*5e70*/  IADD3.X R30, PT, PT, RZ, ~R30, RZ, P1, !PT ;  /* 0x8000001eff1e7210 */ /* 0x000fca0000ffe4ff */
[----:B------:R-:W-:-:S04]  /*5e80*/  IMAD.WIDE.U32 R32, P1, R33, R30, R32 ;  /* 0x0000001e21207225 */ /* 0x000fc80007820020 */
[----:B------:R-:W-:Y:S01]  /*5e90*/  IMAD.HI.U32 R33, P2, R43, R31, R32 ;  /* 0x0000001f2b217227 */ /* 0x000fe20007840020 */
[----:B------:R-:W-:-:S03]  /*5ea0*/  IADD3 R32, P5, PT, RZ, -R40, RZ ;  /* 0x80000028ff207210 */ /* 0x000fc60007fbe0ff */
[----:B------:R-:W-:Y:S01]  /*5eb0*/  IMAD R31, R43, R30, RZ ;  /* 0x0000001e2b1f7224 */ /* 0x000fe200078e02ff */
[----:B------:R-:W-:-:S04]  /*5ec0*/  SEL R32, R32, R40, !P4 ;  /* 0x0000002820207207 */ /* 0x000fc80006000000 */
[----:B------:R-:W-:Y:S01]  /*5ed0*/  IADD3 R40, P3, PT, R31, R33, RZ ;  /* 0x000000211f287210 */ /* 0x000fe20007f7e0ff */
[----:B------:R-:W-:Y:S02]  /*5ee0*/  IMAD.X R33, RZ, RZ, ~R16, P5 ;  /* 0x000000ffff217224 */ /* 0x000fe400028e0e10 */
[----:B------:R-:W-:-:S03]  /*5ef0*/  IMAD.HI.U32 R31, R43, R30, RZ ;  /* 0x0000001e2b1f7227 */ /* 0x000fc600078e00ff */
[----:B------:R-:W-:Y:S01]  /*5f00*/  SEL R33, R33, R16, !P4 ;  /* 0x0000001021217207 */ /* 0x000fe20006000000 */
[----:B------:R-:W-:Y:S01]  /*5f10*/  IMAD.HI.U32 R30, R40, R32, RZ ;  /* 0x00000020281e7227 */ /* 0x000fe200078e00ff */
[----:B------:R-:W-:Y:S02]  /*5f20*/  IADD3.X R43, PT, PT, R31, R43, RZ, P1, !PT ;  /* 0x0000002b1f2b7210 */ /* 0x000fe40000ffe4ff */
[----:B------:R-:W-:Y:S01]  /*5f30*/  LOP3.LUT R16, R14, R16, RZ, 0x3c, !PT ;  /* 0x000000100e107212 */ /* 0x000fe200078e3cff */
[----:B------:R-:W-:Y:S01]  /*5f40*/  IMAD.MOV.U32 R31, RZ, RZ, RZ ;  /* 0x000000ffff1f7224 */ /* 0x000fe200078e00ff */
[----:B------:R-:W-:Y:S01]  /*5f50*/  IADD3.X R43, PT, PT, RZ, RZ, R43, P3, P2 ;  /* 0x000000ffff2b7210 */ /* 0x000fe20001fe442b */
[----:B------:R-:W-:-:S04]  /*5f60*/  IMAD.WIDE.U32 R30, R40, R33, R30 ;  /* 0x00000021281e7225 */ /* 0x000fc800078e001e */
[C---:B------:R-:W-:Y:S02]  /*5f70*/  IMAD R40, R43.reuse, R33, RZ ;  /* 0x000000212b287224 */ /* 0x040fe400078e02ff */
[----:B------:R-:W-:-:S04]  /*5f80*/  IMAD.HI.U32 R30, P1, R43, R32, R30 ;  /* 0x000000202b1e7227 */ /* 0x000fc8000782001e */
[----:B------:R-:W-:Y:S01]  /*5f90*/  IMAD.HI.U32 R43, R43, R33, RZ ;  /* 0x000000212b2b7227 */ /* 0x000fe200078e00ff */
[----:B------:R-:W-:-:S04]  /*5fa0*/  IADD3 R40, P2, PT, R40, R30, RZ ;  /* 0x0000001e28287210 */ /* 0x000fc80007f5e0ff */
[----:B------:R-:W-:Y:S01]  /*5fb0*/  IADD3.X R43, PT, PT, R43, RZ, RZ, P1, !PT ;  /* 0x000000ff2b2b7210 */ /* 0x000fe20000ffe4ff */
[----:B------:R-:W-:-:S04]  /*5fc0*/  IMAD.WIDE.U32 R30, R40, R28, RZ ;  /* 0x0000001c281e7225 */ /* 0x000fc800078e00ff */
[----:B------:R-:W-:Y:S01]  /*5fd0*/  IMAD.X R43, RZ, RZ, R43, P2 ;  /* 0x000000ffff2b7224 */ /* 0x000fe200010e062b */
[----:B------:R-:W-:Y:S01]  /*5fe0*/  IADD3 R30, P2, PT, -R30, R32, RZ ;  /* 0x000000201e1e7210 */ /* 0x000fe20007f5e1ff */
[----:B------:R-:W-:-:S03]  /*5ff0*/  IMAD R31, R40, R29, R31 ;  /* 0x0000001d281f7224 */ /* 0x000fc600078e021f */
[-C--:B------:R-:W-:Y:S01]  /*6000*/  ISETP.GE.U32.AND P1, PT, R30, R28.reuse, PT ;  /* 0x0000001c1e00720c */ /* 0x080fe20003f26070 */
[----:B------:R-:W-:-:S05]  /*6010*/  IMAD R31, R43, R28, R31 ;  /* 0x0000001c2b1f7224 */ /* 0x000fca00078e021f */
[----:B------:R-:W-:Y:S02]  /*6020*/  IADD3.X R33, PT, PT, ~R31, R33, RZ, P2, !PT ;  /* 0x000000211f217210 */ /* 0x000fe400017fe5ff */
[----:B------:R-:W-:Y:S02]  /*6030*/  IADD3 R32, P2, PT, R30, -R28, RZ ;  /* 0x8000001c1e207210 */ /* 0x000fe40007f5e0ff */
[C---:B------:R-:W-:Y:S02]  /*6040*/  ISETP.GE.U32.AND.EX P1, PT, R33.reuse, R29, PT, P1 ;  /* 0x0000001d2100720c */ /* 0x040fe40003f26110 */
[----:B------:R-:W-:Y:S02]  /*6050*/  IADD3 R31, P3, PT, R40, 0x1, RZ ;  /* 0x00000001281f7810 */ /* 0x000fe40007f7e0ff */
[----:B------:R-:W-:Y:S01]  /*6060*/  SEL R30, R32, R30, P1 ;  /* 0x0000001e201e7207 */ /* 0x000fe20000800000 */
[----:B------:R-:W-:Y:S01]  /*6070*/  IMAD.X R32, R33, 0x1, ~R29, P2 ;  /* 0x0000000121207824 */ /* 0x000fe200010e0e1d */
[----:B------:R-:W-:-:S02]  /*6080*/  SEL R31, R31, R40, P1 ;  /* 0x000000281f1f7207 */ /* 0x000fc40000800000 */
[----:B------:R-:W-:Y:S02]  /*6090*/  IADD3.X R40, PT, PT, RZ, R43, RZ, P3, !PT ;  /* 0x0000002bff287210 */ /* 0x000fe40001ffe4ff */
[----:B------:R-:W-:Y:S02]  /*60a0*/  SEL R32, R32, R33, P1 ;  /* 0x0000002120207207 */ /* 0x000fe40000800000 */
[----:B------:R-:W-:Y:S02]  /*60b0*/  ISETP.GE.U32.AND P2, PT, R30, R28, PT ;  /* 0x0000001c1e00720c */ /* 0x000fe40003f46070 */
[----:B------:R-:W-:Y:S02]  /*60c0*/  SEL R40, R40, R43, P1 ;  /* 0x0000002b28287207 */ /* 0x000fe40000800000 */
[----:B------:R-:W-:Y:S02]  /*60d0*/  IADD3 R28, P3, PT, R31, 0x1, RZ ;  /* 0x000000011f1c7810 */ /* 0x000fe40007f7e0ff */
[----:B------:R-:W-:-:S02]  /*60e0*/  ISETP.GE.U32.AND.EX P1, PT, R32, R29, PT, P2 ;  /* 0x0000001d2000720c */ /* 0x000fc40003f26120 */
[----:B------:R-:W-:Y:S01]  /*60f0*/  ISETP.GE.AND P2, PT, R16, RZ, PT ;  /* 0x000000ff1000720c */ /* 0x000fe20003f46270 */
[----:B------:R-:W-:Y:S01]  /*6100*/  IMAD.X R29, RZ, RZ, R40, P3 ;  /* 0x000000ffff1d7224 */ /* 0x000fe200018e0628 */
[----:B------:R-:W-:-:S04]  /*6110*/  SEL R28, R28, R31, P1 ;  /* 0x0000001f1c1c7207 */ /* 0x000fc80000800000 */
[----:B------:R-:W-:Y:S02]  /*6120*/  SEL R29, R29, R40, P1 ;  /* 0x000000281d1d7207 */ /* 0x000fe40000800000 */
[----:B------:R-:W-:Y:S02]  /*6130*/  IADD3 R30, P3, PT, RZ, -R28, RZ ;  /* 0x8000001cff1e7210 */ /* 0x000fe40007f7e0ff */
[----:B------:R-:W-:Y:S02]  /*6140*/  ISETP.NE.U32.AND P1, PT, R15, RZ, PT ;  /* 0x000000ff0f00720c */ /* 0x000fe40003f25070 */
[-C--:B------:R-:W-:Y:S02]  /*6150*/  IADD3.X R15, PT, PT, RZ, ~R29.reuse, RZ, P3, !PT ;  /* 0x8000001dff0f7210 */ /* 0x080fe40001ffe4ff */
[----:B------:R-:W-:Y:S01]  /*6160*/  ISETP.NE.AND.EX P1, PT, R14, RZ, PT, P1 ;  /* 0x000000ff0e00720c */ /* 0x000fe20003f25310 */
[----:B------:R-:W-:Y:S01]  /*6170*/  IMAD.MOV.U32 R14, RZ, RZ, R0 ;  /* 0x000000ffff0e7224 */ /* 0x000fe200078e0000 */
[----:B------:R-:W-:-:S02]  /*6180*/  SEL R15, R15, R29, !P2 ;  /* 0x0000001d0f0f7207 */ /* 0x000fc40005000000 */
[----:B------:R-:W-:Y:S02]  /*6190*/  SEL R28, R30, R28, !P2 ;  /* 0x0000001c1e1c7207 */ /* 0x000fe40005000000 */
[----:B------:R-:W-:Y:S01]  /*61a0*/  SEL R16, R15, 0xffffffff, P1 ;  /* 0xffffffff0f107807 */ /* 0x000fe20000800000 */
[----:B------:R-:W-:Y:S01]  /*61b0*/  HFMA2 R15, -RZ, RZ, 0, 0 ;  /* 0x00000000ff0f7431 */ /* 0x000fe200000001ff */
[----:B------:R-:W-:-:S03]  /*61c0*/  SEL R28, R28, 0xffffffff, P1 ;  /* 0xffffffff1c1c7807 */ /* 0x000fc60000800000 */
[----:B------:R-:W-:Y:S05]  /*61d0*/  RET.REL.NODEC R14 `(_ZN2at6native13col2im_kernelIddEEvlPKT_llllllllllllPS2_) ;  /* 0xffffff9c0e887950 */ /* 0x000fea0003c3ffff */
        .weak           $__internal_7_$__cuda_sm20_rem_s64
        .type           $__internal_7_$__cuda_sm20_rem_s64,@function
        .size           $__internal_7_$__cuda_sm20_rem_s64,(.L_x_523 - $__internal_7_$__cuda_sm20_rem_s64)
$__internal_7_$__cuda_sm20_rem_s64:
        /* <DEDUP_REMOVED lines=26> */
[----:B------:R-:W-:Y:S02]  /*6380*/  IADD3.X R40, PT, PT, RZ, RZ, R40, P3, P2 ;  /* 0x000000ffff287210 */ /* 0x000fe40001fe4428 */
[----:B------:R-:W-:Y:S01]  /*6390*/  ISETP.GE.AND P2, PT, R37, RZ, PT ;  /* 0x000000ff2500720c */ /* 0x000fe20003f46270 */
        /* <DEDUP_REMOVED lines=8> */
[-C--:B------:R-:W-:Y:S01]  /*6420*/  IMAD R29, R40, R28.reuse, RZ ;  /* 0x0000001c281d7224 */ /* 0x080fe200078e02ff */
[----:B------:R-:W-:Y:S01]  /*6430*/  SEL R30, R30, R33, !P2 ;  /* 0x000000211e1e7207 */ /* 0x000fe20005000000 */
[----:B------:R-:W-:-:S03]  /*6440*/  IMAD.HI.U32 R28, R40, R28, RZ ;  /* 0x0000001c281c7227 */ /* 0x000fc600078e00ff */
[----:B------:R-:W-:Y:S01]  /*6450*/  IADD3 R33, P4, PT, R29, R31, RZ ;  /* 0x0000001f1d217210 */ /* 0x000fe20007f9e0ff */
[----:B------:R-:W-:Y:S01]  /*6460*/  IMAD.X R31, RZ, RZ, ~R37, P5 ;  /* 0x000000ffff1f7224 */ /* 0x000fe200028e0e25 */
[----:B------:R-:W-:Y:S01]  /*6470*/  IADD3.X R40, PT, PT, R28, R40, RZ, P1, !PT ;  /* 0x000000281c287210 */ /* 0x000fe20000ffe4ff */
[----:B------:R-:W-:Y:S02]  /*6480*/  IMAD.MOV.U32 R29, RZ, RZ, RZ ;  /* 0x000000ffff1d7224 */ /* 0x000fe400078e00ff */
[----:B------:R-:W-:Y:S01]  /*6490*/  IMAD.HI.U32 R28, R33, R30, RZ ;  /* 0x0000001e211c7227 */ /* 0x000fe200078e00ff */
[----:B------:R-:W-:Y:S02]  /*64a0*/  SEL R31, R31, R37, !P2 ;  /* 0x000000251f1f7207 */ /* 0x000fe40005000000 */
[----:B------:R-:W-:-:S03]  /*64b0*/  IADD3.X R40, PT, PT, RZ, RZ, R40, P4, P3 ;  /* 0x000000ffff287210 */ /* 0x000fc600027e6428 */
        /* <DEDUP_REMOVED lines=12> */
[----:B------:R-:W-:Y:S01]  /*6580*/  IADD3.X R31, PT, PT, ~R33, R31, RZ, P3, !PT ;  /* 0x0000001f211f7210 */ /* 0x000fe20001ffe5ff */
[----:B------:R-:W-:Y:S01]  /*6590*/  HFMA2 R33, -RZ, RZ, 0, 0 ;  /* 0x00000000ff217431 */ /* 0x000fe200000001ff */
[----:B------:R-:W-:Y:S02]  /*65a0*/  IADD3 R29, P3, PT, R28, -R14, RZ ;  /* 0x8000000e1c1d7210 */ /* 0x000fe40007f7e0ff */
[----:B------:R-:W-:-:S03]  /*65b0*/  ISETP.GE.U32.AND.EX P1, PT, R31, R15, PT, P1 ;  /* 0x0000000f1f00720c */ /* 0x000fc60003f26110 */
[----:B------:R-:W-:Y:S01]  /*65c0*/  IMAD.X R30, R31, 0x1, ~R15, P3 ;  /* 0x000000011f1e7824 */ /* 0x000fe200018e0e0f */
[----:B------:R-:W-:-:S04]  /*65d0*/  SEL R29, R29, R28, P1 ;  /* 0x0000001c1d1d7207 */ /* 0x000fc80000800000 */
        /* <DEDUP_REMOVED lines=15> */
[----:B------:R-:W-:Y:S06]  /*66d0*/  RET.REL.NODEC R32 `(_ZN2at6native13col2im_kernelIddEEvlPKT_llllllllllllPS2_) ;  /* 0xffffff9820487950 */ /* 0x000fec0003c3ffff */
.L_x_451:
        /* <DEDUP_REMOVED lines=10> */
.L_x_523:


//--------------------- .text._ZN2at6native13im2col_kernelIN3c108BFloat16EEEvlPKT_llllllllllllPS4_ --------------------------
	.section	.text._ZN2at6native13im2col_kernelIN3c108BFloat16EEEvlPKT_llllllllllllPS4_,"ax",@progbits
	.align	128
        .global         _ZN2at6native13im2col_kernelIN3c108BFloat16EEEvlPKT_llllllllllllPS4_
        .type           _ZN2at6native13im2col_kernelIN3c108BFloat16EEEvlPKT_llllllllllllPS4_,@function
        .size           _ZN2at6native13im2col_kernelIN3c108BFloat16EEEvlPKT_llllllllllllPS4_,(.L_x_524 - _ZN2at6native13im2col_kernelIN3c108BFloat16EEEvlPKT_llllllllllllPS4_)
        .other          _ZN2at6native13im2col_kernelIN3c108BFloat16EEEvlPKT_llllllllllllPS4_,@"STO_CUDA_ENTRY STV_DEFAULT"
_ZN2at6native13im2col_kernelIN3c108BFloat16EEEvlPKT_llllllllllllPS4_:
.text._ZN2at6native13im2col_kernelIN3c108BFloat16EEEvlPKT_llllllllllllPS4_:
[----:B------:R-:W0:Y:S01]  /*0000*/  LDC R1, c[0x0][0x37c] ;  /* 0x0000df00ff017b82 */ /* 0x000e220000000800 */
[----:B------:R-:W1:Y:S07]  /*0010*/  S2R R2, SR_TID.X ;  /* 0x0000000000027919 */ /* 0x000e6e0000002100 */
[----:B------:R-:W1:Y:S01]  /*0020*/  S2UR UR4, SR_CTAID.X ;  /* 0x00000000000479c3 */ /* 0x000e620000002500 */
[----:B------:R-:W2:Y:S01]  /*0030*/  LDCU.64 UR6, c[0x0][0x380] ;  /* 0x00007000ff0677ac */ /* 0x000ea20008000a00 */
[----:B------:R-:W-:-:S02]  /*0040*/  IMAD.MOV.U32 R3, RZ, RZ, RZ ;  /* 0x000000ffff037224 */ /* 0x000fc400078e00ff */
[----:B0-----:R-:W-:-:S04]  /*0050*/  VIADD R1, R1, 0xffffffc8 ;  /* 0xffffffc801017836 */ /* 0x001fc80000000000 */
[----:B------:R-:W1:Y:S02]  /*0060*/  LDC R0, c[0x0][0x360] ;  /* 0x0000d800ff007b82 */ /* 0x000e640000000800 */
[----:B-1----:R-:W-:Y:S01]  /*0070*/  IMAD.WIDE.U32 R2, R0, UR4, R2 ;  /* 0x0000000400027c25 */ /* 0x002fe2000f8e0002 */
[----:B------:R0:W-:Y:S02]  /*0080*/  STL [R1+0x34], R0 ;  /* 0x0000340001007387 */ /* 0x0001e40000100800 */
[----:B--2---:R-:W-:-:S04]  /*0090*/  ISETP.GE.U32.AND P0, PT, R2, UR6, PT ;  /* 0x0000000602007c0c */ /* 0x004fc8000bf06070 */
[----:B------:R-:W-:-:S13]  /*00a0*/  ISETP.GE.AND.EX P0, PT, R3, UR7, PT, P0 ;  /* 0x0000000703007c0c */ /* 0x000fda000bf06300 */
[----:B0-----:R-:W-:Y:S05]  /*00b0*/  @P0 EXIT ;  /* 0x000000000000094d */ /* 0x001fea0003800000 */
[----:B------:R-:W0:Y:S08]  /*00c0*/  LDC.64 R4, c[0x0][0x3a0] ;  /* 0x0000e800ff047b82 */ /* 0x000e300000000a00 */
[----:B------:R-:W0:Y:S02]  /*00d0*/  LDC.64 R6, c[0x0][0x3a8] ;  /* 0x0000ea00ff067b82 */ /* 0x000e240000000a00 */
[----:B0-----:R-:W-:-:S04]  /*00e0*/  ISETP.LT.U32.AND P0, PT, R4, R6, PT ;  /* 0x000000060400720c */ /* 0x001fc80003f01070 */
[----:B------:R-:W-:-:S04]  /*00f0*/  ISETP.LT.AND.EX P0, PT, R5, R7, PT, P0 ;  /* 0x000000070500720c */ /* 0x000fc80003f01300 */
[----:B------:R-:W-:Y:S02]  /*0100*/  SEL R0, R4, R6, P0 ;  /* 0x0000000604007207 */ /* 0x000fe40000000000 */
[----:B------:R-:W-:Y:S02]  /*0110*/  SEL R4, R5, R7, P0 ;  /* 0x0000000705047207 */ /* 0x000fe40000000000 */
[----:B------:R-:W-:-:S04]  /*0120*/  ISETP.GE.U32.AND P0, PT, R0, 0x1, PT ;  /* 0x000000010000780c */ /* 0x000fc80003f06070 */
[----:B------:R-:W-:-:S13]  /*0130*/  ISETP.GE.AND.EX P0, PT, R4, RZ, PT, P0 ;  /* 0x000000ff0400720c */ /* 0x000fda0003f06300 */
[----:B------:R-:W-:Y:S05]  /*0140*/  @!P0 EXIT ;  /* 0x000000000000894d */ /* 0x000fea0003800000 */
[----:B------:R0:W-:Y:S01]  /*0150*/  STL [R1+0x2c], R2 ;  /* 0x00002c0201007387 */ /* 0x0001e20000100800 */
[----:B------:R-:W1:Y:S03]  /*0160*/  LDCU.64 UR6, c[0x0][0x3d8] ;  /* 0x00007b00ff0677ac */ /* 0x000e660008000a00 */
[----:B------:R0:W-:Y:S01]  /*0170*/  STL [R1+0x30], R3 ;  /* 0x0000300301007387 */ /* 0x0001e20000100800 */
[----:B------:R-:W2:Y:S01]  /*0180*/  LDCU.64 UR16, c[0x0][0x358] ;  /* 0x00006b00ff1077ac */ /* 0x000ea20008000a00 */
[----:B-1----:R-:W-:Y:S02]  /*0190*/  USHF.L.U64.HI UR18, UR6, 0x1, UR7 ;  /* 0x0000000106127899 */ /* 0x002fe40008010207 */
[----:B------:R-:W-:Y:S02]  /*01a0*/  USHF.L.U32 UR19, UR6, 0x1, URZ ;  /* 0x0000000106137899 */ /* 0x000fe400080006ff */
[----:B------:R-:W-:-:S02]  /*01b0*/  USHF.L.U64.HI UR4, UR6, 0x2, UR7 ;  /* 0x0000000206047899 */ /* 0x000fc40008010207 */
[----:B0-2---:R-:W-:-:S12]  /*01c0*/  USHF.L.U32 UR5, UR6, 0x2, URZ ;  /* 0x0000000206057899 */ /* 0x005fd800080006ff */
.L_x_466:
[----:B--2---:R-:W2:Y:S01]  /*01d0*/  LDL R6, [R1+0x30] ;  /* 0x0000300001067983 */ /* 0x004ea20000100800 */
[----:B------:R-:W2:Y:S03]  /*01e0*/  LDCU UR6, c[0x0][0x3ec] ;  /* 0x00007d80ff0677ac */ /* 0x000ea60008000800 */
[----:B0-----:R0:W5:Y:S01]  /*01f0*/  LDL R7, [R1+0x2c] ;  /* 0x00002c0001077983 */ /* 0x0011620000100800 */
[----:B------:R-:W-:Y:S01]  /*0200*/  BSSY.RECONVERGENT B0, `(.L_x_452) ;  /* 0x000002f000007945 */ /* 0x000fe20003800200 */
[----:B--2---:R-:W-:-:S04]  /*0210*/  LOP3.LUT R0, R6, UR6, RZ, 0xfc, !PT ;  /* 0x0000000606007c12 */ /* 0x004fc8000f8efcff */
[----:B------:R-:W-:-:S13]  /*0220*/  ISETP.NE.U32.AND P0, PT, R0, RZ, PT ;  /* 0x000000ff0000720c */ /* 0x000fda0003f05070 */
[----:B0-----:R-:W-:Y:S05]  /*0230*/  @P0 BRA `(.L_x_453) ;  /* 0x0000000000600947 */ /* 0x001fea0003800000 */
[----:B------:R-:W0:Y:S02]  /*0240*/  LDCU UR6, c[0x0][0x3e8] ;  /* 0x00007d00ff0677ac */ /* 0x000e240008000800 */
[----:B0-----:R-:W0:Y:S01]  /*0250*/  I2F.U32.RP R0, UR6 ;  /* 0x0000000600007d06 */ /* 0x001e220008209000 */
[----:B------:R-:W-:-:S07]  /*0260*/  ISETP.NE.U32.AND P2, PT, RZ, UR6, PT ;  /* 0x00000006ff007c0c */ /* 0x000fce000bf45070 */
[----:B0-----:R-:W0:Y:S02]  /*0270*/  MUFU.RCP R0, R0 ;  /* 0x0000000000007308 */ /* 0x001e240000001000 */
[----:B0-----:R-:W-:-:S06]  /*0280*/  VIADD R2, R0, 0xffffffe ;  /* 0x0ffffffe00027836 */ /* 0x001fcc0000000000 */
[----:B------:R0:W1:Y:S02]  /*0290*/  F2I.FTZ.U32.TRUNC.NTZ R3, R2 ;  /* 0x0000000200037305 */ /* 0x000064000021f000 */
[----:B0-----:R-:W-:Y:S02]  /*02a0*/  IMAD.MOV.U32 R2, RZ, RZ, RZ ;  /* 0x000000ffff027224 */ /* 0x001fe400078e00ff */
[----:B-1----:R-:W-:-:S04]  /*02b0*/  IMAD.MOV R5, RZ, RZ, -R3 ;  /* 0x000000ffff057224 */ /* 0x002fc800078e0a03 */
[----:B------:R-:W-:-:S04]  /*02c0*/  IMAD R5, R5, UR6, RZ ;  /* 0x0000000605057c24 */ /* 0x000fc8000f8e02ff */
[----:B------:R-:W-:-:S04]  /*02d0*/  IMAD.HI.U32 R3, R3, R5, R2 ;  /* 0x0000000503037227 */ /* 0x000fc800078e0002 */
[----:B------:R-:W-:Y:S02]  /*02e0*/  IMAD.MOV.U32 R5, RZ, RZ, RZ ;  /* 0x000000ffff057224 */ /* 0x000fe400078e00ff */
[----:B-----5:R-:W-:-:S04]  /*02f0*/  IMAD.HI.U32 R4, R3, R7, RZ ;  /* 0x0000000703047227 */ /* 0x020fc800078e00ff */
        /* <DEDUP_REMOVED lines=8> */
[----:B------:R-:W-:-:S05]  /*0380*/  @!P2 LOP3.LUT R4, RZ, UR6, RZ, 0x33, !PT ;  /* 0x00000006ff04ac12 */ /* 0x000fca000f8e33ff */
[----:B------:R-:W-:-:S04]  /*0390*/  IMAD.MOV R0, RZ, RZ, -R4 ;  /* 0x000000ffff007224 */ /* 0x000fc800078e0a04 */
[----:B------:R-:W-:Y:S01]  /*03a0*/  IMAD R0, R0, UR6, R7 ;  /* 0x0000000600007c24 */ /* 0x000fe2000f8e0207 */
[----:B------:R-:W-:Y:S06]  /*03b0*/  BRA `(.L_x_454) ;  /* 0x00000000004c7947 */ /* 0x000fec0003800000 */
.L_x_453:
[----:B------:R-:W0:Y:S01]  /*03c0*/  LDCU.64 UR6, c[0x0][0x3e8] ;  /* 0x00007d00ff0677ac */ /* 0x000e220008000a00 */
[----:B-----5:R-:W-:Y:S01]  /*03d0*/  IMAD.MOV.U32 R16, RZ, RZ, R7 ;  /* 0x000000ffff107224 */ /* 0x020fe200078e0007 */
[----:B------:R-:W-:Y:S01]  /*03e0*/  MOV R2, 0x430 ;  /* 0x0000043000027802 */ /* 0x000fe20000000f00 */
[----:B------:R-:W-:Y:S01]  /*03f0*/  IMAD.MOV.U32 R11, RZ, RZ, R6 ;  /* 0x000000ffff0b7224 */ /* 0x000fe200078e0006 */
[----:B0-----:R-:W-:Y:S01]  /*0400*/  MOV R9, UR6 ;  /* 0x0000000600097c02 */ /* 0x001fe20008000f00 */
[----:B------:R-:W-:-:S07]  /*0410*/  IMAD.U32 R8, RZ, RZ, UR7 ;  /* 0x00000007ff087e24 */ /* 0x000fce000f8e00ff */
[----:B------:R-:W-:Y:S05]  /*0420*/  CALL.REL.NOINC `($__internal_8_$__cuda_sm20_div_s64) ;  /* 0x00000028005c7944 */ /* 0x000fea0003c00000 */
[----:B------:R-:W2:Y:S01]  /*0430*/  LDL R3, [R1+0x30] ;  /* 0x0000300001037983 */ /* 0x000ea20000100800 */
[----:B------:R-:W0:Y:S03]  /*0440*/  LDCU.64 UR6, c[0x0][0x3e8] ;  /* 0x00007d00ff0677ac */ /* 0x000e260008000a00 */
[----:B------:R-:W2:Y:S01]  /*0450*/  LDL R2, [R1+0x2c] ;  /* 0x00002c0001027983 */ /* 0x000ea20000100800 */
[----:B------:R-:W-:Y:S01]  /*0460*/  IADD3 R5, P0, PT, RZ, -R22, RZ ;  /* 0x80000016ff057210 */ /* 0x000fe20007f1e0ff */
[----:B------:R-:W-:-:S04]  /*0470*/  IMAD.MOV.U32 R4, RZ, RZ, R22 ;  /* 0x000000ffff047224 */ /* 0x000fc800078e0016 */
[----:B------:R-:W-:-:S04]  /*0480*/  IMAD.X R0, RZ, RZ, ~R23, P0 ;  /* 0x000000ffff007224 */ /* 0x000fc800000e0e17 */
[----:B0-----:R-:W-:Y:S02]  /*0490*/  IMAD R0, R0, UR6, RZ ;  /* 0x0000000600007c24 */ /* 0x001fe4000f8e02ff */
[----:B--2---:R-:W-:-:S04]  /*04a0*/  IMAD.WIDE.U32 R2, R5, UR6, R2 ;  /* 0x0000000605027c25 */ /* 0x004fc8000f8e0002 */
[----:B------:R-:W-:Y:S02]  /*04b0*/  IMAD R5, R5, UR7, R0 ;  /* 0x0000000705057c24 */ /* 0x000fe4000f8e0200 */
[----:B------:R-:W-:Y:S02]  /*04c0*/  IMAD.MOV.U32 R0, RZ, RZ, R2 ;  /* 0x000000ffff007224 */ /* 0x000fe400078e0002 */
[----:B------:R-:W-:Y:S01]  /*04d0*/  IMAD.IADD R3, R3, 0x1, R5 ;  /* 0x0000000103037824 */ /* 0x000fe200078e0205 */
[----:B------:R-:W-:-:S07]  /*04e0*/  MOV R5, R23 ;  /* 0x0000001700057202 */ /* 0x000fce0000000f00 */
.L_x_454:
[----:B------:R-:W-:Y:S05]  /*04f0*/  BSYNC.RECONVERGENT B0 ;  /* 0x0000000000007941 */ /* 0x000fea0003800200 */
.L_x_452:
[----:B------:R-:W0:Y:S01]  /*0500*/  LDCU UR6, c[0x0][0x3e4] ;  /* 0x00007c80ff0677ac */ /* 0x000e220008000800 */
[----:B------:R-:W-:Y:S01]  /*0510*/  BSSY.RECONVERGENT B0, `(.L_x_455) ;  /* 0x000002f000007945 */ /* 0x000fe20003800200 */
[----:B0-----:R-:W-:-:S05]  /*0520*/  IMAD.U32 R9, RZ, RZ, UR6 ;  /* 0x00000006ff097e24 */ /* 0x001fca000f8e00ff */
[----:B------:R-:W-:-:S04]  /*0530*/  LOP3.LUT R2, R5, R9, RZ, 0xfc, !PT ;  /* 0x0000000905027212 */ /* 0x000fc800078efcff */
[----:B------:R-:W-:-:S13]  /*0540*/  ISETP.NE.U32.AND P0, PT, R2, RZ, PT ;  /* 0x000000ff0200720c */ /* 0x000fda0003f05070 */
[----:B------:R-:W-:Y:S05]  /*0550*/  @P0 BRA `(.L_x_456) ;  /* 0x0000000000640947 */ /* 0x000fea0003800000 */
[----:B------:R-:W0:Y:S01]  /*0560*/  LDCU UR6, c[0x0][0x3e0] ;  /* 0x00007c00ff0677ac */ /* 0x000e220008000800 */
[----:B------:R-:W-:Y:S02]  /*0570*/  IMAD.MOV.U32 R8, RZ, RZ, RZ ;  /* 0x000000ffff087224 */ /* 0x000fe400078e00ff */
[----:B------:R-:W-:Y:S02]  /*0580*/  IMAD.MOV.U32 R23, RZ, RZ, RZ ;  /* 0x000000ffff177224 */ /* 0x000fe400078e00ff */
[----:B0-----:R-:W-:-:S04]  /*0590*/  IMAD.U32 R11, RZ, RZ, UR6 ;  /* 0x00000006ff0b7e24 */ /* 0x001fc8000f8e00ff */
[----:B------:R-:W0:Y:S01]  /*05a0*/  I2F.U32.RP R2, R11 ;  /* 0x0000000b00027306 */ /* 0x000e220000209000 */
[----:B------:R-:W-:-:S07]  /*05b0*/  ISETP.NE.U32.AND P2, PT, R11, RZ, PT ;  /* 0x000000ff0b00720c */ /* 0x000fce0003f45070 */
[----:B0-----:R-:W0:Y:S02]  /*05c0*/  MUFU.RCP R2, R2 ;  /* 0x0000000200027308 */ /* 0x001e240000001000 */
[----:B0-----:R-:W-:-:S06]  /*05d0*/  VIADD R6, R2, 0xffffffe ;  /* 0x0ffffffe02067836 */ /* 0x001fcc0000000000 */
[----:B------:R0:W1:Y:S02]  /*05e0*/  F2I.FTZ.U32.TRUNC.NTZ R7, R6 ;  /* 0x0000000600077305 */ /* 0x000064000021f000 */
[----:B0-----:R-:W-:Y:S02]  /*05f0*/  IMAD.MOV.U32 R6, RZ, RZ, RZ ;  /* 0x000000ffff067224 */ /* 0x001fe400078e00ff */
[----:B-1----:R-:W-:-:S04]  /*0600*/  IMAD R5, R7, R11, RZ ;  /* 0x0000000b07057224 */ /* 0x002fc800078e02ff */
[----:B------:R-:W-:-:S04]  /*0610*/  IMAD.MOV R5, RZ, RZ, -R5 ;  /* 0x000000ffff057224 */ /* 0x000fc800078e0a05 */
[----:B------:R-:W-:-:S06]  /*0620*/  IMAD.HI.U32 R7, R7, R5, R6 ;  /* 0x0000000507077227 */ /* 0x000fcc00078e0006 */
[----:B------:R-:W-:-:S04]  /*0630*/  IMAD.HI.U32 R22, R7, R4, RZ ;  /* 0x0000000407167227 */ /* 0x000fc800078e00ff */
[----:B------:R-:W-:-:S04]  /*0640*/  IMAD.MOV R5, RZ, RZ, -R22 ;  /* 0x000000ffff057224 */ /* 0x000fc800078e0a16 */
[----:B------:R-:W-:-:S05]  /*0650*/  IMAD R5, R11, R5, R4 ;  /* 0x000000050b057224 */ /* 0x000fca00078e0204 */
[----:B------:R-:W-:-:S13]  /*0660*/  ISETP.GE.U32.AND P0, PT, R5, R11, PT ;  /* 0x0000000b0500720c */ /* 0x000fda0003f06070 */
[----:B------:R-:W-:Y:S01]  /*0670*/  @P0 IADD3 R5, PT, PT, R5, -R11, RZ ;  /* 0x8000000b05050210 */ /* 0x000fe20007ffe0ff */
[----:B------:R-:W-:-:S03]  /*0680*/  @P0 VIADD R22, R22, 0x1 ;  /* 0x0000000116160836 */ /* 0x000fc60000000000 */
[----:B------:R-:W-:-:S13]  /*0690*/  ISETP.GE.U32.AND P1, PT, R5, R11, PT ;  /* 0x0000000b0500720c */ /* 0x000fda0003f26070 */
[----:B------:R-:W-:Y:S01]  /*06a0*/  @P1 VIADD R22, R22, 0x1 ;  /* 0x0000000116161836 */ /* 0x000fe20000000000 */
[----:B------:R-:W-:-:S05]  /*06b0*/  @!P2 LOP3.LUT R22, RZ, R11, RZ, 0x33, !PT ;  /* 0x0000000bff16a212 */ /* 0x000fca00078e33ff */
[----:B------:R-:W-:-:S04]  /*06c0*/  IMAD.MOV R13, RZ, RZ, -R22 ;  /* 0x000000ffff0d7224 */ /* 0x000fc800078e0a16 */
[----:B------:R-:W-:Y:S01]  /*06d0*/  IMAD R13, R11, R13, R4 ;  /* 0x0000000d0b0d7224 */ /* 0x000fe200078e0204 */
[----:B------:R-:W-:Y:S06]  /*06e0*/  BRA `(.L_x_457) ;  /* 0x0000000000447947 */ /* 0x000fec0003800000 */
.L_x_456:
[----:B------:R-:W0:Y:S01]  /*06f0*/  LDCU.64 UR6, c[0x0][0x3e0] ;  /* 0x00007c00ff0677ac */ /* 0x000e220008000a00 */
[----:B------:R-:W-:Y:S01]  /*0700*/  IMAD.MOV.U32 R16, RZ, RZ, R4 ;  /* 0x000000ffff107224 */ /* 0x000fe200078e0004 */
[----:B------:R-:W-:Y:S01]  /*0710*/  MOV R2, 0x760 ;  /* 0x0000076000027802 */ /* 0x000fe20000000f00 */
[----:B------:R-:W-:Y:S01]  /*0720*/  IMAD.MOV.U32 R11, RZ, RZ, R5 ;  /* 0x000000ffff0b7224 */ /* 0x000fe200078e0005 */
[----:B0-----:R-:W-:Y:S01]  /*0730*/  MOV R9, UR6 ;  /* 0x0000000600097c02 */ /* 0x001fe20008000f00 */
[----:B------:R-:W-:-:S07]  /*0740*/  IMAD.U32 R8, RZ, RZ, UR7 ;  /* 0x00000007ff087e24 */ /* 0x000fce000f8e00ff */
[----:B------:R-:W-:Y:S05]  /*0750*/  CALL.REL.NOINC `($__internal_8_$__cuda_sm20_div_s64) ;  /* 0x0000002400907944 */ /* 0x000fea0003c00000 */
[----:B------:R-:W0:Y:S01]  /*0760*/  LDCU.64 UR6, c[0x0][0x3e0] ;  /* 0x00007c00ff0677ac */ /* 0x000e220008000a00 */
[----:B------:R-:W-:-:S05]  /*0770*/  IADD3 R7, P0, PT, RZ, -R22, RZ ;  /* 0x80000016ff077210 */ /* 0x000fca0007f1e0ff */
[----:B------:R-:W-:Y:S02]  /*0780*/  IMAD.X R2, RZ, RZ, ~R23, P0 ;  /* 0x000000ffff027224 */ /* 0x000fe400000e0e17 */
[----:B0-----:R-:W-:Y:S02]  /*0790*/  IMAD.U32 R11, RZ, RZ, UR6 ;  /* 0x00000006ff0b7e24 */ /* 0x001fe4000f8e00ff */
[----:B------:R-:W-:Y:S02]  /*07a0*/  IMAD.U32 R9, RZ, RZ, UR7 ;  /* 0x00000007ff097e24 */ /* 0x000fe4000f8e00ff */
[-C--:B------:R-:W-:Y:S02]  /*07b0*/  IMAD R2, R2, R11.reuse, RZ ;  /* 0x0000000b02027224 */ /* 0x080fe400078e02ff */
[----:B------:R-:W-:-:S04]  /*07c0*/  IMAD.WIDE.U32 R4, R7, R11, R4 ;  /* 0x0000000b07047225 */ /* 0x000fc800078e0004 */
[----:B------:R-:W-:Y:S02]  /*07d0*/  IMAD R7, R7, R9, R2 ;  /* 0x0000000907077224 */ /* 0x000fe400078e0202 */
[----:B------:R-:W-:-:S03]  /*07e0*/  IMAD.MOV.U32 R13, RZ, RZ, R4 ;  /* 0x000000ffff0d7224 */ /* 0x000fc600078e0004 */
[----:B------:R-:W-:-:S07]  /*07f0*/  IADD3 R8, PT, PT, R5, R7, RZ ;  /* 0x0000000705087210 */ /* 0x000fce0007ffe0ff */
.L_x_457:
[----:B------:R-:W-:Y:S05]  /*0800*/  BSYNC.RECONVERGENT B0 ;  /* 0x0000000000007941 */ /* 0x000fea0003800200 */
.L_x_455:
[----:B------:R-:W0:Y:S01]  /*0810*/  LDCU.128 UR12, c[0x0][0x3a0] ;  /* 0x00007400ff0c77ac */ /* 0x000e220008000c00 */
[----:B------:R-:W-:Y:S01]  /*0820*/  IMAD.MOV.U32 R6, RZ, RZ, R13 ;  /* 0x000000ffff067224 */ /* 0x000fe200078e000d */
[----:B------:R-:W1:Y:S01]  /*0830*/  LDC.64 R50, c[0x0][0x3b8] ;  /* 0x0000ee00ff327b82 */ /* 0x000e620000000a00 */
[----:B------:R-:W-:-:S07]  /*0840*/  CS2R R52, SRZ ;  /* 0x0000000000347805 */ /* 0x000fce000001ff00 */
[----:B------:R-:W2:Y:S01]  /*0850*/  LDC.64 R54, c[0x0][0x3b0] ;  /* 0x0000ec00ff367b82 */ /* 0x000ea20000000a00 */
[----:B0-----:R-:W-:Y:S02]  /*0860*/  UIMAD UR8, UR15, UR12, URZ ;  /* 0x0000000c0f0872a4 */ /* 0x001fe4000f8e02ff */
[----:B------:R-:W-:Y:S02]  /*0870*/  UIMAD.WIDE.U32 UR6, UR14, UR12, URZ ;  /* 0x0000000c0e0672a5 */ /* 0x000fe4000f8e00ff */
[----:B------:R-:W-:Y:S01]  /*0880*/  UIMAD UR8, UR14, UR13, UR8 ;  /* 0x0000000d0e0872a4 */ /* 0x000fe2000f8e0208 */
[----:B------:R-:W0:Y:S03]  /*0890*/  LDCU.64 UR12, c[0x0][0x3e8] ;  /* 0x00007d00ff0c77ac */ /* 0x000e260008000a00 */
[----:B------:R-:W-:Y:S01]  /*08a0*/  IMAD.WIDE.U32 R4, R11, UR6, RZ ;  /* 0x000000060b047c25 */ /* 0x000fe2000f8e00ff */
[----:B-1----:R-:W-:Y:S01]  /*08b0*/  SHF.L.U64.HI R57, R50, 0x1, R51 ;  /* 0x0000000132397819 */ /* 0x002fe20000010233 */
[----:B------:R-:W-:-:S05]  /*08c0*/  UIADD3 UR7, UPT, UPT, UR7, UR8, URZ ;  /* 0x0000000807077290 */ /* 0x000fca000fffe0ff */
[----:B------:R-:W1:Y:S01]  /*08d0*/  LDCU.128 UR8, c[0x0][0x3c0] ;  /* 0x00007800ff0877ac */ /* 0x000e620008000c00 */
[----:B------:R-:W-:-:S04]  /*08e0*/  IMAD R2, R11, UR7, RZ ;  /* 0x000000070b027c24 */ /* 0x000fc8000f8e02ff */
[----:B------:R-:W-:Y:S01]  /*08f0*/  IMAD R7, R9, UR6, R2 ;  /* 0x0000000609077c24 */ /* 0x000fe2000f8e0202 */
[----:B------:R-:W3:Y:S03]  /*0900*/  LDCU.64 UR6, c[0x0][0x3f0] ;  /* 0x00007e00ff0677ac */ /* 0x000ee60008000a00 */
[----:B------:R-:W-:Y:S02]  /*0910*/  IMAD.IADD R5, R5, 0x1, R7 ;  /* 0x0000000105057824 */ /* 0x000fe400078e0207 */
[----:B------:R-:W-:Y:S02]  /*0920*/  IMAD.MOV.U32 R7, RZ, RZ, R8 ;  /* 0x000000ffff077224 */ /* 0x000fe400078e0008 */
[----:B------:R-:W-:Y:S02]  /*0930*/  IMAD R5, R5, R22, RZ ;  /* 0x0000001605057224 */ /* 0x000fe400078e02ff */
[----:B------:R-:W-:-:S04]  /*0940*/  IMAD.WIDE.U32 R6, R22, R4, R6 ;  /* 0x0000000416067225 */ /* 0x000fc800078e0006 */
[----:B------:R-:W-:Y:S02]  /*0950*/  IMAD R5, R23, R4, R5 ;  /* 0x0000000417057224 */ /* 0x000fe400078e0205 */
[----:B-1----:R-:W-:Y:S02]  /*0960*/  IMAD R8, R8, UR8, RZ ;  /* 0x0000000808087c24 */ /* 0x002fe4000f8e02ff */
[----:B------:R-:W-:Y:S02]  /*0970*/  IMAD.IADD R2, R7, 0x1, R5 ;  /* 0x0000000107027824 */ /* 0x000fe400078e0205 */
[----:B------:R-:W1:Y:S01]  /*0980*/  LDC.64 R4, c[0x0][0x3d8] ;  /* 0x0000f600ff047b82 */ /* 0x000e620000000a00 */
[----:B------:R-:W-:Y:S02]  /*0990*/  IMAD R15, R13, UR9, R8 ;  /* 0x000000090d0f7c24 */ /* 0x000fe4000f8e0208 */
[----:B0-----:R-:W-:Y:S02]  /*09a0*/  IMAD R7, R2, UR12, RZ ;  /* 0x0000000c02077c24 */ /* 0x001fe4000f8e02ff */
[----:B------:R-:W-:-:S02]  /*09b0*/  IMAD.MOV.U32 R2, RZ, RZ, R0 ;  /* 0x000000ffff027224 */ /* 0x000fc400078e0000 */
[C---:B------:R-:W-:Y:S02]  /*09c0*/  IMAD R7, R6.reuse, UR13, R7 ;  /* 0x0000000d06077c24 */ /* 0x040fe4000f8e0207 */
[----:B------:R-:W-:Y:S01]  /*09d0*/  IMAD.WIDE.U32 R18, R6, UR12, R2 ;  /* 0x0000000c06127c25 */ /* 0x000fe2000f8e0002 */
[----:B------:R-:W-:-:S03]  /*09e0*/  IADD3 R6, P1, PT, RZ, -R50, RZ ;  /* 0x80000032ff067210 */ /* 0x000fc60007f3e0ff */
[----:B------:R-:W-:Y:S01]  /*09f0*/  IMAD R3, R3, UR10, RZ ;  /* 0x0000000a03037c24 */ /* 0x000fe2000f8e02ff */
[----:B---3--:R-:W-:Y:S01]  /*0a00*/  LEA R17, P0, R18, UR6, 0x1 ;  /* 0x0000000612117c11 */ /* 0x008fe2000f8008ff */
[----:B------:R-:W-:Y:S02]  /*0a10*/  IMAD.IADD R7, R19, 0x1, R7 ;  /* 0x0000000113077824 */ /* 0x000fe400078e0207 */
[C---:B------:R-:W-:Y:S02]  /*0a20*/  IMAD R9, R0.reuse, UR11, R3 ;  /* 0x0000000b00097c24 */ /* 0x040fe4000f8e0203 */
[----:B------:R-:W-:Y:S01]  /*0a30*/  IMAD.WIDE.U32 R2, R0, UR10, RZ ;  /* 0x0000000a00027c25 */ /* 0x000fe2000f8e00ff */
[----:B------:R-:W-:Y:S02]  /*0a40*/  LEA.HI.X R18, R18, UR7, R7, 0x1, P0 ;  /* 0x0000000712127c11 */ /* 0x000fe400080f0c07 */
[----:B--2---:R-:W-:Y:S01]  /*0a50*/  IADD3 R54, P0, PT, RZ, -R54, RZ ;  /* 0x80000036ff367210 */ /* 0x004fe20007f1e0ff */
[C---:B------:R-:W-:Y:S01]  /*0a60*/  IMAD.SHL.U32 R11, R2.reuse, 0x2, RZ ;  /* 0x00000002020b7824 */ /* 0x040fe200078e00ff */
[----:B-1----:R-:W-:Y:S01]  /*0a70*/  IADD3 R20, P2, P3, R2, R4, -R50 ;  /* 0x0000000402147210 */ /* 0x002fe20007b5e832 */
[----:B------:R-:W-:Y:S01]  /*0a80*/  IMAD.X R7, RZ, RZ, ~R51, P1 ;  /* 0x000000ffff077224 */ /* 0x000fe200008e0e33 */
[----:B------:R-:W-:Y:S01]  /*0a90*/  IADD3.X R55, PT, PT, RZ, ~R55, RZ, P0, !PT ;  /* 0x80000037ff377210 */ /* 0x000fe200007fe4ff */
[----:B------:R-:W-:Y:S01]  /*0aa0*/  IMAD.IADD R3, R3, 0x1, R9 ;  /* 0x0000000103037824 */ /* 0x000fe200078e0209 */
[----:B------:R-:W-:Y:S01]  /*0ab0*/  LEA R10, P0, -R50, R11, 0x1 ;  /* 0x0000000b320a7211 */ /* 0x000fe200078009ff */
[----:B------:R-:W-:-:S03]  /*0ac0*/  IMAD.WIDE.U32 R8, R4, 0x7, R6 ;  /* 0x0000000704087825 */ /* 0x000fc600078e0006 */
[C---:B------:R-:W-:Y:S01]  /*0ad0*/  SHF.L.U64.HI R0, R2.reuse, 0x1, R3 ;  /* 0x0000000102007819 */ /* 0x040fe20000010203 */
[----:B------:R-:W-:Y:S01]  /*0ae0*/  IMAD.WIDE.U32 R54, R13, UR8, R54 ;  /* 0x000000080d367c25 */ /* 0x000fe2000f8e0036 */
[----:B------:R0:W-:Y:S01]  /*0af0*/  STL [R1+0x28], R10 ;  /* 0x0000280a01007387 */ /* 0x0001e20000100800 */
[----:B------:R-:W-:Y:S02]  /*0b00*/  IADD3 R58, P1, PT, R2, R8, RZ ;  /* 0x00000008023a7210 */ /* 0x000fe40007f3e0ff */
[----:B------:R-:W-:Y:S01]  /*0b10*/  IMAD R14, R5, 0x7, RZ ;  /* 0x00000007050e7824 */ /* 0x000fe200078e02ff */
[----:B------:R-:W-:Y:S01]  /*0b20*/  IADD3.X R21, PT, PT, R3, R5, ~R51, P2, P3 ;  /* 0x0000000503157210 */ /* 0x000fe200017e6c33 */
[----:B------:R-:W-:-:S03]  /*0b30*/  IMAD.WIDE.U32 R12, R4, 0x5, R6 ;  /* 0x00000005040c7825 */ /* 0x000fc600078e0006 */
[----:B------:R-:W-:Y:S01]  /*0b40*/  IADD3.X R59, PT, PT, R3, R9, R14, P1, !PT ;  /* 0x00000009033b7210 */ /* 0x000fe20000ffe40e */
[----:B------:R-:W-:Y:S01]  /*0b50*/  IMAD.X R57, R0, 0x1, ~R57, P0 ;  /* 0x0000000100397824 */ /* 0x000fe200000e0e39 */
[----:B------:R-:W-:Y:S01]  /*0b60*/  IADD3 R24, P1, PT, R2, R12, RZ ;  /* 0x0000000c02187210 */ /* 0x000fe20007f3e0ff */
[----:B0-----:R-:W-:-:S04]  /*0b70*/  IMAD.WIDE.U32 R10, R4, 0x6, R6 ;  /* 0x00000006040a7825 */ /* 0x001fc800078e0006 */
[C---:B------:R-:W-:Y:S01]  /*0b80*/  IMAD R8, R5.reuse, 0x5, RZ ;  /* 0x0000000505087824 */ /* 0x040fe200078e02ff */
[C---:B------:R-:W-:Y:S01]  /*0b90*/  IADD3 R60, P0, PT, R2.reuse, R10, RZ ;  /* 0x0000000a023c7210 */ /* 0x040fe20007f1e0ff */
[----:B------:R-:W-:Y:S01]  /*0ba0*/  IMAD R0, R5, 0x6, RZ ;  /* 0x0000000605007824 */ /* 0x000fe200078e02ff */
[----:B------:R-:W-:Y:S01]  /*0bb0*/  IADD3 R10, P4, P5, R2, UR19, -R50 ;  /* 0x00000013020a7c10 */ /* 0x000fe2000fd9e832 */
[----:B------:R-:W-:Y:S01]  /*0bc0*/  IMAD.WIDE.U32 R6, R4, 0x3, R6 ;  /* 0x0000000304067825 */ /* 0x000fe200078e0006 */
[C---:B------:R-:W-:Y:S02]  /*0bd0*/  IADD3.X R25, PT, PT, R3.reuse, R13, R8, P1, !PT ;  /* 0x0000000d03197210 */ /* 0x040fe40000ffe408 */
[----:B------:R-:W-:Y:S01]  /*0be0*/  IADD3.X R61, PT, PT, R3, R11, R0, P0, !PT ;  /* 0x0000000b033d7210 */ /* 0x000fe200007fe400 */
[----:B------:R-:W-:Y:S01]  /*0bf0*/  IMAD R0, R5, 0x3, RZ ;  /* 0x0000000305007824 */ /* 0x000fe200078e02ff */
[C---:B------:R-:W-:Y:S01]  /*0c00*/  IADD3 R12, P1, P2, R2.reuse, UR5, -R50 ;  /* 0x00000005020c7c10 */ /* 0x040fe2000fa3e832 */
[----:B------:R0:W-:Y:S01]  /*0c10*/  STL.64 [R1], R24 ;  /* 0x0000001801007387 */ /* 0x0001e20000100a00 */
[----:B------:R-:W-:Y:S01]  /*0c20*/  IADD3 R8, P3, PT, R2, R6, RZ ;  /* 0x0000000602087210 */ /* 0x000fe20007f7e0ff */
[----:B------:R-:W-:Y:S01]  /*0c30*/  IMAD.IADD R56, R55, 0x1, R15 ;  /* 0x0000000137387824 */ /* 0x000fe200078e020f */
[C-C-:B------:R-:W-:Y:S01]  /*0c40*/  IADD3.X R13, PT, PT, R3.reuse, UR4, ~R51.reuse, P1, P2 ;  /* 0x00000004030d7c10 */ /* 0x140fe20008fe4c33 */
[----:B------:R0:W-:Y:S01]  /*0c50*/  STL.64 [R1+0x20], R20 ;  /* 0x0000201401007387 */ /* 0x0001e20000100a00 */
[----:B------:R-:W-:-:S02]  /*0c60*/  IADD3.X R11, PT, PT, R3, UR18, ~R51, P4, P5 ;  /* 0x00000012030b7c10 */ /* 0x000fc4000a7eac33 */
[----:B------:R-:W-:Y:S01]  /*0c70*/  IADD3.X R9, PT, PT, R3, R7, R0, P3, !PT ;  /* 0x0000000703097210 */ /* 0x000fe20001ffe400 */
[----:B------:R0:W-:Y:S01]  /*0c80*/  STL.64 [R1+0x8], R12 ;  /* 0x0000080c01007387 */ /* 0x0001e20000100a00 */
[----:B------:R-:W-:-:S03]  /*0c90*/  IADD3 R50, P0, PT, R2, -R50, RZ ;  /* 0x8000003202327210 */ /* 0x000fc60007f1e0ff */
[----:B------:R0:W-:Y:S02]  /*0ca0*/  STL.64 [R1+0x18], R10 ;  /* 0x0000180a01007387 */ /* 0x0001e40000100a00 */
[----:B------:R-:W-:Y:S02]  /*0cb0*/  IMAD.X R51, R3, 0x1, ~R51, P0 ;  /* 0x0000000103337824 */ /* 0x000fe400000e0e33 */
[----:B------:R0:W-:Y:S06]  /*0cc0*/  STL.64 [R1+0x10], R8 ;  /* 0x0000100801007387 */ /* 0x0001ec0000100a00 */
.L_x_465:
[----:B------:R-:W1:Y:S01]  /*0cd0*/  LDCU.64 UR6, c[0x0][0x3a8] ;  /* 0x00007500ff0677ac */ /* 0x000e620008000a00 */
[----:B---3--:R-:W-:Y:S01]  /*0ce0*/  MOV R2, R54 ;  /* 0x0000003600027202 */ /* 0x008fe20000000f00 */
[----:B------:R-:W-:Y:S01]  /*0cf0*/  IMAD.MOV.U32 R3, RZ, RZ, R56 ;  /* 0x000000ffff037224 */ /* 0x000fe200078e0038 */
[----:B--2---:R-:W2:Y:S01]  /*0d00*/  LDCU.64 UR8, c[0x0][0x3d0] ;  /* 0x00007a00ff0877ac */ /* 0x004ea20008000a00 */
[----:B------:R-:W-:Y:S02]  /*0d10*/  IMAD.MOV.U32 R15, RZ, RZ, RZ ;  /* 0x000000ffff0f7224 */ /* 0x000fe400078e00ff */
[----:B------:R-:W-:Y:S01]  /*0d20*/  IMAD.MOV.U32 R0, RZ, RZ, RZ ;  /* 0x000000ffff007224 */ /* 0x000fe200078e00ff */
[----:B-1----:R-:W-:-:S04]  /*0d30*/  UISETP.GE.U32.AND UP0, UPT, UR6, 0x8, UPT ;  /* 0x000000080600788c */ /* 0x002fc8000bf06070 */
[----:B------:R-:W-:Y:S01]  /*0d40*/  UISETP.GE.U32.AND.EX UP0, UPT, UR7, URZ, UPT, UP0 ;  /* 0x000000ff0700728c */ /* 0x000fe2000bf06100 */
[----:B--2---:R-:W-:Y:S02]  /*0d50*/  IMAD R5, R53, UR8, RZ ;  /* 0x0000000835057c24 */ /* 0x004fe4000f8e02ff */
[----:B0-----:R-:W-:-:S04]  /*0d60*/  IMAD.WIDE.U32 R24, R52, UR8, R2 ;  /* 0x0000000834187c25 */ /* 0x001fc8000f8e0002 */
[----:B------:R-:W-:-:S04]  /*0d70*/  IMAD R3, R52, UR9, R5 ;  /* 0x0000000934037c24 */ /* 0x000fc8000f8e0205 */
[----:B------:R-:W-:Y:S01]  /*0d80*/  IMAD.IADD R3, R25, 0x1, R3 ;  /* 0x0000000119037824 */ /* 0x000fe200078e0203 */
[----:B------:R-:W-:Y:S06]  /*0d90*/  BRA.U !UP0, `(.L_x_458) ;  /* 0x0000000d08887547 */ /* 0x000fec000b800000 */
[----:B------:R-:W2:Y:S01]  /*0da0*/  LDL.64 R26, [R1+0x18] ;  /* 0x00001800011a7983 */ /* 0x000ea20000100a00 */
[----:B------:R-:W0:Y:S03]  /*0db0*/  LDCU.128 UR8, c[0x0][0x390] ;  /* 0x00007200ff0877ac */ /* 0x000e260008000c00 */
[----:B------:R-:W3:Y:S04]  /*0dc0*/  LDL.64 R28, [R1+0x20] ;  /* 0x00002000011c7983 */ /* 0x000ee80000100a00 */
[----:B------:R-:W4:Y:S04]  /*0dd0*/  LDL R10, [R1+0x28] ;  /* 0x00002800010a7983 */ /* 0x000f280000100800 */
[----:B------:R-:W5:Y:S04]  /*0de0*/  LDL.64 R20, [R1+0x10] ;  /* 0x0000100001147983 */ /* 0x000f680000100a00 */
[----:B------:R-:W5:Y:S04]  /*0df0*/  LDL.64 R6, [R1+0x8] ;  /* 0x0000080001067983 */ /* 0x000f680000100a00 */
[----:B------:R-:W5:Y:S01]  /*0e00*/  LDL.64 R8, [R1] ;  /* 0x0000000001087983 */ /* 0x000f620000100a00 */
[----:B0-----:R-:W-:-:S02]  /*0e10*/  IMAD R5, R23, UR8, RZ ;  /* 0x0000000817057c24 */ /* 0x001fc4000f8e02ff */
[----:B------:R-:W-:Y:S02]  /*0e20*/  IMAD.MOV.U32 R2, RZ, RZ, R24 ;  /* 0x000000ffff027224 */ /* 0x000fe400078e0018 */
[C---:B------:R-:W-:Y:S02]  /*0e30*/  IMAD R5, R22.reuse, UR9, R5 ;  /* 0x0000000916057c24 */ /* 0x040fe4000f8e0205 */
[----:B------:R-:W-:Y:S01]  /*0e40*/  IMAD.WIDE.U32 R12, R22, UR8, R2 ;  /* 0x00000008160c7c25 */ /* 0x000fe2000f8e0002 */
[----:B------:R-:W0:Y:S03]  /*0e50*/  LDCU.64 UR8, c[0x0][0x388] ;  /* 0x00007100ff0877ac */ /* 0x000e260008000a00 */
[----:B------:R-:W-:-:S04]  /*0e60*/  IMAD.IADD R0, R13, 0x1, R5 ;  /* 0x000000010d007824 */ /* 0x000fc800078e0205 */
[----:B------:R-:W-:Y:S02]  /*0e70*/  IMAD R5, R0, UR10, RZ ;  /* 0x0000000a00057c24 */ /* 0x000fe4000f8e02ff */
[----:B------:R-:W-:-:S04]  /*0e80*/  IMAD.WIDE.U32 R14, R12, UR10, RZ ;  /* 0x0000000a0c0e7c25 */ /* 0x000fc8000f8e00ff */
[----:B------:R-:W-:-:S05]  /*0e90*/  IMAD R0, R12, UR11, R5 ;  /* 0x0000000b0c007c24 */ /* 0x000fca000f8e0205 */
[----:B------:R-:W-:Y:S01]  /*0ea0*/  IADD3 R2, PT, PT, R15, R0, RZ ;  /* 0x000000000f027210 */ /* 0x000fe20007ffe0ff */
[----:B------:R-:W-:Y:S02]  /*0eb0*/  ULOP3.LUT UR6, UR6, 0xfffffff8, URZ, 0xc0, !UPT ;  /* 0xfffffff806067892 */ /* 0x000fe4000f8ec0ff */
[----:B------:R-:W-:Y:S01]  /*0ec0*/  ULOP3.LUT UR7, UR7, 0x7fffffff, URZ, 0xc0, !UPT ;  /* 0x7fffffff07077892 */ /* 0x000fe2000f8ec0ff */
[----:B------:R-:W-:Y:S02]  /*0ed0*/  IMAD.MOV.U32 R16, RZ, RZ, R50 ;  /* 0x000000ffff107224 */ /* 0x000fe400078e0032 */
[C---:B--2---:R-:W-:Y:S02]  /*0ee0*/  IMAD.WIDE.U32 R44, R12.reuse, UR10, R26 ;  /* 0x0000000a0c2c7c25 */ /* 0x044fe4000f8e001a */
[----:B------:R-:W1:Y:S02]  /*0ef0*/  LDC.64 R26, c[0x0][0x3d8] ;  /* 0x0000f600ff1a7b82 */ /* 0x000e640000000a00 */
[----:B---3--:R-:W-:-:S04]  /*0f00*/  IMAD.WIDE.U32 R46, R12, UR10, R28 ;  /* 0x0000000a0c2e7c25 */ /* 0x008fc8000f8e001c */
[----:B------:R-:W-:Y:S01]  /*0f10*/  IMAD.IADD R15, R0, 0x1, R45 ;  /* 0x00000001000f7824 */ /* 0x000fe200078e022d */
[----:B----4-:R-:W-:Y:S01]  /*0f20*/  LEA R48, P0, R14, R10, 0x1 ;  /* 0x0000000a0e307211 */ /* 0x010fe200078008ff */
[----:B------:R-:W-:Y:S01]  /*0f30*/  IMAD.IADD R19, R0, 0x1, R47 ;  /* 0x0000000100137824 */ /* 0x000fe200078e022f */
[----:B------:R-:W2:Y:S01]  /*0f40*/  LDC.64 R28, c[0x0][0x3e0] ;  /* 0x0000f800ff1c7b82 */ /* 0x000ea20000000a00 */
[----:B------:R-:W-:Y:S01]  /*0f50*/  IMAD.SHL.U32 R43, R44, 0x2, RZ ;  /* 0x000000022c2b7824 */ /* 0x000fe200078e00ff */
[----:B------:R-:W-:Y:S02]  /*0f60*/  LEA.HI.X R47, R14, R57, R2, 0x1, P0 ;  /* 0x000000390e2f7211 */ /* 0x000fe400000f0c02 */
[----:B------:R-:W-:-:S04]  /*0f70*/  SHF.L.U64.HI R44, R44, 0x1, R15 ;  /* 0x000000012c2c7819 */ /* 0x000fc8000001020f */
[----:B------:R-:W2:Y:S01]  /*0f80*/  LDC.64 R14, c[0x0][0x3e8] ;  /* 0x0000fa00ff0e7b82 */ /* 0x000ea20000000a00 */
[----:B-----5:R-:W-:-:S04]  /*0f90*/  IMAD.WIDE.U32 R4, R12, UR10, R20 ;  /* 0x0000000a0c047c25 */ /* 0x020fc8000f8e0014 */
[----:B------:R-:W-:Y:S02]  /*0fa0*/  IMAD.IADD R5, R0, 0x1, R5 ;  /* 0x0000000100057824 */ /* 0x000fe400078e0205 */
[----:B------:R-:W-:-:S04]  /*0fb0*/  IMAD.WIDE.U32 R6, R12, UR10, R6 ;  /* 0x0000000a0c067c25 */ /* 0x000fc8000f8e0006 */
[----:B------:R-:W-:Y:S01]  /*0fc0*/  IMAD.WIDE.U32 R8, R12, UR10, R8 ;  /* 0x0000000a0c087c25 */ /* 0x000fe2000f8e0008 */
[----:B------:R-:W-:-:S03]  /*0fd0*/  SHF.L.U64.HI R42, R4, 0x1, R5 ;  /* 0x00000001042a7819 */ /* 0x000fc60000010205 */
[----:B------:R-:W-:Y:S01]  /*0fe0*/  IMAD.WIDE.U32 R10, R12, UR10, R60 ;  /* 0x0000000a0c0a7c25 */ /* 0x000fe2000f8e003c */
[----:B------:R-:W-:-:S03]  /*0ff0*/  IADD3 R5, PT, PT, R0, R7, RZ ;  /* 0x0000000700057210 */ /* 0x000fc60007ffe0ff */
[----:B------:R-:W-:-:S04]  /*1000*/  IMAD.WIDE.U32 R12, R12, UR10, R58 ;  /* 0x0000000a0c0c7c25 */ /* 0x000fc8000f8e003a */
[----:B--2---:R-:W-:-:S04]  /*1010*/  IMAD R15, R15, R28, RZ ;  /* 0x0000001c0f0f7224 */ /* 0x004fc800078e02ff */
[C---:B------:R-:W-:Y:S02]  /*1020*/  IMAD R15, R14.reuse, R29, R15 ;  /* 0x0000001d0e0f7224 */ /* 0x040fe400078e020f */
[----:B------:R-:W-:-:S04]  /*1030*/  IMAD.WIDE.U32 R28, R14, R28, RZ ;  /* 0x0000001c0e1c7225 */ /* 0x000fc800078e00ff */
[C---:B------:R-:W-:Y:S02]  /*1040*/  IMAD.IADD R7, R0.reuse, 0x1, R9 ;  /* 0x0000000100077824 */ /* 0x040fe400078e0209 */
[C---:B------:R-:W-:Y:S02]  /*1050*/  IMAD.IADD R9, R0.reuse, 0x1, R11 ;  /* 0x0000000100097824 */ /* 0x040fe400078e020b */
[----:B------:R-:W-:Y:S02]  /*1060*/  IMAD.IADD R11, R0, 0x1, R13 ;  /* 0x00000001000b7824 */ /* 0x000fe400078e020d */
[----:B------:R-:W-:Y:S01]  /*1070*/  IMAD.IADD R15, R29, 0x1, R15 ;  /* 0x000000011d0f7824 */ /* 0x000fe200078e020f */
[----:B------:R-:W-:Y:S01]  /*1080*/  SHF.L.U64.HI R5, R6, 0x1, R5 ;  /* 0x0000000106057819 */ /* 0x000fe20000010205 */
[C---:B------:R-:W-:Y:S01]  /*1090*/  IMAD.SHL.U32 R45, R46.reuse, 0x2, RZ ;  /* 0x000000022e2d7824 */ /* 0x040fe200078e00ff */
[----:B------:R-:W-:Y:S01]  /*10a0*/  SHF.L.U64.HI R46, R46, 0x1, R19 ;  /* 0x000000012e2e7819 */ /* 0x000fe20000010213 */
[----:B------:R-:W-:Y:S01]  /*10b0*/  IMAD.SHL.U32 R4, R4, 0x2, RZ ;  /* 0x0000000204047824 */ /* 0x000fe200078e00ff */
[----:B------:R-:W-:Y:S01]  /*10c0*/  SHF.L.U64.HI R7, R8, 0x1, R7 ;  /* 0x0000000108077819 */ /* 0x000fe20000010207 */
[----:B------:R-:W-:Y:S01]  /*10d0*/  IMAD.SHL.U32 R6, R6, 0x2, RZ ;  /* 0x0000000206067824 */ /* 0x000fe200078e00ff */
[----:B------:R-:W-:Y:S01]  /*10e0*/  SHF.L.U64.HI R9, R10, 0x1, R9 ;  /* 0x000000010a097819 */ /* 0x000fe20000010209 */
[----:B------:R-:W-:Y:S01]  /*10f0*/  IMAD.SHL.U32 R8, R8, 0x2, RZ ;  /* 0x0000000208087824 */ /* 0x000fe200078e00ff */
[----:B------:R-:W-:Y:S01]  /*1100*/  SHF.L.U64.HI R11, R12, 0x1, R11 ;  /* 0x000000010c0b7819 */ /* 0x000fe2000001020b */
[----:B------:R-:W-:Y:S01]  /*1110*/  IMAD.SHL.U32 R10, R10, 0x2, RZ ;  /* 0x000000020a0a7824 */ /* 0x000fe200078e00ff */
[----:B------:R-:W-:Y:S01]  /*1120*/  SHF.L.U64.HI R14, R28, 0x4, R15 ;  /* 0x000000041c0e7819 */ /* 0x000fe2000001020f */
[----:B0-----:R-:W-:Y:S01]  /*1130*/  IMAD.U32 R0, RZ, RZ, UR8 ;  /* 0x00000008ff007e24 */ /* 0x001fe2000f8e00ff */
[----:B------:R-:W-:Y:S01]  /*1140*/  SHF.L.U32 R12, R12, 0x1, RZ ;  /* 0x000000010c0c7819 */ /* 0x000fe200000006ff */
[----:B------:R-:W-:Y:S01]  /*1150*/  IMAD.U32 R2, RZ, RZ, UR9 ;  /* 0x00000009ff027e24 */ /* 0x000fe2000f8e00ff */
[C---:B-1----:R-:W-:Y:S01]  /*1160*/  SHF.L.U64.HI R49, R26.reuse, 0x4, R27 ;  /* 0x000000041a317819 */ /* 0x042fe2000001021b */
[----:B------:R-:W-:Y:S01]  /*1170*/  IMAD.MOV.U32 R15, RZ, RZ, R51 ;  /* 0x000000ffff0f7224 */ /* 0x000fe200078e0033 */
[----:B------:R-:W-:Y:S01]  /*1180*/  SHF.L.U64.HI R13, R26, 0x3, R27 ;  /* 0x000000031a0d7819 */ /* 0x000fe2000001021b */
[----:B------:R-:W-:Y:S01]  /*1190*/  IMAD.U32 R19, RZ, RZ, UR6 ;  /* 0x00000006ff137e24 */ /* 0x000fe2000f8e00ff */
[----:B------:R-:W-:-:S07]  /*11a0*/  MOV R20, UR7 ;  /* 0x0000000700147c02 */ /* 0x000fce0008000f00 */
.L_x_459:
[----:B0-----:R-:W0:Y:S01]  /*11b0*/  LDCU.128 UR8, c[0x0][0x390] ;  /* 0x00007200ff0877ac */ /* 0x001e220008000c00 */
[----:B------:R-:W-:Y:S01]  /*11c0*/  LOP3.LUT R21, R24, R16, RZ, 0xfc, !PT ;  /* 0x0000001018157212 */ /* 0x000fe200078efcff */
[----:B------:R-:W1:Y:S03]  /*11d0*/  LDC.64 R34, c[0x0][0x3d8] ;  /* 0x0000f600ff227b82 */ /* 0x000e660000000a00 */
[----:B------:R-:W-:Y:S02]  /*11e0*/  ISETP.GT.U32.AND P2, PT, R21, -0x1, PT ;  /* 0xffffffff1500780c */ /* 0x000fe40003f44070 */
[----:B------:R-:W-:Y:S01]  /*11f0*/  LOP3.LUT R21, R3, R15, RZ, 0xfc, !PT ;  /* 0x0000000f03157212 */ /* 0x000fe200078efcff */
[----:B------:R-:W-:Y:S02]  /*1200*/  IMAD.MOV.U32 R32, RZ, RZ, R17 ;  /* 0x000000ffff207224 */ /* 0x000fe400078e0011 */
[----:B------:R-:W-:Y:S01]  /*1210*/  IMAD.MOV.U32 R33, RZ, RZ, R18 ;  /* 0x000000ffff217224 */ /* 0x000fe200078e0012 */
[----:B------:R-:W2:Y:S01]  /*1220*/  LDC.64 R36, c[0x0][0x3e0] ;  /* 0x0000f800ff247b82 */ /* 0x000ea20000000a00 */
[----:B0-----:R-:W-:-:S07]  /*1230*/  ISETP.GE.U32.AND P1, PT, R16, UR10, PT ;  /* 0x0000000a10007c0c */ /* 0x001fce000bf26070 */
[----:B------:R-:W2:Y:S01]  /*1240*/  LDC.64 R38, c[0x0][0x3e8] ;  /* 0x0000fa00ff267b82 */ /* 0x000ea20000000a00 */
[----:B------:R-:W-:Y:S02]  /*1250*/  ISETP.LT.U32.AND P0, PT, R24, UR8, PT ;  /* 0x0000000818007c0c */ /* 0x000fe4000bf01070 */
[----:B------:R-:W-:-:S04]  /*1260*/  ISETP.GE.AND.EX P1, PT, R15, UR11, PT, P1 ;  /* 0x0000000b0f007c0c */ /* 0x000fc8000bf26310 */
[----:B------:R-:W-:-:S04]  /*1270*/  ISETP.LT.AND.EX P1, PT, R3, UR9, !P1, P0 ;  /* 0x0000000903007c0c */ /* 0x000fc8000cf21300 */
[----:B------:R-:W-:-:S13]  /*1280*/  ISETP.GT.AND.EX P1, PT, R21, -0x1, P1, P2 ;  /* 0xffffffff1500780c */ /* 0x000fda0000f24320 */
[----:B------:R-:W-:Y:S02]  /*1290*/  @P1 IADD3 R30, P2, PT, R0, R48, RZ ;  /* 0x00000030001e1210 */ /* 0x000fe40007f5e0ff */
[----:B------:R-:W-:-:S03]  /*12a0*/  @!P1 PRMT R21, RZ, 0x7610, R21 ;  /* 0x00007610ff159816 */ /* 0x000fc60000000015 */
[----:B------:R-:W-:-:S05]  /*12b0*/  @P1 IMAD.X R31, R2, 0x1, R47, P2 ;  /* 0x00000001021f1824 */ /* 0x000fca00010e062f */
[----:B------:R1:W3:Y:S02]  /*12c0*/  @P1 LDG.E.U16 R21, desc[UR16][R30.64] ;  /* 0x000000101e151981 */ /* 0x0002e4000c1e1500 */
[----:B-1----:R-:W-:-:S04]  /*12d0*/  IADD3 R30, P2, PT, R16, R34, RZ ;  /* 0x00000022101e7210 */ /* 0x002fc80007f5e0ff */
[----:B------:R-:W-:Y:S01]  /*12e0*/  ISETP.GE.U32.AND P1, PT, R30, UR10, PT ;  /* 0x0000000a1e007c0c */ /* 0x000fe2000bf26070 */
[----:B------:R-:W-:Y:S01]  /*12f0*/  IMAD.X R27, R15, 0x1, R35, P2 ;  /* 0x000000010f1b7824 */ /* 0x000fe200010e0623 */
[----:B------:R-:W-:-:S04]  /*1300*/  LOP3.LUT R30, R24, R30, RZ, 0xfc, !PT ;  /* 0x0000001e181e7212 */ /* 0x000fc800078efcff */
[----:B------:R-:W-:Y:S02]  /*1310*/  ISETP.GE.AND.EX P1, PT, R27, UR11, PT, P1 ;  /* 0x0000000b1b007c0c */ /* 0x000fe4000bf26310 */
[----:B------:R-:W-:Y:S02]  /*1320*/  ISETP.GT.U32.AND P2, PT, R30, -0x1, PT ;  /* 0xffffffff1e00780c */ /* 0x000fe40003f44070 */
[C---:B------:R-:W-:Y:S02]  /*1330*/  LOP3.LUT R27, R3.reuse, R27, RZ, 0xfc, !PT ;  /* 0x0000001b031b7212 */ /* 0x040fe400078efcff */
[----:B------:R-:W-:-:S04]  /*1340*/  ISETP.LT.AND.EX P1, PT, R3, UR9, !P1, P0 ;  /* 0x0000000903007c0c */ /* 0x000fc8000cf21300 */
[----:B------:R-:W-:-:S13]  /*1350*/  ISETP.GT.AND.EX P1, PT, R27, -0x1, P1, P2 ;  /* 0xffffffff1b00780c */ /* 0x000fda0000f24320 */
[----:B------:R-:W-:Y:S02]  /*1360*/  @P1 IADD3 R30, P2, PT, R0, R45, RZ ;  /* 0x0000002d001e1210 */ /* 0x000fe40007f5e0ff */
[----:B------:R-:W-:-:S03]  /*1370*/  @!P1 PRMT R40, RZ, 0x7610, R40 ;  /* 0x00007610ff289816 */ /* 0x000fc60000000028 */
[----:B------:R-:W-:Y:S01]  /*1380*/  @P1 IMAD.X R31, R2, 0x1, R46, P2 ;  /* 0x00000001021f1824 */ /* 0x000fe200010e062e */
[----:B---3--:R0:W-:Y:S04]  /*1390*/  STG.E.U16 desc[UR16][R32.64], R21 ;  /* 0x0000001520007986 */ /* 0x0081e8000c101510 */
[----:B------:R1:W3:Y:S01]  /*13a0*/  @P1 LDG.E.U16 R40, desc[UR16][R30.64] ;  /* 0x000000101e281981 */ /* 0x0002e2000c1e1500 */
[----:B------:R-:W-:Y:S01]  /*13b0*/  IADD3 R27, P2, PT, R16, UR19, RZ ;  /* 0x00000013101b7c10 */ /* 0x000fe2000ff5e0ff */
[----:B--2---:R-:W-:-:S03]  /*13c0*/  IMAD R39, R39, R36, RZ ;  /* 0x0000002427277224 */ /* 0x004fc600078e02ff */
[----:B------:R-:W-:Y:S02]  /*13d0*/  ISETP.GE.U32.AND P1, PT, R27, UR10, PT ;  /* 0x0000000a1b007c0c */ /* 0x000fe4000bf26070 */
[----:B------:R-:W-:Y:S02]  /*13e0*/  LOP3.LUT R27, R24, R27, RZ, 0xfc, !PT ;  /* 0x0000001b181b7212 */ /* 0x000fe400078efcff */
[----:B0-----:R-:W-:Y:S01]  /*13f0*/  IADD3.X R21, PT, PT, R15, UR18, RZ, P2, !PT ;  /* 0x000000120f157c10 */ /* 0x001fe200097fe4ff */
[----:B-1----:R-:W-:Y:S01]  /*1400*/  IMAD.WIDE.U32 R30, R38, R36, RZ ;  /* 0x00000024261e7225 */ /* 0x002fe200078e00ff */
[----:B------:R-:W-:Y:S02]  /*1410*/  ISETP.GT.U32.AND P2, PT, R27, -0x1, PT ;  /* 0xffffffff1b00780c */ /* 0x000fe40003f44070 */
[----:B------:R-:W-:Y:S02]  /*1420*/  ISETP.GE.AND.EX P1, PT, R21, UR11, PT, P1 ;  /* 0x0000000b15007c0c */ /* 0x000fe4000bf26310 */
[----:B------:R-:W-:-:S02]  /*1430*/  LOP3.LUT R21, R3, R21, RZ, 0xfc, !PT ;  /* 0x0000001503157212 */ /* 0x000fc400078efcff */
[----:B------:R-:W-:-:S04]  /*1440*/  ISETP.LT.AND.EX P1, PT, R3, UR9, !P1, P0 ;  /* 0x0000000903007c0c */ /* 0x000fc8000cf21300 */
[----:B------:R-:W-:Y:S01]  /*1450*/  ISETP.GT.AND.EX P1, PT, R21, -0x1, P1, P2 ;  /* 0xffffffff1500780c */ /* 0x000fe20000f24320 */
[----:B------:R-:W-:Y:S01]  /*1460*/  IMAD R21, R38, R37, R39 ;  /* 0x0000002526157224 */ /* 0x000fe200078e0227 */
[----:B------:R-:W-:-:S04]  /*1470*/  LEA R36, P2, R30, R17, 0x1 ;  /* 0x000000111e247211 */ /* 0x000fc800078408ff */
[----:B------:R-:W-:-:S04]  /*1480*/  IADD3 R21, PT, PT, R31, R21, RZ ;  /* 0x000000151f157210 */ /* 0x000fc80007ffe0ff */
[----:B------:R-:W-:-:S03]  /*1490*/  LEA.HI.X R37, R30, R18, R21, 0x1, P2 ;  /* 0x000000121e257211 */ /* 0x000fc600010f0c15 */
[----:B------:R-:W-:Y:S02]  /*14a0*/  @P1 IADD3 R38, P3, PT, R0, R43, RZ ;  /* 0x0000002b00261210 */ /* 0x000fe40007f7e0ff */
[----:B------:R-:W-:-:S03]  /*14b0*/  @!P1 PRMT R27, RZ, 0x7610, R27 ;  /* 0x00007610ff1b9816 */ /* 0x000fc6000000001b */
[----:B------:R-:W-:Y:S01]  /*14c0*/  @P1 IMAD.X R39, R2, 0x1, R44, P3 ;  /* 0x0000000102271824 */ /* 0x000fe200018e062c */
[----:B---3--:R0:W-:Y:S04]  /*14d0*/  STG.E.U16 desc[UR16][R36.64], R40 ;  /* 0x0000002824007986 */ /* 0x0081e8000c101510 */
[----:B------:R1:W2:Y:S01]  /*14e0*/  @P1 LDG.E.U16 R27, desc[UR16][R38.64] ;  /* 0x00000010261b1981 */ /* 0x0002a2000c1e1500 */
[----:B------:R-:W-:Y:S02]  /*14f0*/  IMAD R31, R35, 0x3, RZ ;  /* 0x00000003231f7824 */ /* 0x000fe400078e02ff */
[----:B0-----:R-:W-:Y:S02]  /*1500*/  IMAD.MOV.U32 R36, RZ, RZ, R16 ;  /* 0x000000ffff247224 */ /* 0x001fe400078e0010 */
[----:B------:R-:W-:-:S02]  /*1510*/  IMAD.MOV.U32 R37, RZ, RZ, R15 ;  /* 0x000000ffff257224 */ /* 0x000fc400078e000f */
[----:B-1----:R-:W-:-:S04]  /*1520*/  IMAD.WIDE.U32 R38, R34, 0x3, R36 ;  /* 0x0000000322267825 */ /* 0x002fc800078e0024 */
[----:B------:R-:W-:Y:S01]  /*1530*/  IMAD.IADD R31, R31, 0x1, R39 ;  /* 0x000000011f1f7824 */ /* 0x000fe200078e0227 */
[----:B------:R-:W-:Y:S02]  /*1540*/  ISETP.GE.U32.AND P1, PT, R38, UR10, PT ;  /* 0x0000000a26007c0c */ /* 0x000fe4000bf26070 */
[----:B------:R-:W-:Y:S02]  /*1550*/  LOP3.LUT R38, R24, R38, RZ, 0xfc, !PT ;  /* 0x0000002618267212 */ /* 0x000fe400078efcff */
[----:B------:R-:W-:Y:S02]  /*1560*/  ISETP.GE.AND.EX P1, PT, R31, UR11, PT, P1 ;  /* 0x0000000b1f007c0c */ /* 0x000fe4000bf26310 */
[----:B------:R-:W-:Y:S02]  /*1570*/  ISETP.GT.U32.AND P2, PT, R38, -0x1, PT ;  /* 0xffffffff2600780c */ /* 0x000fe40003f44070 */
[C---:B------:R-:W-:Y:S02]  /*1580*/  LOP3.LUT R31, R3.reuse, R31, RZ, 0xfc, !PT ;  /* 0x0000001f031f7212 */ /* 0x040fe400078efcff */
[----:B------:R-:W-:-:S04]  /*1590*/  ISETP.LT.AND.EX P1, PT, R3, UR9, !P1, P0 ;  /* 0x0000000903007c0c */ /* 0x000fc8000cf21300 */
[----:B------:R-:W-:Y:S02]  /*15a0*/  ISETP.GT.AND.EX P1, PT, R31, -0x1, P1, P2 ;  /* 0xffffffff1f00780c */ /* 0x000fe40000f24320 */
[----:B------:R-:W-:-:S04]  /*15b0*/  LEA R38, P2, R30, R17, 0x2 ;  /* 0x000000111e267211 */ /* 0x000fc800078410ff */
[----:B------:R-:W-:-:S07]  /*15c0*/  LEA.HI.X R39, R30, R18, R21, 0x2, P2 ;  /* 0x000000121e277211 */ /* 0x000fce00010f1415 */
[----:B------:R-:W-:-:S05]  /*15d0*/  @P1 IADD3 R40, P2, PT, R0, R4, RZ ;  /* 0x0000000400281210 */ /* 0x000fca0007f5e0ff */
[----:B------:R-:W-:Y:S01]  /*15e0*/  @P1 IMAD.X R41, R2, 0x1, R42, P2 ;  /* 0x0000000102291824 */ /* 0x000fe200010e062a */
[----:B--2---:R0:W-:Y:S02]  /*15f0*/  STG.E.U16 desc[UR16][R38.64], R27 ;  /* 0x0000001b26007986 */ /* 0x0041e4000c101510 */
[----:B0-----:R-:W-:-:S06]  /*1600*/  @!P1 PRMT R27, RZ, 0x7610, R27 ;  /* 0x00007610ff1b9816 */ /* 0x001fcc000000001b */
[----:B------:R0:W2:Y:S01]  /*1610*/  @P1 LDG.E.U16 R27, desc[UR16][R40.64] ;  /* 0x00000010281b1981 */ /* 0x0000a2000c1e1500 */
[----:B------:R-:W-:-:S04]  /*1620*/  IADD3 R31, P2, PT, R16, UR5, RZ ;  /* 0x00000005101f7c10 */ /* 0x000fc8000ff5e0ff */
[----:B------:R-:W-:Y:S02]  /*1630*/  ISETP.GE.U32.AND P1, PT, R31, UR10, PT ;  /* 0x0000000a1f007c0c */ /* 0x000fe4000bf26070 */
[----:B------:R-:W-:Y:S02]  /*1640*/  IADD3.X R38, PT, PT, R15, UR4, RZ, P2, !PT ;  /* 0x000000040f267c10 */ /* 0x000fe400097fe4ff */
[----:B------:R-:W-:Y:S02]  /*1650*/  LOP3.LUT R31, R24, R31, RZ, 0xfc, !PT ;  /* 0x0000001f181f7212 */ /* 0x000fe400078efcff */
[----:B------:R-:W-:Y:S02]  /*1660*/  ISETP.GE.AND.EX P1, PT, R38, UR11, PT, P1 ;  /* 0x0000000b26007c0c */ /* 0x000fe4000bf26310 */
[----:B------:R-:W-:Y:S01]  /*1670*/  ISETP.GT.U32.AND P2, PT, R31, -0x1, PT ;  /* 0xffffffff1f00780c */ /* 0x000fe20003f44070 */
[----:B------:R-:W-:Y:S01]  /*1680*/  IMAD R31, R21, 0x6, RZ ;  /* 0x00000006151f7824 */ /* 0x000fe200078e02ff */
[----:B------:R-:W-:-:S02]  /*1690*/  LOP3.LUT R38, R3, R38, RZ, 0xfc, !PT ;  /* 0x0000002603267212 */ /* 0x000fc400078efcff */
[----:B------:R-:W-:-:S04]  /*16a0*/  ISETP.LT.AND.EX P1, PT, R3, UR9, !P1, P0 ;  /* 0x0000000903007c0c */ /* 0x000fc8000cf21300 */
[----:B------:R-:W-:Y:S01]  /*16b0*/  ISETP.GT.AND.EX P1, PT, R38, -0x1, P1, P2 ;  /* 0xffffffff2600780c */ /* 0x000fe20000f24320 */
[----:B------:R-:W-:-:S05]  /*16c0*/  IMAD.WIDE.U32 R38, R30, 0x6, R32 ;  /* 0x000000061e267825 */ /* 0x000fca00078e0020 */
[----:B------:R-:W-:-:S07]  /*16d0*/  IADD3 R39, PT, PT, R39, R31, RZ ;  /* 0x0000001f27277210 */ /* 0x000fce0007ffe0ff */
[----:B0-----:R-:W-:-:S05]  /*16e0*/  @P1 IADD3 R40, P2, PT, R0, R6, RZ ;  /* 0x0000000600281210 */ /* 0x001fca0007f5e0ff */
[----:B------:R-:W-:Y:S01]  /*16f0*/  @P1 IMAD.X R41, R2, 0x1, R5, P2 ;  /* 0x0000000102291824 */ /* 0x000fe200010e0605 */
[----:B--2---:R0:W-:Y:S02]  /*1700*/  STG.E.U16 desc[UR16][R38.64], R27 ;  /* 0x0000001b26007986 */ /* 0x0041e4000c101510 */
[----:B0-----:R-:W-:-:S06]  /*1710*/  @!P1 PRMT R27, RZ, 0x7610, R27 ;  /* 0x00007610ff1b9816 */ /* 0x001fcc000000001b */
[----:B------:R0:W2:Y:S01]  /*1720*/  @P1 LDG.E.U16 R27, desc[UR16][R40.64] ;  /* 0x00000010281b1981 */ /* 0x0000a2000c1e1500 */
[----:B------:R-:W-:Y:S02]  /*1730*/  IMAD R31, R35, 0x5, RZ ;  /* 0x00000005231f7824 */ /* 0x000fe400078e02ff */
[----:B------:R-:W-:-:S04]  /*1740*/  IMAD.WIDE.U32 R38, R34, 0x5, R36 ;  /* 0x0000000522267825 */ /* 0x000fc800078e0024 */
        /* <DEDUP_REMOVED lines=21> */
[----:B------:R-:W-:Y:S01]  /*18a0*/  ISETP.GT.U32.AND P2, PT, R38, -0x1, PT ;  /* 0xffffffff2600780c */ /* 0x000fe20003f44070 */
[----:B------:R-:W-:Y:S01]  /*18b0*/  IMAD.WIDE.U32 R38, R30, 0xa, R32 ;  /* 0x0000000a1e267825 */ /* 0x000fe200078e0020 */
[C---:B------:R-:W-:Y:S02]  /*18c0*/  LOP3.LUT R31, R3.reuse, R31, RZ, 0xfc, !PT ;  /* 0x0000001f031f7212 */ /* 0x040fe400078efcff */
[----:B------:R-:W-:-:S04]  /*18d0*/  ISETP.LT.AND.EX P1, PT, R3, UR9, !P1, P0 ;  /* 0x0000000903007c0c */ /* 0x000fc8000cf21300 */
[----:B------:R-:W-:Y:S01]  /*18e0*/  ISETP.GT.AND.EX P1, PT, R31, -0x1, P1, P2 ;  /* 0xffffffff1f00780c */ /* 0x000fe20000f24320 */
[----:B------:R-:W-:-:S04]  /*18f0*/  IMAD R31, R21, 0xa, RZ ;  /* 0x0000000a151f7824 */ /* 0x000fc800078e02ff */
[----:B------:R-:W-:-:S08]  /*1900*/  IMAD.IADD R39, R39, 0x1, R31 ;  /* 0x0000000127277824 */ /* 0x000fd000078e021f */
[----:B0-----:R-:W-:-:S04]  /*1910*/  @P1 IADD3 R40, P2, PT, R0, R10, RZ ;  /* 0x0000000a00281210 */ /* 0x001fc80007f5e0ff */
[----:B------:R-:W-:Y:S01]  /*1920*/  @P1 IADD3.X R41, PT, PT, R2, R9, RZ, P2, !PT ;  /* 0x0000000902291210 */ /* 0x000fe200017fe4ff */
[----:B--2---:R0:W-:Y:S02]  /*1930*/  STG.E.U16 desc[UR16][R38.64], R27 ;  /* 0x0000001b26007986 */ /* 0x0041e4000c101510 */
[----:B0-----:R-:W-:-:S06]  /*1940*/  @!P1 PRMT R27, RZ, 0x7610, R27 ;  /* 0x00007610ff1b9816 */ /* 0x001fcc000000001b */
[----:B------:R-:W2:Y:S01]  /*1950*/  @P1 LDG.E.U16 R27, desc[UR16][R40.64] ;  /* 0x00000010281b1981 */ /* 0x000ea2000c1e1500 */
[----:B------:R-:W-:-:S04]  /*1960*/  IMAD.WIDE.U32 R36, R34, 0x7, R36 ;  /* 0x0000000722247825 */ /* 0x000fc800078e0024 */
[----:B------:R-:W-:Y:S01]  /*1970*/  IMAD R31, R35, 0x7, RZ ;  /* 0x00000007231f7824 */ /* 0x000fe200078e02ff */
[----:B------:R-:W-:Y:S02]  /*1980*/  ISETP.GE.U32.AND P1, PT, R36, UR10, PT ;  /* 0x0000000a24007c0c */ /* 0x000fe4000bf26070 */
[----:B------:R-:W-:Y:S01]  /*1990*/  LOP3.LUT R36, R24, R36, RZ, 0xfc, !PT ;  /* 0x0000002418247212 */ /* 0x000fe200078efcff */
[----:B------:R-:W-:-:S03]  /*19a0*/  IMAD.IADD R31, R31, 0x1, R37 ;  /* 0x000000011f1f7824 */ /* 0x000fc600078e0225 */
[----:B------:R-:W-:Y:S01]  /*19b0*/  ISETP.GT.U32.AND P2, PT, R36, -0x1, PT ;  /* 0xffffffff2400780c */ /* 0x000fe20003f44070 */
[----:B------:R-:W-:Y:S01]  /*19c0*/  IMAD.WIDE.U32 R36, R30, 0xc, R32 ;  /* 0x0000000c1e247825 */ /* 0x000fe200078e0020 */
[----:B------:R-:W-:Y:S02]  /*19d0*/  ISETP.GE.AND.EX P1, PT, R31, UR11, PT, P1 ;  /* 0x0000000b1f007c0c */ /* 0x000fe4000bf26310 */
[C---:B------:R-:W-:Y:S02]  /*19e0*/  LOP3.LUT R31, R3.reuse, R31, RZ, 0xfc, !PT ;  /* 0x0000001f031f7212 */ /* 0x040fe400078efcff */
[----:B------:R-:W-:-:S04]  /*19f0*/  ISETP.LT.AND.EX P0, PT, R3, UR9, !P1, P0 ;  /* 0x0000000903007c0c */ /* 0x000fc8000cf01300 */
[----:B------:R-:W-:Y:S01]  /*1a00*/  ISETP.GT.AND.EX P0, PT, R31, -0x1, P0, P2 ;  /* 0xffffffff1f00780c */ /* 0x000fe20000704320 */
[----:B------:R-:W-:-:S04]  /*1a10*/  IMAD R31, R21, 0xc, RZ ;  /* 0x0000000c151f7824 */ /* 0x000fc800078e02ff */
[----:B------:R-:W-:-:S08]  /*1a20*/  IMAD.IADD R37, R37, 0x1, R31 ;  /* 0x0000000125257824 */ /* 0x000fd000078e021f */
[----:B------:R-:W-:Y:S02]  /*1a30*/  @P0 IADD3 R34, P1, PT, R0, R12, RZ ;  /* 0x0000000c00220210 */ /* 0x000fe40007f3e0ff */
[----:B------:R-:W-:-:S03]  /*1a40*/  @!P0 PRMT R38, RZ, 0x7610, R38 ;  /* 0x00007610ff268816 */ /* 0x000fc60000000026 */
[----:B------:R-:W-:Y:S01]  /*1a50*/  @P0 IMAD.X R35, R2, 0x1, R11, P1 ;  /* 0x0000000102230824 */ /* 0x000fe200008e060b */
[----:B--2---:R0:W-:Y:S04]  /*1a60*/  STG.E.U16 desc[UR16][R36.64], R27 ;  /* 0x0000001b24007986 */ /* 0x0041e8000c101510 */
[----:B------:R-:W2:Y:S01]  /*1a70*/  @P0 LDG.E.U16 R38, desc[UR16][R34.64] ;  /* 0x0000001022260981 */ /* 0x000ea2000c1e1500 */
[----:B------:R-:W-:Y:S01]  /*1a80*/  IMAD.WIDE.U32 R30, R30, 0xe, R32 ;  /* 0x0000000e1e1e7825 */ /* 0x000fe200078e0020 */
[----:B------:R-:W-:Y:S02]  /*1a90*/  IADD3 R19, P0, PT, R19, -0x8, RZ ;  /* 0xfffffff813137810 */ /* 0x000fe40007f1e0ff */
[----:B------:R-:W-:Y:S01]  /*1aa0*/  LEA R16, P2, R26, R16, 0x3 ;  /* 0x000000101a107211 */ /* 0x000fe200078418ff */
[----:B------:R-:W-:Y:S01]  /*1ab0*/  IMAD R21, R21, 0xe, RZ ;  /* 0x0000000e15157824 */ /* 0x000fe200078e02ff */
[----:B------:R-:W-:-:S02]  /*1ac0*/  IADD3.X R20, PT, PT, R20, -0x1, RZ, P0, !PT ;  /* 0xffffffff14147810 */ /* 0x000fc400007fe4ff */
[----:B------:R-:W-:Y:S01]  /*1ad0*/  ISETP.NE.U32.AND P0, PT, R19, RZ, PT ;  /* 0x000000ff1300720c */ /* 0x000fe20003f05070 */
[----:B------:R-:W-:Y:S01]  /*1ae0*/  IMAD.IADD R31, R31, 0x1, R21 ;  /* 0x000000011f1f7824 */ /* 0x000fe200078e0215 */
[----:B------:R-:W-:Y:S01]  /*1af0*/  LEA R0, P1, R26, R0, 0x4 ;  /* 0x000000001a007211 */ /* 0x000fe200078220ff */
[----:B------:R-:W-:Y:S01]  /*1b00*/  IMAD.X R15, R15, 0x1, R13, P2 ;  /* 0x000000010f0f7824 */ /* 0x000fe200010e060d */
[----:B------:R-:W-:Y:S02]  /*1b10*/  ISETP.NE.AND.EX P0, PT, R20, RZ, PT, P0 ;  /* 0x000000ff1400720c */ /* 0x000fe40003f05300 */
[----:B------:R-:W-:Y:S01]  /*1b20*/  LEA R17, P3, R28, R17, 0x4 ;  /* 0x000000111c117211 */ /* 0x000fe200078620ff */
[----:B------:R-:W-:-:S03]  /*1b30*/  IMAD.X R2, R2, 0x1, R49, P1 ;  /* 0x0000000102027824 */ /* 0x000fc600008e0631 */
[----:B------:R-:W-:Y:S01]  /*1b40*/  IADD3.X R18, PT, PT, R18, R14, RZ, P3, !PT ;  /* 0x0000000e12127210 */ /* 0x000fe20001ffe4ff */
[----:B--2---:R0:W-:Y:S06]  /*1b50*/  STG.E.U16 desc[UR16][R30.64], R38 ;  /* 0x000000261e007986 */ /* 0x0041ec000c101510 */
[----:B------:R-:W-:Y:S05]  /*1b60*/  @P0 BRA `(.L_x_459) ;  /* 0xfffffff400900947 */ /* 0x000fea000383ffff */
[----:B------:R-:W1:Y:S02]  /*1b70*/  LDCU.64 UR6, c[0x0][0x3a8] ;  /* 0x00007500ff0677ac */ /* 0x000e640008000a00 */
[----:B-1----:R-:W-:Y:S02]  /*1b80*/  ULOP3.LUT UR6, UR6, 0xfffffff8, URZ, 0xc0, !UPT ;  /* 0xfffffff806067892 */ /* 0x002fe4000f8ec0ff */
[----:B------:R-:W-:-:S04]  /*1b90*/  ULOP3.LUT UR7, UR7, 0x7fffffff, URZ, 0xc0, !UPT ;  /* 0x7fffffff07077892 */ /* 0x000fc8000f8ec0ff */
[----:B------:R-:W-:Y:S02]  /*1ba0*/  IMAD.U32 R15, RZ, RZ, UR6 ;  /* 0x00000006ff0f7e24 */ /* 0x000fe4000f8e00ff */
[----:B------:R-:W-:-:S07]  /*1bb0*/  IMAD.U32 R0, RZ, RZ, UR7 ;  /* 0x00000007ff007e24 */ /* 0x000fce000f8e00ff */
.L_x_458:
[----:B------:R-:W1:Y:S02]  /*1bc0*/  LDCU UR7, c[0x0][0x3a8] ;  /* 0x00007500ff0777ac */ /* 0x000e640008000800 */
[----:B-1----:R-:W-:-:S09]  /*1bd0*/  ULOP3.LUT UP0, URZ, UR7, 0x7, URZ, 0xc0, !UPT ;  /* 0x0000000707ff7892 */ /* 0x002fd2000f80c0ff */
[----:B------:R-:W-:Y:S05]  /*1be0*/  BRA.U !UP0, `(.L_x_460) ;  /* 0x00000011081c7547 */ /* 0x000fea000b800000 */
[----:B------:R-:W-:Y:S02]  /*1bf0*/  ULOP3.LUT UR6, UR7, 0x7, URZ, 0xc0, !UPT ;  /* 0x0000000707067892 */ /* 0x000fe4000f8ec0ff */
[----:B------:R-:W-:Y:S02]  /*1c00*/  ULOP3.LUT UR8, UR7, 0x3, URZ, 0xc0, !UPT ;  /* 0x0000000307087892 */ /* 0x000fe4000f8ec0ff */
[----:B------:R-:W-:Y:S02]  /*1c10*/  UIADD3 UR6, UP0, UPT, UR6, -0x1, URZ ;  /* 0xffffffff06067890 */ /* 0x000fe4000ff1e0ff */
[----:B------:R-:W-:Y:S02]  /*1c20*/  UISETP.NE.U32.AND UP1, UPT, UR8, URZ, UPT ;  /* 0x000000ff0800728c */ /* 0x000fe4000bf25070 */
[----:B------:R-:W-:Y:S02]  /*1c30*/  UIADD3.X UR9, UPT, UPT, URZ, -0x1, URZ, UP0, !UPT ;  /* 0xffffffffff097890 */ /* 0x000fe400087fe4ff */
[----:B------:R-:W-:-:S02]  /*1c40*/  UISETP.GE.U32.AND UP0, UPT, UR6, 0x3, UPT ;  /* 0x000000030600788c */ /* 0x000fc4000bf06070 */
[----:B------:R-:W-:Y:S02]  /*1c50*/  UISETP.NE.AND.EX UP1, UPT, URZ, URZ, UPT, UP1 ;  /* 0x000000ffff00728c */ /* 0x000fe4000bf25310 */
[----:B------:R-:W-:-:S09]  /*1c60*/  UISETP.GE.U32.AND.EX UP0, UPT, UR9, URZ, UPT, UP0 ;  /* 0x000000ff0900728c */ /* 0x000fd2000bf06100 */
[----:B------:R-:W-:Y:S05]  /*1c70*/  BRA.U !UP0, `(.L_x_461) ;  /* 0x0000000508e87547 */ /* 0x000fea000b800000 */
[----:B------:R-:W1:Y:S01]  /*1c80*/  LDCU.64 UR10, c[0x0][0x3d8] ;  /* 0x00007b00ff0a77ac */ /* 0x000e620008000a00 */
[----:B------:R-:W2:Y:S01]  /*1c90*/  LDCU.128 UR12, c[0x0][0x390] ;  /* 0x00007200ff0c77ac */ /* 0x000ea20008000c00 */
[----:B-1----:R-:W-:Y:S02]  /*1ca0*/  IMAD R2, R0, UR10, RZ ;  /* 0x0000000a00027c24 */ /* 0x002fe4000f8e02ff */
[----:B------:R-:W-:Y:S01]  /*1cb0*/  IMAD.WIDE.U32 R4, R15, UR10, R50 ;  /* 0x0000000a0f047c25 */ /* 0x000fe2000f8e0032 */
[----:B--2---:R-:W-:-:S03]  /*1cc0*/  ISETP.LT.U32.AND P0, PT, R24, UR12, PT ;  /* 0x0000000c18007c0c */ /* 0x004fc6000bf01070 */
[----:B------:R-:W-:Y:S01]  /*1cd0*/  IMAD R7, R15, UR11, R2 ;  /* 0x0000000b0f077c24 */ /* 0x000fe2000f8e0202 */
[----:B------:R-:W-:Y:S02]  /*1ce0*/  ISETP.GE.U32.AND P1, PT, R4, UR14, PT ;  /* 0x0000000e04007c0c */ /* 0x000fe4000bf26070 */
[----:B------:R-:W-:Y:S01]  /*1cf0*/  LOP3.LUT R2, R24, R4, RZ, 0xfc, !PT ;  /* 0x0000000418027212 */ /* 0x000fe200078efcff */
[----:B------:R-:W-:-:S03]  /*1d00*/  IMAD.IADD R5, R5, 0x1, R7 ;  /* 0x0000000105057824 */ /* 0x000fc600078e0207 */
[----:B------:R-:W-:Y:S02]  /*1d10*/  ISETP.GT.U32.AND P2, PT, R2, -0x1, PT ;  /* 0xffffffff0200780c */ /* 0x000fe40003f44070 */
[----:B------:R-:W-:Y:S02]  /*1d20*/  ISETP.GE.AND.EX P1, PT, R5, UR15, PT, P1 ;  /* 0x0000000f05007c0c */ /* 0x000fe4000bf26310 */
[C---:B------:R-:W-:Y:S02]  /*1d30*/  LOP3.LUT R2, R3.reuse, R5, RZ, 0xfc, !PT ;  /* 0x0000000503027212 */ /* 0x040fe400078efcff */
[----:B------:R-:W-:-:S04]  /*1d40*/  ISETP.LT.AND.EX P1, PT, R3, UR13, !P1, P0 ;  /* 0x0000000d03007c0c */ /* 0x000fc8000cf21300 */
[----:B------:R-:W-:-:S13]  /*1d50*/  ISETP.GT.AND.EX P1, PT, R2, -0x1, P1, P2 ;  /* 0xffffffff0200780c */ /* 0x000fda0000f24320 */
[----:B------:R-:W1:Y:S01]  /*1d60*/  @P1 LDC.64 R6, c[0x0][0x388] ;  /* 0x0000e200ff061b82 */ /* 0x000e620000000a00 */
[----:B------:R-:W-:Y:S02]  /*1d70*/  @P1 IMAD R9, R23, UR12, RZ ;  /* 0x0000000c17091c24 */ /* 0x000fe4000f8e02ff */
[----:B------:R-:W-:Y:S02]  /*1d80*/  @P1 IMAD.MOV.U32 R2, RZ, RZ, R24 ;  /* 0x000000ffff021224 */ /* 0x000fe400078e0018 */
[C---:B------:R-:W-:Y:S02]  /*1d90*/  @P1 IMAD R9, R22.reuse, UR13, R9 ;  /* 0x0000000d16091c24 */ /* 0x040fe4000f8e0209 */
[----:B------:R-:W-:-:S05]  /*1da0*/  @P1 IMAD.WIDE.U32 R10, R22, UR12, R2 ;  /* 0x0000000c160a1c25 */ /* 0x000fca000f8e0002 */
[----:B------:R-:W-:-:S05]  /*1db0*/  @P1 IADD3 R9, PT, PT, R11, R9, RZ ;  /* 0x000000090b091210 */ /* 0x000fca0007ffe0ff */
[----:B------:R-:W-:Y:S02]  /*1dc0*/  @P1 IMAD R11, R9, UR14, RZ ;  /* 0x0000000e090b1c24 */ /* 0x000fe4000f8e02ff */
[----:B------:R-:W-:-:S04]  /*1dd0*/  @P1 IMAD.WIDE.U32 R8, R10, UR14, R4 ;  /* 0x0000000e0a081c25 */ /* 0x000fc8000f8e0004 */
[----:B------:R-:W-:Y:S01]  /*1de0*/  @P1 IMAD R11, R10, UR15, R11 ;  /* 0x0000000f0a0b1c24 */ /* 0x000fe2000f8e020b */
[----:B-1----:R-:W-:-:S03]  /*1df0*/  @P1 LEA R6, P2, R8, R6, 0x1 ;  /* 0x0000000608061211 */ /* 0x002fc600078408ff */
[----:B------:R-:W-:-:S05]  /*1e00*/  @P1 IMAD.IADD R2, R11, 0x1, R9 ;  /* 0x000000010b021824 */ /* 0x000fca00078e0209 */
[--C-:B------:R-:W-:Y:S02]  /*1e10*/  @P1 LEA.HI.X R7, R8, R7, R2.reuse, 0x1, P2 ;  /* 0x0000000708071211 */ /* 0x100fe400010f0c02 */
[----:B------:R-:W-:-:S06]  /*1e20*/  @!P1 PRMT R2, RZ, 0x7610, R2 ;  /* 0x00007610ff029816 */ /* 0x000fcc0000000002 */
[----:B------:R1:W2:Y:S01]  /*1e30*/  @P1 LDG.E.U16 R2, desc[UR16][R6.64] ;  /* 0x0000001006021981 */ /* 0x0002a2000c1e1500 */
[----:B------:R-:W-:-:S04]  /*1e40*/  IADD3 R4, P2, PT, R4, UR10, RZ ;  /* 0x0000000a04047c10 */ /* 0x000fc8000ff5e0ff */
[----:B------:R-:W-:Y:S02]  /*1e50*/  ISETP.GE.U32.AND P1, PT, R4, UR14, PT ;  /* 0x0000000e04007c0c */ /* 0x000fe4000bf26070 */
[----:B------:R-:W-:Y:S02]  /*1e60*/  IADD3.X R5, PT, PT, R5, UR11, RZ, P2, !PT ;  /* 0x0000000b05057c10 */ /* 0x000fe400097fe4ff */
[----:B------:R-:W-:Y:S02]  /*1e70*/  LOP3.LUT R8, R24, R4, RZ, 0xfc, !PT ;  /* 0x0000000418087212 */ /* 0x000fe400078efcff */
[----:B------:R-:W-:Y:S02]  /*1e80*/  ISETP.GE.AND.EX P1, PT, R5, UR15, PT, P1 ;  /* 0x0000000f05007c0c */ /* 0x000fe4000bf26310 */
[----:B------:R-:W-:Y:S02]  /*1e90*/  ISETP.GT.U32.AND P2, PT, R8, -0x1, PT ;  /* 0xffffffff0800780c */ /* 0x000fe40003f44070 */
[----:B------:R-:W-:-:S02]  /*1ea0*/  LOP3.LUT R8, R3, R5, RZ, 0xfc, !PT ;  /* 0x0000000503087212 */ /* 0x000fc400078efcff */
[----:B------:R-:W-:-:S04]  /*1eb0*/  ISETP.LT.AND.EX P1, PT, R3, UR13, !P1, P0 ;  /* 0x0000000d03007c0c */ /* 0x000fc8000cf21300 */
[----:B------:R-:W-:-:S13]  /*1ec0*/  ISETP.GT.AND.EX P1, PT, R8, -0x1, P1, P2 ;  /* 0xffffffff0800780c */ /* 0x000fda0000f24320 */
[----:B------:R-:W3:Y:S01]  /*1ed0*/  @P1 LDC.64 R10, c[0x0][0x388] ;  /* 0x0000e200ff0a1b82 */ /* 0x000ee20000000a00 */
[----:B------:R-:W-:Y:S01]  /*1ee0*/  @P1 IMAD R13, R23, UR12, RZ ;  /* 0x0000000c170d1c24 */ /* 0x000fe2000f8e02ff */
[----:B------:R-:W-:Y:S01]  /*1ef0*/  @!P1 PRMT R19, RZ, 0x7610, R19 ;  /* 0x00007610ff139816 */ /* 0x000fe20000000013 */
[----:B-1----:R-:W-:Y:S02]  /*1f00*/  @P1 IMAD.MOV.U32 R6, RZ, RZ, R24 ;  /* 0x000000ffff061224 */ /* 0x002fe400078e0018 */
[----:B------:R-:W-:Y:S02]  /*1f10*/  @P1 IMAD.MOV.U32 R7, RZ, RZ, R3 ;  /* 0x000000ffff071224 */ /* 0x000fe400078e0003 */
[C---:B------:R-:W-:Y:S02]  /*1f20*/  @P1 IMAD R13, R22.reuse, UR13, R13 ;  /* 0x0000000d160d1c24 */ /* 0x040fe4000f8e020d */
[----:B------:R-:W-:-:S04]  /*1f30*/  @P1 IMAD.WIDE.U32 R8, R22, UR12, R6 ;  /* 0x0000000c16081c25 */ /* 0x000fc8000f8e0006 */
[----:B------:R-:W-:Y:S02]  /*1f40*/  @P1 IMAD.IADD R13, R9, 0x1, R13 ;  /* 0x00000001090d1824 */ /* 0x000fe400078e020d */
[----:B------:R-:W-:-:S04]  /*1f50*/  @P1 IMAD.WIDE.U32 R6, R8, UR14, R4 ;  /* 0x0000000e08061c25 */ /* 0x000fc8000f8e0004 */
[----:B------:R-:W-:-:S04]  /*1f60*/  @P1 IMAD R13, R13, UR14, RZ ;  /* 0x0000000e0d0d1c24 */ /* 0x000fc8000f8e02ff */
[----:B------:R-:W-:Y:S01]  /*1f70*/  @P1 IMAD R13, R8, UR15, R13 ;  /* 0x0000000f080d1c24 */ /* 0x000fe2000f8e020d */
[----:B---3--:R-:W-:-:S03]  /*1f80*/  @P1 LEA R10, P2, R6, R10, 0x1 ;  /* 0x0000000a060a1211 */ /* 0x008fc600078408ff */
[----:B------:R-:W-:-:S05]  /*1f90*/  @P1 IMAD.IADD R7, R13, 0x1, R7 ;  /* 0x000000010d071824 */ /* 0x000fca00078e0207 */
[----:B------:R-:W-:Y:S01]  /*1fa0*/  @P1 LEA.HI.X R11, R6, R11, R7, 0x1, P2 ;  /* 0x0000000b060b1211 */ /* 0x000fe200010f0c07 */
[----:B------:R-:W-:Y:S01]  /*1fb0*/  IMAD.MOV.U32 R7, RZ, RZ, R18 ;  /* 0x000000ffff077224 */ /* 0x000fe200078e0012 */
[----:B------:R-:W-:-:S05]  /*1fc0*/  MOV R6, R17 ;  /* 0x0000001100067202 */ /* 0x000fca0000000f00 */
[----:B--2---:R1:W-:Y:S04]  /*1fd0*/  STG.E.U16 desc[UR16][R6.64], R2 ;  /* 0x0000000206007986 */ /* 0x0043e8000c101510 */
[----:B------:R2:W3:Y:S01]  /*1fe0*/  @P1 LDG.E.U16 R19, desc[UR16][R10.64] ;  /* 0x000000100a131981 */ /* 0x0004e2000c1e1500 */
[----:B------:R-:W-:-:S04]  /*1ff0*/  IADD3 R4, P2, PT, R4, UR10, RZ ;  /* 0x0000000a04047c10 */ /* 0x000fc8000ff5e0ff */
[----:B------:R-:W-:Y:S02]  /*2000*/  ISETP.GE.U32.AND P1, PT, R4, UR14, PT ;  /* 0x0000000e04007c0c */ /* 0x000fe4000bf26070 */
[----:B------:R-:W-:Y:S01]  /*2010*/  IADD3.X R5, PT, PT, R5, UR11, RZ, P2, !PT ;  /* 0x0000000b05057c10 */ /* 0x000fe200097fe4ff */
[----:B-1----:R-:W1:Y:S01]  /*2020*/  LDC.64 R6, c[0x0][0x3e8] ;  /* 0x0000fa00ff067b82 */ /* 0x002e620000000a00 */
[----:B------:R-:W-:Y:S02]  /*2030*/  LOP3.LUT R8, R24, R4, RZ, 0xfc, !PT ;  /* 0x0000000418087212 */ /* 0x000fe400078efcff */
[----:B------:R-:W-:Y:S02]  /*2040*/  ISETP.GE.AND.EX P1, PT, R5, UR15, PT, P1 ;  /* 0x0000000f05007c0c */ /* 0x000fe4000bf26310 */
[----:B------:R-:W-:Y:S02]  /*2050*/  ISETP.GT.U32.AND P2, PT, R8, -0x1, PT ;  /* 0xffffffff0800780c */ /* 0x000fe40003f44070 */
[C---:B------:R-:W-:Y:S01]  /*2060*/  LOP3.LUT R12, R3.reuse, R5, RZ, 0xfc, !PT ;  /* 0x00000005030c7212 */ /* 0x040fe200078efcff */
[----:B------:R-:W1:Y:S01]  /*2070*/  LDC.64 R8, c[0x0][0x3e0] ;  /* 0x0000f800ff087b82 */ /* 0x000e620000000a00 */
[----:B------:R-:W-:-:S04]  /*2080*/  ISETP.LT.AND.EX P1, PT, R3, UR13, !P1, P0 ;  /* 0x0000000d03007c0c */ /* 0x000fc8000cf21300 */
[----:B------:R-:W-:-:S13]  /*2090*/  ISETP.GT.AND.EX P1, PT, R12, -0x1, P1, P2 ;  /* 0xffffffff0c00780c */ /* 0x000fda0000f24320 */
[----:B--2---:R-:W2:Y:S01]  /*20a0*/  @P1 LDC.64 R10, c[0x0][0x388] ;  /* 0x0000e200ff0a1b82 */ /* 0x004ea20000000a00 */
[----:B------:R-:W-:Y:S02]  /*20b0*/  @P1 IMAD R21, R23, UR12, RZ ;  /* 0x0000000c17151c24 */ /* 0x000fe4000f8e02ff */
[----:B------:R-:W-:Y:S02]  /*20c0*/  @P1 IMAD.MOV.U32 R2, RZ, RZ, R24 ;  /* 0x000000ffff021224 */ /* 0x000fe400078e0018 */
[C---:B------:R-:W-:Y:S02]  /*20d0*/  @P1 IMAD R21, R22.reuse, UR13, R21 ;  /* 0x0000000d16151c24 */ /* 0x040fe4000f8e0215 */
[----:B------:R-:W-:-:S04]  /*20e0*/  @P1 IMAD.WIDE.U32 R12, R22, UR12, R2 ;  /* 0x0000000c160c1c25 */ /* 0x000fc8000f8e0002 */
[----:B------:R-:W-:Y:S02]  /*20f0*/  @P1 IMAD.IADD R21, R13, 0x1, R21 ;  /* 0x000000010d151824 */ /* 0x000fe400078e0215 */
[-C--:B-1----:R-:W-:Y:S02]  /*2100*/  IMAD R7, R7, R8.reuse, RZ ;  /* 0x0000000807077224 */ /* 0x082fe400078e02ff */
[----:B------:R-:W-:Y:S02]  /*2110*/  @P1 IMAD R21, R21, UR14, RZ ;  /* 0x0000000e15151c24 */ /* 0x000fe4000f8e02ff */
[C---:B------:R-:W-:Y:S02]  /*2120*/  IMAD R13, R6.reuse, R9, R7 ;  /* 0x00000009060d7224 */ /* 0x040fe400078e0207 */
[----:B------:R-:W-:-:S04]  /*2130*/  IMAD.WIDE.U32 R6, R6, R8, RZ ;  /* 0x0000000806067225 */ /* 0x000fc800078e00ff */
[----:B------:R-:W-:-:S04]  /*2140*/  @P1 IMAD.WIDE.U32 R8, R12, UR14, R4 ;  /* 0x0000000e0c081c25 */ /* 0x000fc8000f8e0004 */
[----:B------:R-:W-:Y:S01]  /*2150*/  @P1 IMAD R21, R12, UR15, R21 ;  /* 0x0000000f0c151c24 */ /* 0x000fe2000f8e0215 */
[----:B------:R-:W-:Y:S01]  /*2160*/  LEA R12, P2, R6, R17, 0x1 ;  /* 0x00000011060c7211 */ /* 0x000fe200078408ff */
[----:B------:R-:W-:Y:S01]  /*2170*/  IMAD.IADD R7, R7, 0x1, R13 ;  /* 0x0000000107077824 */ /* 0x000fe200078e020d */
[----:B--2---:R-:W-:Y:S01]  /*2180*/  @P1 LEA R10, P3, R8, R10, 0x1 ;  /* 0x0000000a080a1211 */ /* 0x004fe200078608ff */
[----:B------:R-:W-:Y:S01]  /*2190*/  @P1 IMAD.IADD R2, R21, 0x1, R9 ;  /* 0x0000000115021824 */ /* 0x000fe200078e0209 */
[----:B------:R-:W-:Y:S02]  /*21a0*/  @!P1 PRMT R21, RZ, 0x7610, R21 ;  /* 0x00007610ff159816 */ /* 0x000fe40000000015 */
[----:B------:R-:W-:Y:S02]  /*21b0*/  LEA.HI.X R13, R6, R18, R7, 0x1, P2 ;  /* 0x00000012060d7211 */ /* 0x000fe400010f0c07 */
[----:B------:R-:W-:-:S03]  /*21c0*/  @P1 LEA.HI.X R11, R8, R11, R2, 0x1, P3 ;  /* 0x0000000b080b1211 */ /* 0x000fc600018f0c02 */
[----:B---3--:R1:W-:Y:S04]  /*21d0*/  STG.E.U16 desc[UR16][R12.64], R19 ;  /* 0x000000130c007986 */ /* 0x0083e8000c101510 */
[----:B------:R2:W3:Y:S01]  /*21e0*/  @P1 LDG.E.U16 R21, desc[UR16][R10.64] ;  /* 0x000000100a151981 */ /* 0x0004e2000c1e1500 */
        /* <DEDUP_REMOVED lines=9> */
[----:B------:R-:W4:Y:S01]  /*2280*/  @P0 LDC.64 R4, c[0x0][0x388] ;  /* 0x0000e200ff040b82 */ /* 0x000f220000000a00 */
[----:B------:R-:W-:Y:S01]  /*2290*/  @P0 MOV R2, R24 ;  /* 0x0000001800020202 */ /* 0x000fe20000000f00 */
[----:B------:R-:W-:-:S04]  /*22a0*/  @P0 IMAD R17, R23, UR12, RZ ;  /* 0x0000000c17110c24 */ /* 0x000fc8000f8e02ff */
[----:B--2---:R-:W-:-:S04]  /*22b0*/  @P0 IMAD.WIDE.U32 R10, R22, UR12, R2 ;  /* 0x0000000c160a0c25 */ /* 0x004fc8000f8e0002 */
[----:B------:R-:W-:Y:S02]  /*22c0*/  @P0 IMAD R17, R22, UR13, R17 ;  /* 0x0000000d16110c24 */ /* 0x000fe4000f8e0211 */
[----:B------:R-:W-:-:S04]  /*22d0*/  @P0 IMAD.WIDE.U32 R8, R10, UR14, R8 ;  /* 0x0000000e0a080c25 */ /* 0x000fc8000f8e0008 */
[----:B------:R-:W-:-:S04]  /*22e0*/  @P0 IMAD.IADD R17, R11, 0x1, R17 ;  /* 0x000000010b110824 */ /* 0x000fc800078e0211 */
[----:B------:R-:W-:-:S04]  /*22f0*/  @P0 IMAD R17, R17, UR14, RZ ;  /* 0x0000000e11110c24 */ /* 0x000fc8000f8e02ff */
[----:B------:R-:W-:Y:S01]  /*2300*/  @P0 IMAD R17, R10, UR15, R17 ;  /* 0x0000000f0a110c24 */ /* 0x000fe2000f8e0211 */
[----:B------:R-:W-:Y:S02]  /*2310*/  LEA R10, P1, R6, R12, 0x1 ;  /* 0x0000000c060a7211 */ /* 0x000fe400078208ff */
[----:B----4-:R-:W-:Y:S01]  /*2320*/  @P0 LEA R4, P2, R8, R4, 0x1 ;  /* 0x0000000408040211 */ /* 0x010fe200078408ff */
[----:B------:R-:W-:Y:S01]  /*2330*/  @P0 IMAD.IADD R2, R17, 0x1, R9 ;  /* 0x0000000111020824 */ /* 0x000fe200078e0209 */
[----:B------:R-:W-:Y:S02]  /*2340*/  LEA.HI.X R11, R6, R13, R7, 0x1, P1 ;  /* 0x0000000d060b7211 */ /* 0x000fe400008f0c07 */
[----:B------:R-:W-:Y:S02]  /*2350*/  @!P0 PRMT R9, RZ, 0x7610, R9 ;  /* 0x00007610ff098816 */ /* 0x000fe40000000009 */
[----:B------:R-:W-:Y:S01]  /*2360*/  @P0 LEA.HI.X R5, R8, R5, R2, 0x1, P2 ;  /* 0x0000000508050211 */ /* 0x000fe200010f0c02 */
[----:B---3--:R2:W-:Y:S04]  /*2370*/  STG.E.U16 desc[UR16][R10.64], R21 ;  /* 0x000000150a007986 */ /* 0x0085e8000c101510 */
[----:B------:R-:W3:Y:S01]  /*2380*/  @P0 LDG.E.U16 R9, desc[UR16][R4.64] ;  /* 0x0000001004090981 */ /* 0x000ee2000c1e1500 */
[C---:B------:R-:W-:Y:S01]  /*2390*/  IMAD.SHL.U32 R17, R6.reuse, 0x2, RZ ;  /* 0x0000000206117824 */ /* 0x040fe200078e00ff */
[----:B-1----:R-:W-:-:S02]  /*23a0*/  SHF.L.U64.HI R13, R6, 0x1, R7 ;  /* 0x00000001060d7819 */ /* 0x002fc40000010207 */
[----:B------:R-:W-:Y:S02]  /*23b0*/  IADD3 R15, P1, PT, R15, 0x4, RZ ;  /* 0x000000040f0f7810 */ /* 0x000fe40007f3e0ff */
[----:B------:R-:W-:-:S03]  /*23c0*/  IADD3 R6, P0, PT, R17, R10, RZ ;  /* 0x0000000a11067210 */ /* 0x000fc60007f1e0ff */
[----:B------:R-:W-:Y:S02]  /*23d0*/  IMAD.X R0, RZ, RZ, R0, P1 ;  /* 0x000000ffff007224 */ /* 0x000fe400008e0600 */
[----:B------:R-:W-:Y:S01]  /*23e0*/  IMAD.X R7, R13, 0x1, R11, P0 ;  /* 0x000000010d077824 */ /* 0x000fe200000e060b */
[----:B------:R-:W-:-:S04]  /*23f0*/  IADD3 R17, P0, PT, R6, R17, RZ ;  /* 0x0000001106117210 */ /* 0x000fc80007f1e0ff */
[----:B------:R-:W-:Y:S01]  /*2400*/  IADD3.X R18, PT, PT, R7, R13, RZ, P0, !PT ;  /* 0x0000000d07127210 */ /* 0x000fe200007fe4ff */
[----:B---3--:R2:W-:Y:S08]  /*2410*/  STG.E.U16 desc[UR16][R6.64], R9 ;  /* 0x0000000906007986 */ /* 0x0085f0000c101510 */
.L_x_461:
[----:B------:R-:W-:Y:S05]  /*2420*/  BRA.U !UP1, `(.L_x_460) ;  /* 0x00000009090c7547 */ /* 0x000fea000b800000 */
[----:B------:R-:W-:Y:S02]  /*2430*/  UISETP.NE.U32.AND UP1, UPT, UR8, 0x1, UPT ;  /* 0x000000010800788c */ /* 0x000fe4000bf25070 */
[----:B------:R-:W-:Y:S02]  /*2440*/  ULOP3.LUT UR6, UR7, 0x1, URZ, 0xc0, !UPT ;  /* 0x0000000107067892 */ /* 0x000fe4000f8ec0ff */
[----:B------:R-:W-:Y:S02]  /*2450*/  UISETP.NE.AND.EX UP1, UPT, URZ, URZ, UPT, UP1 ;  /* 0x000000ffff00728c */ /* 0x000fe4000bf25310 */
[----:B------:R-:W-:-:S04]  /*2460*/  UISETP.NE.U32.AND UP0, UPT, UR6, 0x1, UPT ;  /* 0x000000010600788c */ /* 0x000fc8000bf05070 */
[----:B------:R-:W-:-:S03]  /*2470*/  UISETP.NE.U32.AND.EX UP0, UPT, URZ, URZ, UPT, UP0 ;  /* 0x000000ffff00728c */ /* 0x000fc6000bf05100 */
[----:B------:R-:W-:Y:S08]  /*2480*/  BRA.U !UP1, `(.L_x_462) ;  /* 0x00000005091c7547 */ /* 0x000ff0000b800000 */
[----:B------:R-:W1:Y:S01]  /*2490*/  LDCU.64 UR6, c[0x0][0x3d8] ;  /* 0x00007b00ff0677ac */ /* 0x000e620008000a00 */
[----:B------:R-:W-:Y:S02]  /*24a0*/  IMAD.MOV.U32 R4, RZ, RZ, R50 ;  /* 0x000000ffff047224 */ /* 0x000fe400078e0032 */
[----:B------:R-:W-:Y:S01]  /*24b0*/  IMAD.MOV.U32 R5, RZ, RZ, R51 ;  /* 0x000000ffff057224 */ /* 0x000fe200078e0033 */
[----:B------:R-:W3:Y:S01]  /*24c0*/  LDCU.128 UR8, c[0x0][0x390] ;  /* 0x00007200ff0877ac */ /* 0x000ee20008000c00 */
[----:B-1----:R-:W-:Y:S02]  /*24d0*/  IMAD R2, R0, UR6, RZ ;  /* 0x0000000600027c24 */ /* 0x002fe4000f8e02ff */
[----:B------:R-:W-:Y:S01]  /*24e0*/  IMAD.WIDE.U32 R4, R15, UR6, R4 ;  /* 0x000000060f047c25 */ /* 0x000fe2000f8e0004 */
[----:B---3--:R-:W-:-:S03]  /*24f0*/  ISETP.LT.U32.AND P0, PT, R24, UR8, PT ;  /* 0x0000000818007c0c */ /* 0x008fc6000bf01070 */
[----:B--2---:R-:W-:Y:S01]  /*2500*/  IMAD R7, R15, UR7, R2 ;  /* 0x000000070f077c24 */ /* 0x004fe2000f8e0202 */
        /* <DEDUP_REMOVED lines=12> */
[----:B------:R-:W-:Y:S01]  /*25d0*/  @P1 IMAD.WIDE.U32 R8, R22, UR8, R2 ;  /* 0x0000000816081c25 */ /* 0x000fe2000f8e0002 */
[----:B------:R-:W-:-:S03]  /*25e0*/  @!P1 PRMT R2, RZ, 0x7610, R2 ;  /* 0x00007610ff029816 */ /* 0x000fc60000000002 */
[----:B------:R-:W-:-:S04]  /*25f0*/  @P1 IMAD.IADD R11, R9, 0x1, R11 ;  /* 0x00000001090b1824 */ /* 0x000fc800078e020b */
[----:B------:R-:W-:Y:S02]  /*2600*/  @P1 IMAD R9, R11, UR10, RZ ;  /* 0x0000000a0b091c24 */ /* 0x000fe4000f8e02ff */
[----:B------:R-:W-:-:S04]  /*2610*/  @P1 IMAD.WIDE.U32 R10, R8, UR10, R4 ;  /* 0x0000000a080a1c25 */ /* 0x000fc8000f8e0004 */
[----:B------:R-:W-:Y:S01]  /*2620*/  @P1 IMAD R9, R8, UR11, R9 ;  /* 0x0000000b08091c24 */ /* 0x000fe2000f8e0209 */
[----:B-1----:R-:W-:-:S04]  /*2630*/  @P1 LEA R8, P2, R10, R6, 0x1 ;  /* 0x000000060a081211 */ /* 0x002fc800078408ff */
[----:B------:R-:W-:-:S04]  /*2640*/  @P1 IADD3 R9, PT, PT, R9, R11, RZ ;  /* 0x0000000b09091210 */ /* 0x000fc80007ffe0ff */
[----:B------:R-:W-:-:S05]  /*2650*/  @P1 LEA.HI.X R9, R10, R7, R9, 0x1, P2 ;  /* 0x000000070a091211 */ /* 0x000fca00010f0c09 */
        /* <DEDUP_REMOVED lines=11> */
[----:B------:R-:W-:Y:S02]  /*2710*/  @P0 IMAD R11, R23, UR8, RZ ;  /* 0x00000008170b0c24 */ /* 0x000fe4000f8e02ff */
[----:B-1----:R-:W-:Y:S02]  /*2720*/  @P0 IMAD.MOV.U32 R8, RZ, RZ, R24 ;  /* 0x000000ffff080224 */ /* 0x002fe400078e0018 */
[----:B------:R-:W-:Y:S02]  /*2730*/  @P0 IMAD.MOV.U32 R9, RZ, RZ, R3 ;  /* 0x000000ffff090224 */ /* 0x000fe400078e0003 */
[C---:B------:R-:W-:Y:S02]  /*2740*/  @P0 IMAD R11, R22.reuse, UR9, R11 ;  /* 0x00000009160b0c24 */ /* 0x040fe4000f8e020b */
[----:B------:R-:W-:-:S04]  /*2750*/  @P0 IMAD.WIDE.U32 R8, R22, UR8, R8 ;  /* 0x0000000816080c25 */ /* 0x000fc8000f8e0008 */
[----:B------:R-:W-:Y:S01]  /*2760*/  @P0 IMAD.IADD R11, R9, 0x1, R11 ;  /* 0x00000001090b0824 */ /* 0x000fe200078e020b */
[----:B------:R-:W-:Y:S01]  /*2770*/  MOV R9, R18 ;  /* 0x0000001200097202 */ /* 0x000fe20000000f00 */
[----:B------:R-:W-:-:S04]  /*2780*/  @P0 IMAD.WIDE.U32 R6, R8, UR10, R6 ;  /* 0x0000000a08060c25 */ /* 0x000fc8000f8e0006 */
[----:B------:R-:W-:-:S04]  /*2790*/  @P0 IMAD R11, R11, UR10, RZ ;  /* 0x0000000a0b0b0c24 */ /* 0x000fc8000f8e02ff */
[----:B------:R-:W-:Y:S01]  /*27a0*/  @P0 IMAD R11, R8, UR11, R11 ;  /* 0x0000000b080b0c24 */ /* 0x000fe2000f8e020b */
[----:B---3--:R-:W-:Y:S01]  /*27b0*/  @P0 LEA R4, P1, R6, R4, 0x1 ;  /* 0x0000000406040211 */ /* 0x008fe200078208ff */
[----:B------:R-:W-:Y:S01]  /*27c0*/  IMAD.MOV.U32 R8, RZ, RZ, R17 ;  /* 0x000000ffff087224 */ /* 0x000fe200078e0011 */
[----:B------:R-:W1:Y:S01]  /*27d0*/  LDCU.128 UR8, c[0x0][0x3e0] ;  /* 0x00007c00ff0877ac */ /* 0x000e620008000c00 */
[----:B------:R-:W-:Y:S01]  /*27e0*/  @P0 IMAD.IADD R7, R11, 0x1, R7 ;  /* 0x000000010b070824 */ /* 0x000fe200078e0207 */
[----:B------:R-:W-:-:S04]  /*27f0*/  @!P0 PRMT R11, RZ, 0x7610, R11 ;  /* 0x00007610ff0b8816 */ /* 0x000fc8000000000b */
[----:B------:R-:W-:Y:S01]  /*2800*/  @P0 LEA.HI.X R5, R6, R5, R7, 0x1, P1 ;  /* 0x0000000506050211 */ /* 0x000fe200008f0c07 */
[----:B--2---:R3:W-:Y:S04]  /*2810*/  STG.E.U16 desc[UR16][R8.64], R2 ;  /* 0x0000000208007986 */ /* 0x0047e8000c101510 */
[----:B------:R-:W2:Y:S01]  /*2820*/  @P0 LDG.E.U16 R11, desc[UR16][R4.64] ;  /* 0x00000010040b0981 */ /* 0x000ea2000c1e1500 */
[----:B-1----:R-:W-:Y:S01]  /*2830*/  UIMAD UR11, UR11, UR8, URZ ;  /* 0x000000080b0b72a4 */ /* 0x002fe2000f8e02ff */
[----:B------:R-:W-:Y:S01]  /*2840*/  IADD3 R15, P1, PT, R15, 0x2, RZ ;  /* 0x000000020f0f7810 */ /* 0x000fe20007f3e0ff */
[----:B------:R-:W-:Y:S02]  /*2850*/  UIMAD.WIDE.U32 UR6, UR10, UR8, URZ ;  /* 0x000000080a0672a5 */ /* 0x000fe4000f8e00ff */
[----:B------:R-:W-:-:S02]  /*2860*/  UIMAD UR9, UR10, UR9, UR11 ;  /* 0x000000090a0972a4 */ /* 0x000fc4000f8e020b */
[----:B------:R-:W-:Y:S01]  /*2870*/  USHF.L.U32 UR8, UR6, 0x1, URZ ;  /* 0x0000000106087899 */ /* 0x000fe200080006ff */
[----:B------:R-:W-:Y:S01]  /*2880*/  IMAD.X R0, RZ, RZ, R0, P1 ;  /* 0x000000ffff007224 */ /* 0x000fe200008e0600 */
[----:B------:R-:W-:-:S04]  /*2890*/  UIADD3 UR9, UPT, UPT, UR7, UR9, URZ ;  /* 0x0000000907097290 */ /* 0x000fc8000fffe0ff */
[----:B------:R-:W-:Y:S01]  /*28a0*/  USHF.L.U64.HI UR9, UR6, 0x1, UR9 ;  /* 0x0000000106097899 */ /* 0x000fe20008010209 */
[----:B------:R-:W-:-:S05]  /*28b0*/  IADD3 R6, P0, PT, R17, UR8, RZ ;  /* 0x0000000811067c10 */ /* 0x000fca000ff1e0ff */
[----:B------:R-:W-:Y:S02]  /*28c0*/  IADD3.X R7, PT, PT, R18, UR9, RZ, P0, !PT ;  /* 0x0000000912077c10 */ /* 0x000fe400087fe4ff */
[----:B------:R-:W-:-:S04]  /*28d0*/  IADD3 R17, P0, PT, R6, UR8, RZ ;  /* 0x0000000806117c10 */ /* 0x000fc8000ff1e0ff */
[----:B------:R-:W-:Y:S01]  /*28e0*/  IADD3.X R18, PT, PT, R7, UR9, RZ, P0, !PT ;  /* 0x0000000907127c10 */ /* 0x000fe200087fe4ff */
[----:B--2---:R3:W-:Y:S08]  /*28f0*/  STG.E.U16 desc[UR16][R6.64], R11 ;  /* 0x0000000b06007986 */ /* 0x0047f0000c101510 */
.L_x_462:
[----:B------:R-:W-:Y:S05]  /*2900*/  BRA.U UP0, `(.L_x_460) ;  /* 0x0000000100d47547 */ /* 0x000fea000b800000 */
[----:B------:R-:W1:Y:S01]  /*2910*/  LDCU.64 UR6, c[0x0][0x3d8] ;  /* 0x00007b00ff0677ac */ /* 0x000e620008000a00 */
[----:B------:R-:W4:Y:S01]  /*2920*/  LDC.64 R4, c[0x0][0x398] ;  /* 0x0000e600ff047b82 */ /* 0x000f220000000a00 */
[----:B--23--:R-:W-:Y:S01]  /*2930*/  IMAD.MOV.U32 R6, RZ, RZ, R50 ;  /* 0x000000ffff067224 */ /* 0x00cfe200078e0032 */
[----:B------:R-:W-:Y:S01]  /*2940*/  BSSY.RECONVERGENT B0, `(.L_x_463) ;  /* 0x0000028000007945 */ /* 0x000fe20003800200 */
[----:B------:R-:W-:-:S05]  /*2950*/  IMAD.MOV.U32 R7, RZ, RZ, R51 ;  /* 0x000000ffff077224 */ /* 0x000fca00078e0033 */
[----:B------:R-:W2:Y:S08]  /*2960*/  LDC.64 R8, c[0x0][0x390] ;  /* 0x0000e400ff087b82 */ /* 0x000eb00000000a00 */
[----:B------:R-:W3:Y:S01]  /*2970*/  LDC.64 R10, c[0x0][0x3e0] ;  /* 0x0000f800ff0a7b82 */ /* 0x000ee20000000a00 */
[----:B-1----:R-:W-:Y:S02]  /*2980*/  IMAD R0, R0, UR6, RZ ;  /* 0x0000000600007c24 */ /* 0x002fe4000f8e02ff */
[----:B------:R-:W-:-:S04]  /*2990*/  IMAD.WIDE.U32 R6, R15, UR6, R6 ;  /* 0x000000060f067c25 */ /* 0x000fc8000f8e0006 */
[----:B------:R-:W-:Y:S01]  /*29a0*/  IMAD R15, R15, UR7, R0 ;  /* 0x000000070f0f7c24 */ /* 0x000fe2000f8e0200 */
[----:B----4-:R-:W-:Y:S01]  /*29b0*/  ISETP.GE.U32.AND P0, PT, R6, R4, PT ;  /* 0x000000040600720c */ /* 0x010fe20003f06070 */
[----:B------:R-:W1:Y:S01]  /*29c0*/  LDC.64 R12, c[0x0][0x3e8] ;  /* 0x0000fa00ff0c7b82 */ /* 0x000e620000000a00 */
[----:B------:R-:W-:Y:S01]  /*29d0*/  LOP3.LUT R0, R24, R6, RZ, 0xfc, !PT ;  /* 0x0000000618007212 */ /* 0x000fe200078efcff */
[----:B------:R-:W-:-:S03]  /*29e0*/  IMAD.IADD R14, R7, 0x1, R15 ;  /* 0x00000001070e7824 */ /* 0x000fc600078e020f */
[----:B------:R-:W-:Y:S02]  /*29f0*/  ISETP.GT.U32.AND P1, PT, R0, -0x1, PT ;  /* 0xffffffff0000780c */ /* 0x000fe40003f24070 */
[----:B--2---:R-:W-:Y:S02]  /*2a00*/  ISETP.LT.U32.AND P2, PT, R24, R8, PT ;  /* 0x000000081800720c */ /* 0x004fe40003f41070 */
[----:B------:R-:W-:-:S04]  /*2a10*/  ISETP.GE.AND.EX P0, PT, R14, R5, PT, P0 ;  /* 0x000000050e00720c */ /* 0x000fc80003f06300 */
[C---:B------:R-:W-:Y:S02]  /*2a20*/  ISETP.LT.AND.EX P0, PT, R3.reuse, R9, !P0, P2 ;  /* 0x000000090300720c */ /* 0x040fe40004701320 */
[----:B------:R-:W-:-:S04]  /*2a30*/  LOP3.LUT R3, R3, R14, RZ, 0xfc, !PT ;  /* 0x0000000e03037212 */ /* 0x000fc800078efcff */
[----:B------:R-:W-:-:S13]  /*2a40*/  ISETP.GT.AND.EX P0, PT, R3, -0x1, P0, P1 ;  /* 0xffffffff0300780c */ /* 0x000fda0000704310 */
[----:B------:R-:W-:Y:S01]  /*2a50*/  @!P0 PRMT R15, RZ, 0x7610, R15 ;  /* 0x00007610ff0f8816 */ /* 0x000fe2000000000f */
[----:B---3--:R-:W-:Y:S06]  /*2a60*/  @!P0 BRA `(.L_x_464) ;  /* 0x0000000000548947 */ /* 0x008fec0003800000 */
[----:B------:R-:W2:Y:S01]  /*2a70*/  LDCU.64 UR6, c[0x0][0x3d0] ;  /* 0x00007a00ff0677ac */ /* 0x000ea20008000a00 */
[----:B------:R-:W-:Y:S01]  /*2a80*/  MOV R3, R56 ;  /* 0x0000003800037202 */ /* 0x000fe20000000f00 */
[----:B------:R-:W-:Y:S02]  /*2a90*/  IMAD.MOV.U32 R2, RZ, RZ, R54 ;  /* 0x000000ffff027224 */ /* 0x000fe400078e0036 */
[----:B------:R-:W-:Y:S02]  /*2aa0*/  IMAD R0, R23, R8, RZ ;  /* 0x0000000817007224 */ /* 0x000fe400078e02ff */
[----:B--2---:R-:W-:Y:S02]  /*2ab0*/  IMAD R7, R53, UR6, RZ ;  /* 0x0000000635077c24 */ /* 0x004fe4000f8e02ff */
[----:B------:R-:W-:-:S04]  /*2ac0*/  IMAD.WIDE.U32 R2, R52, UR6, R2 ;  /* 0x0000000634027c25 */ /* 0x000fc8000f8e0002 */
[----:B------:R-:W-:Y:S01]  /*2ad0*/  IMAD R7, R52, UR7, R7 ;  /* 0x0000000734077c24 */ /* 0x000fe2000f8e0207 */
[----:B------:R-:W2:Y:S03]  /*2ae0*/  LDCU.64 UR6, c[0x0][0x388] ;  /* 0x00007100ff0677ac */ /* 0x000ea60008000a00 */
[----:B------:R-:W-:Y:S02]  /*2af0*/  IMAD.IADD R3, R7, 0x1, R3 ;  /* 0x0000000107037824 */ /* 0x000fe400078e0203 */
[C---:B------:R-:W-:Y:S02]  /*2b00*/  IMAD R7, R22.reuse, R9, R0 ;  /* 0x0000000916077224 */ /* 0x040fe400078e0200 */
[----:B------:R-:W-:-:S04]  /*2b10*/  IMAD.WIDE.U32 R8, R22, R8, R2 ;  /* 0x0000000816087225 */ /* 0x000fc800078e0002 */
[----:B------:R-:W-:Y:S02]  /*2b20*/  IMAD.IADD R3, R7, 0x1, R9 ;  /* 0x0000000107037824 */ /* 0x000fe400078e0209 */
[----:B------:R-:W-:Y:S02]  /*2b30*/  IMAD.MOV.U32 R2, RZ, RZ, R6 ;  /* 0x000000ffff027224 */ /* 0x000fe400078e0006 */
[-C--:B------:R-:W-:Y:S02]  /*2b40*/  IMAD R0, R3, R4.reuse, RZ ;  /* 0x0000000403007224 */ /* 0x080fe400078e02ff */
[----:B------:R-:W-:Y:S02]  /*2b50*/  IMAD.MOV.U32 R3, RZ, RZ, R14 ;  /* 0x000000ffff037224 */ /* 0x000fe400078e000e */
[C---:B------:R-:W-:Y:S02]  /*2b60*/  IMAD R5, R8.reuse, R5, R0 ;  /* 0x0000000508057224 */ /* 0x040fe400078e0200 */
[----:B------:R-:W-:-:S04]  /*2b70*/  IMAD.WIDE.U32 R2, R8, R4, R2 ;  /* 0x0000000408027225 */ /* 0x000fc800078e0002 */
[----:B------:R-:W-:Y:S01]  /*2b80*/  IMAD.IADD R3, R3, 0x1, R5 ;  /* 0x0000000103037824 */ /* 0x000fe200078e0205 */
[----:B--2---:R-:W-:-:S04]  /*2b90*/  LEA R4, P0, R2, UR6, 0x1 ;  /* 0x0000000602047c11 */ /* 0x004fc8000f8008ff */
[----:B------:R-:W-:-:S05]  /*2ba0*/  LEA.HI.X R5, R2, UR7, R3, 0x1, P0 ;  /* 0x0000000702057c11 */ /* 0x000fca00080f0c03 */
[----:B------:R2:W5:Y:S04]  /*2bb0*/  LDG.E.U16 R15, desc[UR16][R4.64] ;  /* 0x00000010040f7981 */ /* 0x000568000c1e1500 */
.L_x_464:
[----:B------:R-:W-:Y:S05]  /*2bc0*/  BSYNC.RECONVERGENT B0 ;  /* 0x0000000000007941 */ /* 0x000fea0003800200 */
.L_x_463:
[----:B------:R-:W-:Y:S01]  /*2bd0*/  MOV R2, R17 ;  /* 0x0000001100027202 */ /* 0x000fe20000000f00 */
[----:B------:R-:W-:Y:S02]  /*2be0*/  IMAD.MOV.U32 R3, RZ, RZ, R18 ;  /* 0x000000ffff037224 */ /* 0x000fe400078e0012 */
[-C--:B-1----:R-:W-:Y:S02]  /*2bf0*/  IMAD R13, R13, R10.reuse, RZ ;  /* 0x0000000a0d0d7224 */ /* 0x082fe400078e02ff */
[C---:B--2---:R-:W-:Y:S01]  /*2c00*/  IMAD.WIDE.U32 R4, R12.reuse, R10, RZ ;  /* 0x0000000a0c047225 */ /* 0x044fe200078e00ff */
[----:B-----5:R1:W-:Y:S03]  /*2c10*/  STG.E.U16 desc[UR16][R2.64], R15 ;  /* 0x0000000f02007986 */ /* 0x0203e6000c101510 */
[----:B------:R-:W-:Y:S01]  /*2c20*/  IMAD R11, R12, R11, R13 ;  /* 0x0000000b0c0b7224 */ /* 0x000fe200078e020d */
[----:B------:R-:W-:-:S03]  /*2c30*/  LEA R17, P0, R4, R17, 0x1 ;  /* 0x0000001104117211 */ /* 0x000fc600078008ff */
[----:B------:R-:W-:-:S05]  /*2c40*/  IMAD.IADD R11, R5, 0x1, R11 ;  /* 0x00000001050b7824 */ /* 0x000fca00078e020b */
[----:B-1----:R-:W-:-:S07]  /*2c50*/  LEA.HI.X R18, R4, R18, R11, 0x1, P0 ;  /* 0x0000001204127211 */ /* 0x002fce00000f0c0b */
.L_x_460:
[----:B------:R-:W1:Y:S01]  /*2c60*/  LDCU.64 UR6, c[0x0][0x3a0] ;  /* 0x00007400ff0677ac */ /* 0x000e620008000a00 */
[----:B------:R-:W-:-:S05]  /*2c70*/  IADD3 R52, P0, PT, R52, 0x1, RZ ;  /* 0x0000000134347810 */ /* 0x000fca0007f1e0ff */
[----:B------:R-:W-:Y:S01]  /*2c80*/  IMAD.X R53, RZ, RZ, R53, P0 ;  /* 0x000000ffff357224 */ /* 0x000fe200000e0635 */
[----:B-1----:R-:W-:-:S04]  /*2c90*/  ISETP.NE.U32.AND P0, PT, R52, UR6, PT ;  /* 0x0000000634007c0c */ /* 0x002fc8000bf05070 */
[----:B------:R-:W-:-:S13]  /*2ca0*/  ISETP.NE.AND.EX P0, PT, R53, UR7, PT, P0 ;  /* 0x0000000735007c0c */ /* 0x000fda000bf05300 */
[----:B------:R-:W-:Y:S05]  /*2cb0*/  @P0 BRA `(.L_x_465) ;  /* 0xffffffe000040947 */ /* 0x000fea000383ffff */
[----:B------:R-:W4:Y:S01]  /*2cc0*/  LDL R0, [R1+0x34] ;  /* 0x0000340001007983 */ /* 0x000f220000100800 */
[----:B------:R-:W4:Y:S03]  /*2cd0*/  LDCU UR6, c[0x0][0x370] ;  /* 0x00006e00ff0677ac */ /* 0x000f260008000800 */
[----:B------:R-:W5:Y:S01]  /*2ce0*/  LDL.LU R3, [R1+0x2c] ;  /* 0x00002c0001037983 */ /* 0x000f620000300800 */
[----:B------:R-:W1:Y:S03]  /*2cf0*/  LDCU.64 UR8, c[0x0][0x380] ;  /* 0x00007000ff0877ac */ /* 0x000e660008000a00 */
[----:B---3--:R-:W3:Y:S01]  /*2d00*/  LDL.LU R2, [R1+0x30] ;  /* 0x0000300001027983 */ /* 0x008ee20000300800 */
[----:B----4-:R-:W-:-:S05]  /*2d10*/  IMAD R0, R0, UR6, RZ ;  /* 0x0000000600007c24 */ /* 0x010fca000f8e02ff */
[----:B-----5:R-:W-:-:S05]  /*2d20*/  IADD3 R3, P0, PT, R0, R3, RZ ;  /* 0x0000000300037210 */ /* 0x020fca0007f1e0ff */
[----:B---3--:R-:W-:Y:S01]  /*2d30*/  IMAD.X R2, RZ, RZ, R2, P0 ;  /* 0x000000ffff027224 */ /* 0x008fe200000e0602 */
[----:B------:R3:W-:Y:S01]  /*2d40*/  STL [R1+0x2c], R3 ;  /* 0x00002c0301007387 */ /* 0x0007e20000100800 */
[----:B-1----:R-:W-:-:S03]  /*2d50*/  ISETP.GE.U32.AND P0, PT, R3, UR8, PT ;  /* 0x0000000803007c0c */ /* 0x002fc6000bf06070 */
[----:B------:R3:W-:Y:S01]  /*2d60*/  STL [R1+0x30], R2 ;  /* 0x0000300201007387 */ /* 0x0007e20000100800 */
[----:B------:R-:W-:-:S13]  /*2d70*/  ISETP.GE.AND.EX P0, PT, R2, UR9, PT, P0 ;  /* 0x0000000902007c0c */ /* 0x000fda000bf06300 */
[----:B---3--:R-:W-:Y:S05]  /*2d80*/  @!P0 BRA `(.L_x_466) ;  /* 0xffffffd400108947 */ /* 0x008fea000383ffff */
[----:B------:R-:W-:Y:S05]  /*2d90*/  EXIT ;  /* 0x000000000000794d */ /* 0x000fea0003800000 */
        .weak           $__internal_8_$__cuda_sm20_div_s64
        .type           $__internal_8_$__cuda_sm20_div_s64,@function
        .size           $__internal_8_$__cuda_sm20_div_s64,(.L_x_524 - $__internal_8_$__cuda_sm20_div_s64)
$__internal_8_$__cuda_sm20_div_s64:
        /* <DEDUP_REMOVED lines=18> */
[----:B------:R-:W-:Y:S02]  /*2ec0*/  IMAD.X R19, RZ, RZ, ~R15, P0 ;  /* 0x000000ffff137224 */ /* 0x000fe400000e0e0f */
[----:B------:R-:W-:Y:S02]  /*2ed0*/  IMAD.MOV.U32 R15, RZ, RZ, R12 ;  /* 0x000000ffff0f7224 */ /* 0x000fe400078e000c */
[-C--:B------:R-:W-:Y:S02]  /*2ee0*/  IMAD R21, R13, R19.reuse, RZ ;  /* 0x000000130d157224 */ /* 0x080fe400078e02ff */
[----:B------:R-:W-:-:S04]  /*2ef0*/  IMAD.WIDE.U32 R14, P0, R12, R19, R14 ;  /* 0x000000130c0e7225 */ /* 0x000fc8000780000e */
[----:B------:R-:W-:-:S04]  /*2f00*/  IMAD.HI.U32 R19, R13, R19, RZ ;  /* 0x000000130d137227 */ /* 0x000fc800078e00ff */
[----:B------:R-:W-:-:S04]  /*2f10*/  IMAD.HI.U32 R14, P1, R13, R17, R14 ;  /* 0x000000110d0e7227 */ /* 0x000fc8000782000e */
[----:B------:R-:W-:Y:S01]  /*2f20*/  IMAD.X R10, R19, 0x1, R13, P0 ;  /* 0x00000001130a7824 */ /* 0x000fe200000e060d */
[----:B------:R-:W-:Y:S02]  /*2f30*/  IADD3 R15, P2, PT, R21, R14, RZ ;  /* 0x0000000e150f7210 */ /* 0x000fe40007f5e0ff */
[----:B------:R-:W-:Y:S02]  /*2f40*/  IADD3 R21, P4, PT, RZ, -R16, RZ ;  /* 0x80000010ff157210 */ /* 0x000fe40007f9e0ff */
[----:B------:R-:W-:Y:S01]  /*2f50*/  IADD3.X R17, PT, PT, RZ, RZ, R10, P2, P1 ;  /* 0x000000ffff117210 */ /* 0x000fe200017e240a */
[----:B------:R-:W-:Y:S01]  /*2f60*/  IMAD.WIDE.U32 R12, R15, R6, RZ ;  /* 0x000000060f0c7225 */ /* 0x000fe200078e00ff */
[----:B------:R-:W-:-:S03]  /*2f70*/  SEL R21, R21, R16, !P3 ;  /* 0x0000001015157207 */ /* 0x000fc60005800000 */
[----:B------:R-:W-:Y:S01]  /*2f80*/  IMAD R10, R15, R7, R13 ;  /* 0x000000070f0a7224 */ /* 0x000fe200078e020d */
[----:B------:R-:W-:-:S03]  /*2f90*/  IADD3 R13, P0, PT, RZ, -R12, RZ ;  /* 0x8000000cff0d7210 */ /* 0x000fc60007f1e0ff */
[----:B------:R-:W-:Y:S02]  /*2fa0*/  IMAD R10, R17, R6, R10 ;  /* 0x00000006110a7224 */ /* 0x000fe400078e020a */
[----:B------:R-:W-:-:S04]  /*2fb0*/  IMAD.HI.U32 R14, R15, R13, RZ ;  /* 0x0000000d0f0e7227 */ /* 0x000fc800078e00ff */
[----:B------:R-:W-:-:S04]  /*2fc0*/  IMAD.X R10, RZ, RZ, ~R10, P0 ;  /* 0x000000ffff0a7224 */ /* 0x000fc800000e0e0a */
[----:B------:R-:W-:-:S04]  /*2fd0*/  IMAD.WIDE.U32 R14, P0, R15, R10, R14 ;  /* 0x0000000a0f0e7225 */ /* 0x000fc8000780000e */
[C---:B------:R-:W-:Y:S02]  /*2fe0*/  IMAD R12, R17.reuse, R10, RZ ;  /* 0x0000000a110c7224 */ /* 0x040fe400078e02ff */
[----:B------:R-:W-:-:S04]  /*2ff0*/  IMAD.HI.U32 R15, P1, R17, R13, R14 ;  /* 0x0000000d110f7227 */ /* 0x000fc8000782000e */
[----:B------:R-:W-:Y:S01]  /*3000*/  IMAD.X R14, RZ, RZ, ~R11, P4 ;  /* 0x000000ffff0e7224 */ /* 0x000fe200020e0e0b */
[----:B------:R-:W-:Y:S01]  /*3010*/  IADD3 R15, P2, PT, R12, R15, RZ ;  /* 0x0000000f0c0f7210 */ /* 0x000fe20007f5e0ff */
[----:B------:R-:W-:-:S03]  /*3020*/  IMAD.HI.U32 R10, R17, R10, RZ ;  /* 0x0000000a110a7227 */ /* 0x000fc600078e00ff */
[----:B------:R-:W-:Y:S01]  /*3030*/  SEL R14, R14, R11, !P3 ;  /* 0x0000000b0e0e7207 */ /* 0x000fe20005800000 */
[----:B------:R-:W-:Y:S01]  /*3040*/  IMAD.HI.U32 R12, R15, R21, RZ ;  /* 0x000000150f0c7227 */ /* 0x000fe200078e00ff */
[----:B------:R-:W-:-:S03]  /*3050*/  IADD3.X R17, PT, PT, R10, R17, RZ, P0, !PT ;  /* 0x000000110a117210 */ /* 0x000fc600007fe4ff */
[----:B------:R-:W-:Y:S01]  /*3060*/  IMAD.MOV.U32 R13, RZ, RZ, RZ ;  /* 0x000000ffff0d7224 */ /* 0x000fe200078e00ff */
[----:B------:R-:W-:Y:S01]  /*3070*/  IADD3.X R17, PT, PT, RZ, RZ, R17, P2, P1 ;  /* 0x000000ffff117210 */ /* 0x000fe200017e2411 */
[----:B------:R-:W-:-:S04]  /*3080*/  IMAD.WIDE.U32 R12, R15, R14, R12 ;  /* 0x0000000e0f0c7225 */ /* 0x000fc800078e000c */
[C---:B------:R-:W-:Y:S02]  /*3090*/  IMAD R15, R17.reuse, R14, RZ ;  /* 0x0000000e110f7224 */ /* 0x040fe400078e02ff */
[----:B------:R-:W-:-:S04]  /*30a0*/  IMAD.HI.U32 R12, P0, R17, R21, R12 ;  /* 0x00000015110c7227 */ /* 0x000fc8000780000c */
[----:B------:R-:W-:Y:S01]  /*30b0*/  IMAD.HI.U32 R10, R17, R14, RZ ;  /* 0x0000000e110a7227 */ /* 0x000fe200078e00ff */
[----:B------:R-:W-:-:S03]  /*30c0*/  IADD3 R15, P1, PT, R15, R12, RZ ;  /* 0x0000000c0f0f7210 */ /* 0x000fc60007f3e0ff */
[----:B------:R-:W-:Y:S02]  /*30d0*/  IMAD.X R10, RZ, RZ, R10, P0 ;  /* 0x000000ffff0a7224 */ /* 0x000fe400000e060a */
[----:B------:R-:W-:-:S04]  /*30e0*/  IMAD.WIDE.U32 R12, R15, R6, RZ ;  /* 0x000000060f0c7225 */ /* 0x000fc800078e00ff */
[----:B------:R-:W-:Y:S01]  /*30f0*/  IMAD.X R17, RZ, RZ, R10, P1 ;  /* 0x000000ffff117224 */ /* 0x000fe200008e060a */
[----:B------:R-:W-:Y:S01]  /*3100*/  IADD3 R21, P1, PT, -R12, R21, RZ ;  /* 0x000000150c157210 */ /* 0x000fe20007f3e1ff */
[----:B------:R-:W-:-:S03]  /*3110*/  IMAD R10, R15, R7, R13 ;  /* 0x000000070f0a7224 */ /* 0x000fc600078e020d */
[-C--:B------:R-:W-:Y:S01]  /*3120*/  ISETP.GE.U32.AND P0, PT, R21, R6.reuse, PT ;  /* 0x000000061500720c */ /* 0x080fe20003f06070 */
[----:B------:R-:W-:-:S04]  /*3130*/  IMAD R10, R17, R6, R10 ;  /* 0x00000006110a7224 */ /* 0x000fc800078e020a */
[----:B------:R-:W-:Y:S01]  /*3140*/  IMAD.X R23, R14, 0x1, ~R10, P1 ;  /* 0x000000010e177824 */ /* 0x000fe200008e0e0a */
[----:B------:R-:W-:Y:S02]  /*3150*/  IADD3 R13, P1, PT, R21, -R6, RZ ;  /* 0x80000006150d7210 */ /* 0x000fe40007f3e0ff */
[----:B------:R-:W-:Y:S02]  /*3160*/  IADD3 R10, P2, PT, R15, 0x1, RZ ;  /* 0x000000010f0a7810 */ /* 0x000fe40007f5e0ff */
[C---:B------:R-:W-:Y:S01]  /*3170*/  ISETP.GE.U32.AND.EX P0, PT, R23.reuse, R7, PT, P0 ;  /* 0x000000071700720c */ /* 0x040fe20003f06100 */
[----:B------:R-:W-:Y:S01]  /*3180*/  IMAD.X R19, R23, 0x1, ~R7, P1 ;  /* 0x0000000117137824 */ /* 0x000fe200008e0e07 */
[----:B------:R-:W-:Y:S02]  /*3190*/  IADD3.X R12, PT, PT, RZ, R17, RZ, P2, !PT ;  /* 0x00000011ff0c7210 */ /* 0x000fe400017fe4ff */
[----:B------:R-:W-:Y:S02]  /*31a0*/  SEL R13, R13, R21, P0 ;  /* 0x000000150d0d7207 */ /* 0x000fe40000000000 */
[----:B------:R-:W-:-:S02]  /*31b0*/  SEL R15, R10, R15, P0 ;  /* 0x0000000f0a0f7207 */ /* 0x000fc40000000000 */
[----:B------:R-:W-:Y:S02]  /*31c0*/  SEL R19, R19, R23, P0 ;  /* 0x0000001713137207 */ /* 0x000fe40000000000 */
[----:B------:R-:W-:Y:S02]  /*31d0*/  ISETP.GE.U32.AND P1, PT, R13, R6, PT ;  /* 0x000000060d00720c */ /* 0x000fe40003f26070 */
[----:B------:R-:W-:Y:S02]  /*31e0*/  SEL R6, R12, R17, P0 ;  /* 0x000000110c067207 */ /* 0x000fe40000000000 */
[----:B------:R-:W-:Y:S02]  /*31f0*/  IADD3 R22, P2, PT, R15, 0x1, RZ ;  /* 0x000000010f167810 */ /* 0x000fe40007f5e0ff */
[----:B------:R-:W-:Y:S02]  /*3200*/  ISETP.GE.U32.AND.EX P0, PT, R19, R7, PT, P1 ;  /* 0x000000071300720c */ /* 0x000fe40003f06110 */
[----:B------:R-:W-:Y:S01]  /*3210*/  LOP3.LUT R10, R8, R11, RZ, 0x3c, !PT ;  /* 0x0000000b080a7212 */ /* 0x000fe200078e3cff */
[----:B------:R-:W-:Y:S01]  /*3220*/  IMAD.X R23, RZ, RZ, R6, P2 ;  /* 0x000000ffff177224 */ /* 0x000fe200010e0606 */
[----:B------:R-:W-:-:S02]  /*3230*/  SEL R22, R22, R15, P0 ;  /* 0x0000000f16167207 */ /* 0x000fc40000000000 */
[----:B------:R-:W-:Y:S02]  /*3240*/  ISETP.GE.AND P1, PT, R10, RZ, PT ;  /* 0x000000ff0a00720c */ /* 0x000fe40003f26270 */
[----:B------:R-:W-:Y:S02]  /*3250*/  SEL R23, R23, R6, P0 ;  /* 0x0000000617177207 */ /* 0x000fe40000000000 */
[-C--:B------:R-:W-:Y:S02]  /*3260*/  IADD3 R7, P2, PT, RZ, -R22.reuse, RZ ;  /* 0x80000016ff077210 */ /* 0x080fe40007f5e0ff */
[----:B------:R-:W-:Y:S02]  /*3270*/  ISETP.NE.U32.AND P0, PT, R9, RZ, PT ;  /* 0x000000ff0900720c */ /* 0x000fe40003f05070 */
[----:B------:R-:W-:Y:S01]  /*3280*/  SEL R22, R7, R22, !P1 ;  /* 0x0000001607167207 */ /* 0x000fe20004800000 */
[----:B------:R-:W-:Y:S01]  /*3290*/  IMAD.X R6, RZ, RZ, ~R23, P2 ;  /* 0x000000ffff067224 */ /* 0x000fe200010e0e17 */
[----:B------:R-:W-:Y:S01]  /*32a0*/  ISETP.NE.AND.EX P0, PT, R8, RZ, PT, P0 ;  /* 0x000000ff0800720c */ /* 0x000fe20003f05300 */
[----:B------:R-:W-:-:S03]  /*32b0*/  IMAD.MOV.U32 R7, RZ, RZ, 0x0 ;  /* 0x00000000ff077424 */ /* 0x000fc600078e00ff */
[----:B------:R-:W-:Y:S01]  /*32c0*/  SEL R23, R6, R23, !P1 ;  /* 0x0000001706177207 */ /* 0x000fe20004800000 */
[----:B------:R-:W-:Y:S01]  /*32d0*/  IMAD.MOV.U32 R6, RZ, RZ, R2 ;  /* 0x000000ffff067224 */ /* 0x000fe200078e0002 */
[----:B------:R-:W-:Y:S02]  /*32e0*/  SEL R22, R22, 0xffffffff, P0 ;  /* 0xffffffff16167807 */ /* 0x000fe40000000000 */
[----:B------:R-:W-:Y:S01]  /*32f0*/  SEL R23, R23, 0xffffffff, P0 ;  /* 0xffffffff17177807 */ /* 0x000fe20000000000 */
[----:B------:R-:W-:Y:S06]  /*3300*/  RET.REL.NODEC R6 `(_ZN2at6native13im2col_kernelIN3c108BFloat16EEEvlPKT_llllllllllllPS4_) ;  /* 0xffffffcc063c7950 */ /* 0x000fec0003c3ffff */
.L_x_467:
        /* <DEDUP_REMOVED lines=15> */
.L_x_524:


//--------------------- .text._ZN2at6native13im2col_kernelIN3c104HalfEEEvlPKT_llllllllllllPS4_ --------------------------
	.section	.text._ZN2at6native13im2col_kernelIN3c104HalfEEEvlPKT_llllllllllllPS4_,"ax",@progbits
	.align	128
        .global         _ZN2at6native13im2col_kernelIN3c104HalfEEEvlPKT_llllllllllllPS4_
        .type           _ZN2at6native13im2col_kernelIN3c104HalfEEEvlPKT_llllllllllllPS4_,@function
        .size           _ZN2at6native13im2col_kernelIN3c104HalfEEEvlPKT_llllllllllllPS4_,(.L_x_525 - _ZN2at6native13im2col_kernelIN3c104HalfEEEvlPKT_llllllllllllPS4_)
        .other          _ZN2at6native13im2col_kernelIN3c104HalfEEEvlPKT_llllllllllllPS4_,@"STO_CUDA_ENTRY STV_DEFAULT"
_ZN2at6native13im2col_kernelIN3c104HalfEEEvlPKT_llllllllllllPS4_:
.text._ZN2at6native13im2col_kernelIN3c104HalfEEEvlPKT_llllllllllllPS4_:
        /* <DEDUP_REMOVED lines=29> */
.L_x_482:
        /* <DEDUP_REMOVED lines=31> */
.L_x_469:
[----:B------:R-:W0:Y:S01]  /*03c0*/  LDCU.64 UR6, c[0x0][0x3e8] ;  /* 0x00007d00ff0677ac */ /* 0x000e220008000a00 */
[----:B-----5:R-:W-:Y:S01]  /*03d0*/  IMAD.MOV.U32 R16, RZ, RZ, R7 ;  /* 0x000000ffff107224 */ /* 0x020fe200078e0007 */
[----:B------:R-:W-:Y:S01]  /*03e0*/  MOV R2, 0x430 ;  /* 0x0000043000027802 */ /* 0x000fe20000000f00 */
[----:B------:R-:W-:Y:S01]  /*03f0*/  IMAD.MOV.U32 R11, RZ, RZ, R6 ;  /* 0x000000ffff0b7224 */ /* 0x000fe200078e0006 */
[----:B0-----:R-:W-:Y:S01]  /*0400*/  MOV R9, UR6 ;  /* 0x0000000600097c02 */ /* 0x001fe20008000f00 */
[----:B------:R-:W-:-:S07]  /*0410*/  IMAD.U32 R8, RZ, RZ, UR7 ;  /* 0x00000007ff087e24 */ /* 0x000fce000f8e00ff */
[----:B------:R-:W-:Y:S05]  /*0420*/  CALL.REL.NOINC `($__internal_9_$__cuda_sm20_div_s64) ;  /* 0x00000028005c7944 */ /* 0x000fea0003c00000 */
        /* <DEDUP_REMOVED lines=12> */
.L_x_470:
[----:B------:R-:W-:Y:S05]  /*04f0*/  BSYNC.RECONVERGENT B0 ;  /* 0x0000000000007941 */ /* 0x000fea0003800200 */
.L_x_468:
        /* <DEDUP_REMOVED lines=31> */
.L_x_472:
[----:B------:R-:W0:Y:S01]  /*06f0*/  LDCU.64 UR6, c[0x0][0x3e0] ;  /* 0x00007c00ff0677ac */ /* 0x000e220008000a00 */
[----:B------:R-:W-:Y:S01]  /*0700*/  IMAD.MOV.U32 R16, RZ, RZ, R4 ;  /* 0x000000ffff107224 */ /* 0x000fe200078e0004 */
[----:B------:R-:W-:Y:S01]  /*0710*/  MOV R2, 0x760 ;  /* 0x0000076000027802 */ /* 0x000fe20000000f00 */
[----:B------:R-:W-:Y:S01]  /*0720*/  IMAD.MOV.U32 R11, RZ, RZ, R5 ;  /* 0x000000ffff0b7224 */ /* 0x000fe200078e0005 */
[----:B0-----:R-:W-:Y:S01]  /*0730*/  MOV R9, UR6 ;  /* 0x0000000600097c02 */ /* 0x001fe20008000f00 */
[----:B------:R-:W-:-:S07]  /*0740*/  IMAD.U32 R8, RZ, RZ, UR7 ;  /* 0x00000007ff087e24 */ /* 0x000fce000f8e00ff */
[----:B------:R-:W-:Y:S05]  /*0750*/  CALL.REL.NOINC `($__internal_9_$__cuda_sm20_div_s64) ;  /* 0x0000002400907944 */ /* 0x000fea0003c00000 */
        /* <DEDUP_REMOVED lines=10> */
.L_x_473:
[----:B------:R-:W-:Y:S05]  /*0800*/  BSYNC.RECONVERGENT B0 ;  /* 0x0000000000007941 */ /* 0x000fea0003800200 */
.L_x_471:
        /* <DEDUP_REMOVED lines=76> */
.L_x_481:
        /* <DEDUP_REMOVED lines=78> */
.L_x_475:
        /* <DEDUP_REMOVED lines=161> */
.L_x_474:
        /* <DEDUP_REMOVED lines=134> */
.L_x_477:
        /* <DEDUP_REMOVED lines=78> */
.L_x_478:
        /* <DEDUP_REMOVED lines=44> */
.L_x_480:
[----:B------:R-:W-:Y:S05]  /*2bc0*/  BSYNC.RECONVERGENT B0 ;  /* 0x0000000000007941 */ /* 0x000fea0003800200 */
.L_x_479:
        /* <DEDUP_REMOVED lines=9> */
.L_x_476:
        /* <DEDUP_REMOVED lines=20> */
        .weak           $__internal_9_$__cuda_sm20_div_s64
        .type           $__internal_9_$__cuda_sm20_div_s64,@function
        .size           $__internal_9_$__cuda_sm20_div_s64,(.L_x_525 - $__internal_9_$__cuda_sm20_div_s64)
$__internal_9_$__cuda_sm20_div_s64:
        /* <DEDUP_REMOVED lines=86> */
[----:B------:R-:W-:Y:S06]  /*3300*/  RET.REL.NODEC R6 `(_ZN2at6native13im2col_kernelIN3c104HalfEEEvlPKT_llllllllllllPS4_) ;  /* 0xffffffcc063c7950 */ /* 0x000fec0003c3ffff */
.L_x_483:
        /* <DEDUP_REMOVED lines=15> */
.L_x_525:


//--------------------- .text._ZN2at6native13im2col_kernelIfEEvlPKT_llllllllllllPS2_ --------------------------
	.section	.text._ZN2at6native13im2col_kernelIfEEvlPKT_llllllllllllPS2_,"ax",@progbits
	.align	128
        .global         _ZN2at6native13im2col_kernelIfEEvlPKT_llllllllllllPS2_
        .type           _ZN2at6native13im2col_kernelIfEEvlPKT_llllllllllllPS2_,@function
        .size           _ZN2at6native13im2col_kernelIfEEvlPKT_llllllllllllPS2_,(.L_x_526 - _ZN2at6native13im2col_kernelIfEEvlPKT_llllllllllllPS2_)
        .other          _ZN2at6native13im2col_kernelIfEEvlPKT_llllllllllllPS2_,@"STO_CUDA_ENTRY STV_DEFAULT"
_ZN2at6native13im2col_kernelIfEEvlPKT_llllllllllllPS2_:
.text._ZN2at6native13im2col_kernelIfEEvlPKT_llllllllllllPS2_:
        /* <DEDUP_REMOVED lines=26> */
[----:B0-----:R-:W-:-:S12]  /*01a0*/  USHF.L.U32 UR5, UR6, 0x2, URZ ;  /* 0x0000000206057899 */ /* 0x001fd800080006ff */
.L_x_498:
[----:B------:R-:W3:Y:S01]  /*01b0*/  LDL R6, [R1+0x30] ;  /* 0x0000300001067983 */ /* 0x000ee20000100800 */
[----:B------:R-:W3:Y:S03]  /*01c0*/  LDCU UR6, c[0x0][0x3ec] ;  /* 0x00007d80ff0677ac */ /* 0x000ee60008000800 */
[----:B------:R0:W5:Y:S01]  /*01d0*/  LDL R7, [R1+0x2c] ;  /* 0x00002c0001077983 */ /* 0x0001620000100800 */
[----:B------:R-:W-:Y:S01]  /*01e0*/  BSSY.RECONVERGENT B0, `(.L_x_484) ;  /* 0x000002f000007945 */ /* 0x000fe20003800200 */
[----:B---3--:R-:W-:-:S04]  /*01f0*/  LOP3.LUT R0, R6, UR6, RZ, 0xfc, !PT ;  /* 0x0000000606007c12 */ /* 0x008fc8000f8efcff */
[----:B------:R-:W-:-:S13]  /*0200*/  ISETP.NE.U32.AND P0, PT, R0, RZ, PT ;  /* 0x000000ff0000720c */ /* 0x000fda0003f05070 */
[----:B012---:R-:W-:Y:S05]  /*0210*/  @P0 BRA `(.L_x_485) ;  /* 0x0000000000600947 */ /* 0x007fea0003800000 */
        /* <DEDUP_REMOVED lines=9> */
[----:B------:R-:W-:-:S04]  /*02b0*/  IMAD.HI.U32 R3, R3, R5, R2 ;  /* 0x0000000503037227 */ /* 0x000fc800078e0002 */
[----:B------:R-:W-:Y:S02]  /*02c0*/  HFMA2 R5, -RZ, RZ, 0, 0 ;  /* 0x00000000ff057431 */ /* 0x000fe400000001ff */
[----:B-----5:R-:W-:-:S04]  /*02d0*/  IMAD.HI.U32 R4, R3, R7, RZ ;  /* 0x0000000703047227 */ /* 0x020fc800078e00ff */
        /* <DEDUP_REMOVED lines=8> */
[----:B------:R-:W-:-:S05]  /*0360*/  @!P2 LOP3.LUT R4, RZ, UR6, RZ, 0x33, !PT ;  /* 0x00000006ff04ac12 */ /* 0x000fca000f8e33ff */
[----:B------:R-:W-:-:S04]  /*0370*/  IMAD.MOV R0, RZ, RZ, -R4 ;  /* 0x000000ffff007224 */ /* 0x000fc800078e0a04 */
[----:B------:R-:W-:Y:S01]  /*0380*/  IMAD R0, R0, UR6, R7 ;  /* 0x0000000600007c24 */ /* 0x000fe2000f8e0207 */
[----:B------:R-:W-:Y:S06]  /*0390*/  BRA `(.L_x_486) ;  /* 0x00000000004c7947 */ /* 0x000fec0003800000 */
.L_x_485:
[----:B------:R-:W0:Y:S01]  /*03a0*/  LDCU.64 UR6, c[0x0][0x3e8] ;  /* 0x00007d00ff0677ac */ /* 0x000e220008000a00 */
[----:B-----5:R-:W-:Y:S01]  /*03b0*/  IMAD.MOV.U32 R16, RZ, RZ, R7 ;  /* 0x000000ffff107224 */ /* 0x020fe200078e0007 */
[----:B------:R-:W-:Y:S02]  /*03c0*/  MOV R11, R6 ;  /* 0x00000006000b7202 */ /* 0x000fe40000000f00 */
[----:B------:R-:W-:Y:S01]  /*03d0*/  MOV R2, 0x410 ;  /* 0x0000041000027802 */ /* 0x000fe20000000f00 */
[----:B0-----:R-:W-:Y:S02]  /*03e0*/  IMAD.U32 R9, RZ, RZ, UR6 ;  /* 0x00000006ff097e24 */ /* 0x001fe4000f8e00ff */
[----:B------:R-:W-:-:S07]  /*03f0*/  IMAD.U32 R8, RZ, RZ, UR7 ;  /* 0x00000007ff087e24 */ /* 0x000fce000f8e00ff */
[----:B--2---:R-:W-:Y:S05]  /*0400*/  CALL.REL.NOINC `($__internal_10_$__cuda_sm20_div_s64) ;  /* 0x0000002400f47944 */ /* 0x004fea0003c00000 */
[----:B------:R-:W2:Y:S01]  /*0410*/  LDL R3, [R1+0x30] ;  /* 0x0000300001037983 */ /* 0x000ea20000100800 */
[----:B------:R-:W0:Y:S03]  /*0420*/  LDCU.64 UR6, c[0x0][0x3e8] ;  /* 0x00007d00ff0677ac */ /* 0x000e260008000a00 */
[----:B------:R-:W2:Y:S01]  /*0430*/  LDL R2, [R1+0x2c] ;  /* 0x00002c0001027983 */ /* 0x000ea20000100800 */
[-C--:B------:R-:W-:Y:S02]  /*0440*/  IADD3 R5, P0, PT, RZ, -R22.reuse, RZ ;  /* 0x80000016ff057210 */ /* 0x080fe40007f1e0ff */
[----:B------:R-:W-:-:S03]  /*0450*/  MOV R4, R22 ;  /* 0x0000001600047202 */ /* 0x000fc60000000f00 */
[----:B------:R-:W-:-:S04]  /*0460*/  IMAD.X R0, RZ, RZ, ~R23, P0 ;  /* 0x000000ffff007224 */ /* 0x000fc800000e0e17 */
[----:B0-----:R-:W-:Y:S02]  /*0470*/  IMAD R0, R0, UR6, RZ ;  /* 0x0000000600007c24 */ /* 0x001fe4000f8e02ff */
[----:B--2---:R-:W-:-:S04]  /*0480*/  IMAD.WIDE.U32 R2, R5, UR6, R2 ;  /* 0x0000000605027c25 */ /* 0x004fc8000f8e0002 */
[----:B------:R-:W-:Y:S02]  /*0490*/  IMAD R5, R5, UR7, R0 ;  /* 0x0000000705057c24 */ /* 0x000fe4000f8e0200 */
[----:B------:R-:W-:Y:S02]  /*04a0*/  IMAD.MOV.U32 R0, RZ, RZ, R2 ;  /* 0x000000ffff007224 */ /* 0x000fe400078e0002 */
[----:B------:R-:W-:Y:S02]  /*04b0*/  IMAD.IADD R3, R3, 0x1, R5 ;  /* 0x0000000103037824 */ /* 0x000fe400078e0205 */
[----:B------:R-:W-:-:S07]  /*04c0*/  IMAD.MOV.U32 R5, RZ, RZ, R23 ;  /* 0x000000ffff057224 */ /* 0x000fce00078e0017 */
.L_x_486:
[----:B--2---:R-:W-:Y:S05]  /*04d0*/  BSYNC.RECONVERGENT B0 ;  /* 0x0000000000007941 */ /* 0x004fea0003800200 */
.L_x_484:
[----:B------:R-:W0:Y:S01]  /*04e0*/  LDCU UR6, c[0x0][0x3e4] ;  /* 0x00007c80ff0677ac */ /* 0x000e220008000800 */
[----:B------:R-:W-:Y:S01]  /*04f0*/  BSSY.RECONVERGENT B0, `(.L_x_487) ;  /* 0x000002f000007945 */ /* 0x000fe20003800200 */
[----:B0-----:R-:W-:-:S05]  /*0500*/  IMAD.U32 R11, RZ, RZ, UR6 ;  /* 0x00000006ff0b7e24 */ /* 0x001fca000f8e00ff */
[----:B------:R-:W-:-:S04]  /*0510*/  LOP3.LUT R2, R5, R11, RZ, 0xfc, !PT ;  /* 0x0000000b05027212 */ /* 0x000fc800078efcff */
[----:B------:R-:W-:-:S13]  /*0520*/  ISETP.NE.U32.AND P0, PT, R2, RZ, PT ;  /* 0x000000ff0200720c */ /* 0x000fda0003f05070 */
[----:B------:R-:W-:Y:S05]  /*0530*/  @P0 BRA `(.L_x_488) ;  /* 0x0000000000640947 */ /* 0x000fea0003800000 */
[----:B------:R-:W0:Y:S01]  /*0540*/  LDCU UR6, c[0x0][0x3e0] ;  /* 0x00007c00ff0677ac */ /* 0x000e220008000800 */
[----:B------:R-:W-:Y:S02]  /*0550*/  HFMA2 R8, -RZ, RZ, 0, 0 ;  /* 0x00000000ff087431 */ /* 0x000fe400000001ff */
[----:B------:R-:W-:Y:S02]  /*0560*/  IMAD.MOV.U32 R23, RZ, RZ, RZ ;  /* 0x000000ffff177224 */ /* 0x000fe400078e00ff */
[----:B0-----:R-:W-:-:S04]  /*0570*/  IMAD.U32 R13, RZ, RZ, UR6 ;  /* 0x00000006ff0d7e24 */ /* 0x001fc8000f8e00ff */
[----:B------:R-:W0:Y:S01]  /*0580*/  I2F.U32.RP R2, R13 ;  /* 0x0000000d00027306 */ /* 0x000e220000209000 */
[----:B------:R-:W-:-:S07]  /*0590*/  ISETP.NE.U32.AND P2, PT, R13, RZ, PT ;  /* 0x000000ff0d00720c */ /* 0x000fce0003f45070 */
[----:B0-----:R-:W0:Y:S02]  /*05a0*/  MUFU.RCP R2, R2 ;  /* 0x0000000200027308 */ /* 0x001e240000001000 */
[----:B0-----:R-:W-:-:S06]  /*05b0*/  IADD3 R6, PT, PT, R2, 0xffffffe, RZ ;  /* 0x0ffffffe02067810 */ /* 0x001fcc0007ffe0ff */
        /* <DEDUP_REMOVED lines=17> */
.L_x_488:
[----:B------:R-:W0:Y:S01]  /*06d0*/  LDCU.64 UR6, c[0x0][0x3e0] ;  /* 0x00007c00ff0677ac */ /* 0x000e220008000a00 */
[----:B------:R-:W-:Y:S01]  /*06e0*/  IMAD.MOV.U32 R16, RZ, RZ, R4 ;  /* 0x000000ffff107224 */ /* 0x000fe200078e0004 */
[----:B------:R-:W-:Y:S01]  /*06f0*/  MOV R2, 0x740 ;  /* 0x0000074000027802 */ /* 0x000fe20000000f00 */
[----:B------:R-:W-:Y:S02]  /*0700*/  IMAD.MOV.U32 R11, RZ, RZ, R5 ;  /* 0x000000ffff0b7224 */ /* 0x000fe400078e0005 */
[----:B0-----:R-:W-:Y:S01]  /*0710*/  IMAD.U32 R9, RZ, RZ, UR6 ;  /* 0x00000006ff097e24 */ /* 0x001fe2000f8e00ff */
[----:B------:R-:W-:-:S07]  /*0720*/  MOV R8, UR7 ;  /* 0x0000000700087c02 */ /* 0x000fce0008000f00 */
[----:B------:R-:W-:Y:S05]  /*0730*/  CALL.REL.NOINC `($__internal_10_$__cuda_sm20_div_s64) ;  /* 0x0000002400287944 */ /* 0x000fea0003c00000 */
[----:B------:R-:W0:Y:S01]  /*0740*/  LDCU.64 UR6, c[0x0][0x3e0] ;  /* 0x00007c00ff0677ac */ /* 0x000e220008000a00 */
[----:B------:R-:W-:-:S05]  /*0750*/  IADD3 R7, P0, PT, RZ, -R22, RZ ;  /* 0x80000016ff077210 */ /* 0x000fca0007f1e0ff */
[----:B------:R-:W-:Y:S02]  /*0760*/  IMAD.X R2, RZ, RZ, ~R23, P0 ;  /* 0x000000ffff027224 */ /* 0x000fe400000e0e17 */
[----:B0-----:R-:W-:Y:S01]  /*0770*/  IMAD.U32 R13, RZ, RZ, UR6 ;  /* 0x00000006ff0d7e24 */ /* 0x001fe2000f8e00ff */
[----:B------:R-:W-:-:S03]  /*0780*/  MOV R11, UR7 ;  /* 0x00000007000b7c02 */ /* 0x000fc60008000f00 */
[-C--:B------:R-:W-:Y:S02]  /*0790*/  IMAD R2, R2, R13.reuse, RZ ;  /* 0x0000000d02027224 */ /* 0x080fe400078e02ff */
[----:B------:R-:W-:-:S04]  /*07a0*/  IMAD.WIDE.U32 R4, R7, R13, R4 ;  /* 0x0000000d07047225 */ /* 0x000fc800078e0004 */
[----:B------:R-:W-:Y:S02]  /*07b0*/  IMAD R7, R7, R11, R2 ;  /* 0x0000000b07077224 */ /* 0x000fe400078e0202 */
[----:B------:R-:W-:Y:S02]  /*07c0*/  IMAD.MOV.U32 R9, RZ, RZ, R4 ;  /* 0x000000ffff097224 */ /* 0x000fe400078e0004 */
[----:B------:R-:W-:-:S07]  /*07d0*/  IMAD.IADD R8, R5, 0x1, R7 ;  /* 0x0000000105087824 */ /* 0x000fce00078e0207 */
.L_x_489:
[----:B------:R-:W-:Y:S05]  /*07e0*/  BSYNC.RECONVERGENT B0 ;  /* 0x0000000000007941 */ /* 0x000fea0003800200 */
.L_x_487:
[----:B------:R-:W0:Y:S01]  /*07f0*/  LDCU.128 UR12, c[0x0][0x3a0] ;  /* 0x00007400ff0c77ac */ /* 0x000e220008000c00 */
[----:B------:R-:W1:Y:S01]  /*0800*/  LDC.64 R54, c[0x0][0x3b0] ;  /* 0x0000ec00ff367b82 */ /* 0x000e620000000a00 */
[----:B------:R-:W-:Y:S02]  /*0810*/  MOV R6, R9 ;  /* 0x0000000900067202 */ /* 0x000fe40000000f00 */
[----:B------:R-:W-:-:S05]  /*0820*/  CS2R R52, SRZ ;  /* 0x0000000000347805 */ /* 0x000fca000001ff00 */
[----:B------:R-:W2:Y:S01]  /*0830*/  LDC.64 R50, c[0x0][0x3b8] ;  /* 0x0000ee00ff327b82 */ /* 0x000ea20000000a00 */
[----:B0-----:R-:W-:Y:S02]  /*0840*/  UIMAD UR8, UR15, UR12, URZ ;  /* 0x0000000c0f0872a4 */ /* 0x001fe4000f8e02ff */
[----:B------:R-:W-:Y:S02]  /*0850*/  UIMAD.WIDE.U32 UR6, UR14, UR12, URZ ;  /* 0x0000000c0e0672a5 */ /* 0x000fe4000f8e00ff */
[----:B------:R-:W-:Y:S01]  /*0860*/  UIMAD UR8, UR14, UR13, UR8 ;  /* 0x0000000d0e0872a4 */ /* 0x000fe2000f8e0208 */
[----:B------:R-:W0:Y:S01]  /*0870*/  LDCU.64 UR12, c[0x0][0x3e8] ;  /* 0x00007d00ff0c77ac */ /* 0x000e220008000a00 */
[----:B-1----:R-:W-:Y:S02]  /*0880*/  IADD3 R54, P0, PT, RZ, -R54, RZ ;  /* 0x80000036ff367210 */ /* 0x002fe40007f1e0ff */
[----:B------:R-:W-:Y:S01]  /*0890*/  IMAD.WIDE.U32 R4, R13, UR6, RZ ;  /* 0x000000060d047c25 */ /* 0x000fe2000f8e00ff */
[----:B------:R-:W-:-:S03]  /*08a0*/  UIADD3 UR7, UPT, UPT, UR7, UR8, URZ ;  /* 0x0000000807077290 */ /* 0x000fc6000fffe0ff */
[----:B------:R-:W-:-:S03]  /*08b0*/  IMAD.X R55, RZ, RZ, ~R55, P0 ;  /* 0x000000ffff377224 */ /* 0x000fc600000e0e37 */
[----:B------:R-:W1:Y:S01]  /*08c0*/  LDCU.128 UR8, c[0x0][0x3c0] ;  /* 0x00007800ff0877ac */ /* 0x000e620008000c00 */
[----:B------:R-:W-:Y:S01]  /*08d0*/  IMAD R2, R13, UR7, RZ ;  /* 0x000000070d027c24 */ /* 0x000fe2000f8e02ff */
[----:B--2---:R-:W-:-:S03]  /*08e0*/  SHF.L.U64.HI R57, R50, 0x2, R51 ;  /* 0x0000000232397819 */ /* 0x004fc60000010233 */
[----:B------:R-:W-:Y:S01]  /*08f0*/  IMAD R7, R11, UR6, R2 ;  /* 0x000000060b077c24 */ /* 0x000fe2000f8e0202 */
[----:B------:R-:W2:Y:S03]  /*0900*/  LDCU.64 UR6, c[0x0][0x3f0] ;  /* 0x00007e00ff0677ac */ /* 0x000ea60008000a00 */
        /* <DEDUP_REMOVED lines=15> */
[----:B--2---:R-:W-:Y:S01]  /*0a00*/  LEA R17, P1, R18, UR6, 0x2 ;  /* 0x0000000612117c11 */ /* 0x004fe2000f8210ff */
[----:B------:R-:W-:Y:S01]  /*0a10*/  IMAD.WIDE.U32 R54, R9, UR8, R54 ;  /* 0x0000000809367c25 */ /* 0x000fe2000f8e0036 */
[----:B------:R-:W-:-:S03]  /*0a20*/  IADD3 R7, PT, PT, R19, R7, RZ ;  /* 0x0000000713077210 */ /* 0x000fc60007ffe0ff */
[----:B------:R-:W-:Y:S01]  /*0a30*/  IMAD R19, R0, UR11, R3 ;  /* 0x0000000b00137c24 */ /* 0x000fe2000f8e0203 */
[----:B------:R-:W-:Y:S01]  /*0a40*/  LEA.HI.X R18, R18, UR7, R7, 0x2, P1 ;  /* 0x0000000712127c11 */ /* 0x000fe200088f1407 */
[----:B------:R-:W-:Y:S01]  /*0a50*/  IMAD.WIDE.U32 R2, R0, UR10, RZ ;  /* 0x0000000a00027c25 */ /* 0x000fe2000f8e00ff */
[----:B------:R-:W-:-:S03]  /*0a60*/  IADD3 R56, PT, PT, R55, R21, RZ ;  /* 0x0000001537387210 */ /* 0x000fc60007ffe0ff */
[----:B------:R-:W-:Y:S01]  /*0a70*/  IMAD.X R7, RZ, RZ, ~R51, P0 ;  /* 0x000000ffff077224 */ /* 0x000fe200000e0e33 */
[----:B------:R-:W-:Y:S01]  /*0a80*/  IADD3 R19, PT, PT, R3, R19, RZ ;  /* 0x0000001303137210 */ /* 0x000fe20007ffe0ff */
[----:B------:R-:W-:Y:S02]  /*0a90*/  IMAD.SHL.U32 R15, R2, 0x4, RZ ;  /* 0x00000004020f7824 */ /* 0x000fe400078e00ff */
[----:B-1----:R-:W-:Y:S01]  /*0aa0*/  IMAD.WIDE.U32 R8, R4, 0x7, R6 ;  /* 0x0000000704087825 */ /* 0x002fe200078e0006 */
[----:B------:R-:W-:Y:S02]  /*0ab0*/  SHF.L.U64.HI R0, R2, 0x2, R19 ;  /* 0x0000000202007819 */ /* 0x000fe40000010213 */
[----:B------:R-:W-:Y:S01]  /*0ac0*/  LEA R15, P0, -R50, R15, 0x2 ;  /* 0x0000000f320f7211 */ /* 0x000fe200078011ff */
[----:B------:R-:W-:Y:S01]  /*0ad0*/  IMAD R14, R5, 0x7, RZ ;  /* 0x00000007050e7824 */ /* 0x000fe200078e02ff */
[----:B------:R-:W-:Y:S01]  /*0ae0*/  IADD3 R58, P1, PT, R2, R8, RZ ;  /* 0x00000008023a7210 */ /* 0x000fe20007f3e0ff */
[----:B------:R-:W-:-:S02]  /*0af0*/  IMAD.WIDE.U32 R12, R4, 0x5, R6 ;  /* 0x00000005040c7825 */ /* 0x000fc400078e0006 */
[----:B------:R-:W-:Y:S01]  /*0b00*/  STL [R1+0x28], R15 ;  /* 0x0000280f01007387 */ /* 0x000fe20000100800 */
[----:B------:R-:W-:Y:S01]  /*0b10*/  IADD3.X R59, PT, PT, R19, R9, R14, P1, !PT ;  /* 0x00000009133b7210 */ /* 0x000fe20000ffe40e */
[----:B------:R-:W-:Y:S01]  /*0b20*/  IMAD R20, R5, 0x5, RZ ;  /* 0x0000000505147824 */ /* 0x000fe200078e02ff */
[----:B------:R-:W-:Y:S01]  /*0b30*/  IADD3 R24, P3, PT, R2, R12, RZ ;  /* 0x0000000c02187210 */ /* 0x000fe20007f7e0ff */
[----:B------:R-:W-:-:S03]  /*0b40*/  IMAD.WIDE.U32 R10, R4, 0x6, R6 ;  /* 0x00000006040a7825 */ /* 0x000fc600078e0006 */
[----:B------:R-:W-:Y:S01]  /*0b50*/  IADD3.X R25, PT, PT, R19, R13, R20, P3, !PT ;  /* 0x0000000d13197210 */ /* 0x000fe20001ffe414 */
[----:B------:R-:W-:Y:S01]  /*0b60*/  IMAD.X R57, R0, 0x1, ~R57, P0 ;  /* 0x0000000100397824 */ /* 0x000fe200000e0e39 */
[C---:B------:R-:W-:Y:S01]  /*0b70*/  IADD3 R8, P0, P1, R2.reuse, R4, -R50 ;  /* 0x0000000402087210 */ /* 0x040fe2000791e832 */
[----:B------:R-:W-:Y:S01]  /*0b80*/  IMAD R16, R5, 0x6, RZ ;  /* 0x0000000605107824 */ /* 0x000fe200078e02ff */
[----:B------:R-:W-:Y:S01]  /*0b90*/  IADD3 R60, P2, PT, R2, R10, RZ ;  /* 0x0000000a023c7210 */ /* 0x000fe20007f5e0ff */
[C---:B------:R-:W-:Y:S01]  /*0ba0*/  IMAD.SHL.U32 R3, R4.reuse, 0x2, RZ ;  /* 0x0000000204037824 */ /* 0x040fe200078e00ff */
[C---:B------:R-:W-:Y:S01]  /*0bb0*/  IADD3.X R9, PT, PT, R19.reuse, R5, ~R51, P0, P1 ;  /* 0x0000000513097210 */ /* 0x040fe200007e2c33 */
[C---:B------:R-:W-:Y:S01]  /*0bc0*/  IMAD.WIDE.U32 R6, R4.reuse, 0x3, R6 ;  /* 0x0000000304067825 */ /* 0x040fe200078e0006 */
[----:B------:R-:W-:Y:S01]  /*0bd0*/  IADD3.X R61, PT, PT, R19, R11, R16, P2, !PT ;  /* 0x0000000b133d7210 */ /* 0x000fe200017fe410 */
[----:B------:R-:W-:Y:S01]  /*0be0*/  STL.64 [R1], R24 ;  /* 0x0000001801007387 */ /* 0x000fe20000100a00 */
[----:B------:R-:W-:Y:S01]  /*0bf0*/  SHF.L.U64.HI R0, R4, 0x1, R5 ;  /* 0x0000000104007819 */ /* 0x000fe20000010205 */
[----:B------:R-:W-:Y:S01]  /*0c00*/  IMAD R4, R5, 0x3, RZ ;  /* 0x0000000305047824 */ /* 0x000fe200078e02ff */
[C---:B------:R-:W-:Y:S01]  /*0c10*/  IADD3 R12, P1, P2, R2.reuse, UR5, -R50 ;  /* 0x00000005020c7c10 */ /* 0x040fe2000fa3e832 */
[----:B------:R0:W-:Y:S01]  /*0c20*/  STL.64 [R1+0x20], R8 ;  /* 0x0000200801007387 */ /* 0x0001e20000100a00 */
[----:B------:R-:W-:-:S02]  /*0c30*/  IADD3 R10, P4, P5, R2, -R50, R3 ;  /* 0x80000032020a7210 */ /* 0x000fc40007d9e003 */
[C---:B------:R-:W-:Y:S02]  /*0c40*/  IADD3.X R13, PT, PT, R19.reuse, UR4, ~R51, P1, P2 ;  /* 0x00000004130d7c10 */ /* 0x040fe40008fe4c33 */
[----:B------:R-:W-:Y:S02]  /*0c50*/  IADD3.X R11, PT, PT, R19, ~R51, R0, P4, P5 ;  /* 0x80000033130b7210 */ /* 0x000fe400027ea400 */
[C---:B------:R-:W-:Y:S01]  /*0c60*/  IADD3 R50, P0, PT, R2.reuse, -R50, RZ ;  /* 0x8000003202327210 */ /* 0x040fe20007f1e0ff */
[----:B------:R1:W-:Y:S01]  /*0c70*/  STL.64 [R1+0x8], R12 ;  /* 0x0000080c01007387 */ /* 0x0003e20000100a00 */
[----:B0-----:R-:W-:-:S03]  /*0c80*/  IADD3 R8, P3, PT, R2, R6, RZ ;  /* 0x0000000602087210 */ /* 0x001fc60007f7e0ff */
[----:B------:R1:W-:Y:S01]  /*0c90*/  STL.64 [R1+0x18], R10 ;  /* 0x0000180a01007387 */ /* 0x0003e20000100a00 */
[C---:B------:R-:W-:Y:S01]  /*0ca0*/  IMAD.X R51, R19.reuse, 0x1, ~R51, P0 ;  /* 0x0000000113337824 */ /* 0x040fe200000e0e33 */
[----:B------:R-:W-:-:S05]  /*0cb0*/  IADD3.X R9, PT, PT, R19, R7, R4, P3, !PT ;  /* 0x0000000713097210 */ /* 0x000fca0001ffe404 */
[----:B------:R1:W-:Y:S03]  /*0cc0*/  STL.64 [R1+0x10], R8 ;  /* 0x0000100801007387 */ /* 0x0003e60000100a00 */
.L_x_497:
[----:B0-----:R-:W0:Y:S01]  /*0cd0*/  LDCU.64 UR6, c[0x0][0x3a8] ;  /* 0x00007500ff0677ac */ /* 0x001e220008000a00 */
[----:B---3--:R-:W-:Y:S02]  /*0ce0*/  IMAD.MOV.U32 R2, RZ, RZ, R54 ;  /* 0x000000ffff027224 */ /* 0x008fe400078e0036 */
[----:B------:R-:W-:Y:S02]  /*0cf0*/  HFMA2 R0, -RZ, RZ, 0, 0 ;  /* 0x00000000ff007431 */ /* 0x000fe400000001ff */
[----:B------:R-:W-:Y:S01]  /*0d00*/  IMAD.MOV.U32 R3, RZ, RZ, R56 ;  /* 0x000000ffff037224 */ /* 0x000fe200078e0038 */
[----:B--2---:R-:W2:Y:S01]  /*0d10*/  LDCU.64 UR8, c[0x0][0x3d0] ;  /* 0x00007a00ff0877ac */ /* 0x004ea20008000a00 */
[----:B------:R-:W-:Y:S01]  /*0d20*/  IMAD.MOV.U32 R15, RZ, RZ, RZ ;  /* 0x000000ffff0f7224 */ /* 0x000fe200078e00ff */
[----:B0-----:R-:W-:-:S04]  /*0d30*/  UISETP.GE.U32.AND UP0, UPT, UR6, 0x8, UPT ;  /* 0x000000080600788c */ /* 0x001fc8000bf06070 */
[----:B------:R-:W-:Y:S01]  /*0d40*/  UISETP.GE.U32.AND.EX UP0, UPT, UR7, URZ, UPT, UP0 ;  /* 0x000000ff0700728c */ /* 0x000fe2000bf06100 */
[----:B--2---:R-:W-:Y:S02]  /*0d50*/  IMAD R5, R53, UR8, RZ ;  /* 0x0000000835057c24 */ /* 0x004fe4000f8e02ff */
[----:B------:R-:W-:-:S04]  /*0d60*/  IMAD.WIDE.U32 R24, R52, UR8, R2 ;  /* 0x0000000834187c25 */ /* 0x000fc8000f8e0002 */
[----:B------:R-:W-:-:S04]  /*0d70*/  IMAD R3, R52, UR9, R5 ;  /* 0x0000000934037c24 */ /* 0x000fc8000f8e0205 */
[----:B------:R-:W-:Y:S01]  /*0d80*/  IMAD.IADD R3, R25, 0x1, R3 ;  /* 0x0000000119037824 */ /* 0x000fe200078e0203 */
[----:B------:R-:W-:Y:S06]  /*0d90*/  BRA.U !UP0, `(.L_x_490) ;  /* 0x0000000d08487547 */ /* 0x000fec000b800000 */
[----:B------:R-:W2:Y:S01]  /*0da0*/  LDL.64 R26, [R1+0x18] ;  /* 0x00001800011a7983 */ /* 0x000ea20000100a00 */
[----:B------:R-:W0:Y:S03]  /*0db0*/  LDCU.128 UR8, c[0x0][0x390] ;  /* 0x00007200ff0877ac */ /* 0x000e260008000c00 */
[----:B------:R-:W3:Y:S04]  /*0dc0*/  LDL.64 R28, [R1+0x20] ;  /* 0x00002000011c7983 */ /* 0x000ee80000100a00 */
[----:B-1----:R-:W4:Y:S04]  /*0dd0*/  LDL R10, [R1+0x28] ;  /* 0x00002800010a7983 */ /* 0x002f280000100800 */
        /* <DEDUP_REMOVED lines=22> */
[----:B------:R-:W-:Y:S01]  /*0f40*/  SHF.L.U32 R43, R44, 0x2, RZ ;  /* 0x000000022c2b7819 */ /* 0x000fe200000006ff */
[----:B------:R-:W2:Y:S01]  /*0f50*/  LDC.64 R28, c[0x0][0x3e0] ;  /* 0x0000f800ff1c7b82 */ /* 0x000ea20000000a00 */
[----:B------:R-:W-:Y:S02]  /*0f60*/  LEA.HI.X R47, R14, R57, R2, 0x2, P0 ;  /* 0x000000390e2f7211 */ /* 0x000fe400000f1402 */
[----:B------:R-:W-:-:S05]  /*0f70*/  SHF.L.U64.HI R44, R44, 0x2, R15 ;  /* 0x000000022c2c7819 */ /* 0x000fca000001020f */
[----:B------:R-:W2:Y:S01]  /*0f80*/  LDC.64 R14, c[0x0][0x3e8] ;  /* 0x0000fa00ff0e7b82 */ /* 0x000ea20000000a00 */
[----:B-----5:R-:W-:-:S04]  /*0f90*/  IMAD.WIDE.U32 R4, R12, UR10, R20 ;  /* 0x0000000a0c047c25 */ /* 0x020fc8000f8e0014 */
[----:B------:R-:W-:Y:S02]  /*0fa0*/  IMAD.IADD R5, R0, 0x1, R5 ;  /* 0x0000000100057824 */ /* 0x000fe400078e0205 */
[----:B------:R-:W-:-:S04]  /*0fb0*/  IMAD.WIDE.U32 R6, R12, UR10, R6 ;  /* 0x0000000a0c067c25 */ /* 0x000fc8000f8e0006 */
[----:B------:R-:W-:Y:S01]  /*0fc0*/  IMAD.WIDE.U32 R8, R12, UR10, R8 ;  /* 0x0000000a0c087c25 */ /* 0x000fe2000f8e0008 */
[----:B------:R-:W-:-:S03]  /*0fd0*/  SHF.L.U64.HI R42, R4, 0x2, R5 ;  /* 0x00000002042a7819 */ /* 0x000fc60000010205 */
[----:B------:R-:W-:-:S04]  /*0fe0*/  IMAD.WIDE.U32 R10, R12, UR10, R60 ;  /* 0x0000000a0c0a7c25 */ /* 0x000fc8000f8e003c */
[----:B------:R-:W-:-:S04]  /*0ff0*/  IMAD.WIDE.U32 R12, R12, UR10, R58 ;  /* 0x0000000a0c0c7c25 */ /* 0x000fc8000f8e003a */
[-C--:B--2---:R-:W-:Y:S02]  /*1000*/  IMAD R15, R15, R28.reuse, RZ ;  /* 0x0000001c0f0f7224 */ /* 0x084fe400078e02ff */
[----:B------:R-:W-:Y:S02]  /*1010*/  IMAD.IADD R5, R0, 0x1, R7 ;  /* 0x0000000100057824 */ /* 0x000fe400078e0207 */
        /* <DEDUP_REMOVED lines=10> */
[C---:B------:R-:W-:Y:S01]  /*10c0*/  SHF.L.U64.HI R7, R8.reuse, 0x2, R7 ;  /* 0x0000000208077819 */ /* 0x040fe20000010207 */
[----:B------:R-:W-:Y:S01]  /*10d0*/  IMAD.SHL.U32 R8, R8, 0x4, RZ ;  /* 0x0000000408087824 */ /* 0x000fe200078e00ff */
[----:B------:R-:W-:Y:S01]  /*10e0*/  SHF.L.U64.HI R9, R10, 0x2, R9 ;  /* 0x000000020a097819 */ /* 0x000fe20000010209 */
[----:B0-----:R-:W-:Y:S01]  /*10f0*/  IMAD.U32 R2, RZ, RZ, UR9 ;  /* 0x00000009ff027e24 */ /* 0x001fe2000f8e00ff */
[C---:B------:R-:W-:Y:S01]  /*1100*/  SHF.L.U64.HI R11, R12.reuse, 0x2, R11 ;  /* 0x000000020c0b7819 */ /* 0x040fe2000001020b */
[----:B------:R-:W-:Y:S01]  /*1110*/  IMAD.SHL.U32 R12, R12, 0x4, RZ ;  /* 0x000000040c0c7824 */ /* 0x000fe200078e00ff */
[----:B------:R-:W-:Y:S01]  /*1120*/  SHF.L.U64.HI R14, R28, 0x5, R15 ;  /* 0x000000051c0e7819 */ /* 0x000fe2000001020f */
[----:B------:R-:W-:Y:S01]  /*1130*/  IMAD.MOV.U32 R15, RZ, RZ, R51 ;  /* 0x000000ffff0f7224 */ /* 0x000fe200078e0033 */
[----:B------:R-:W-:Y:S01]  /*1140*/  SHF.L.U32 R6, R6, 0x2, RZ ;  /* 0x0000000206067819 */ /* 0x000fe200000006ff */
[----:B------:R-:W-:Y:S01]  /*1150*/  IMAD.U32 R20, RZ, RZ, UR7 ;  /* 0x00000007ff147e24 */ /* 0x000fe2000f8e00ff */
[----:B------:R-:W-:-:S02]  /*1160*/  SHF.L.U32 R10, R10, 0x2, RZ ;  /* 0x000000020a0a7819 */ /* 0x000fc400000006ff */
[C-C-:B-1----:R-:W-:Y:S02]  /*1170*/  SHF.L.U64.HI R49, R26.reuse, 0x5, R27.reuse ;  /* 0x000000051a317819 */ /* 0x142fe4000001021b */
[----:B------:R-:W-:Y:S02]  /*1180*/  SHF.L.U64.HI R13, R26, 0x3, R27 ;  /* 0x000000031a0d7819 */ /* 0x000fe4000001021b */
[----:B------:R-:W-:Y:S02]  /*1190*/  MOV R0, UR8 ;  /* 0x0000000800007c02 */ /* 0x000fe40008000f00 */
[----:B------:R-:W-:-:S07]  /*11a0*/  MOV R19, UR6 ;  /* 0x0000000600137c02 */ /* 0x000fce0008000f00 */
.L_x_491:
[----:B0-----:R-:W0:Y:S01]  /*11b0*/  LDCU.128 UR8, c[0x0][0x390] ;  /* 0x00007200ff0877ac */ /* 0x001e220008000c00 */
[----:B------:R-:W-:Y:S01]  /*11c0*/  LOP3.LUT R21, R3, R15, RZ, 0xfc, !PT ;  /* 0x0000000f03157212 */ /* 0x000fe200078efcff */
[----:B------:R-:W1:Y:S01]  /*11d0*/  LDC.64 R34, c[0x0][0x3d8] ;  /* 0x0000f600ff227b82 */ /* 0x000e620000000a00 */
[----:B------:R-:W-:Y:S01]  /*11e0*/  IMAD.MOV.U32 R40, RZ, RZ, RZ ;  /* 0x000000ffff287224 */ /* 0x000fe200078e00ff */
[----:B------:R-:W-:Y:S01]  /*11f0*/  MOV R33, R18 ;  /* 0x0000001200217202 */ /* 0x000fe20000000f00 */
[----:B------:R-:W-:-:S05]  /*1200*/  IMAD.MOV.U32 R32, RZ, RZ, R17 ;  /* 0x000000ffff207224 */ /* 0x000fca00078e0011 */
[----:B------:R-:W2:Y:S01]  /*1210*/  LDC.64 R36, c[0x0][0x3e0] ;  /* 0x0000f800ff247b82 */ /* 0x000ea20000000a00 */
[----:B0-----:R-:W-:-:S07]  /*1220*/  ISETP.GE.U32.AND P1, PT, R16, UR10, PT ;  /* 0x0000000a10007c0c */ /* 0x001fce000bf26070 */
[----:B------:R-:W2:Y:S01]  /*1230*/  LDC.64 R38, c[0x0][0x3e8] ;  /* 0x0000fa00ff267b82 */ /* 0x000ea20000000a00 */
[----:B------:R-:W-:Y:S02]  /*1240*/  ISETP.GE.U32.AND P0, PT, R24, UR8, PT ;  /* 0x0000000818007c0c */ /* 0x000fe4000bf06070 */
[----:B------:R-:W-:-:S04]  /*1250*/  ISETP.GE.AND.EX P1, PT, R15, UR11, PT, P1 ;  /* 0x0000000b0f007c0c */ /* 0x000fc8000bf26310 */
[----:B------:R-:W-:-:S04]  /*1260*/  ISETP.GE.OR.EX P1, PT, R3, UR9, P1, P0 ;  /* 0x0000000903007c0c */ /* 0x000fc80008f26700 */
[----:B------:R-:W-:Y:S01]  /*1270*/  ISETP.LT.OR P1, PT, R21, RZ, P1 ;  /* 0x000000ff1500720c */ /* 0x000fe20000f21670 */
[----:B------:R-:W-:-:S12]  /*1280*/  IMAD.MOV.U32 R21, RZ, RZ, RZ ;  /* 0x000000ffff157224 */ /* 0x000fd800078e00ff */
[----:B------:R-:W-:-:S05]  /*1290*/  @!P1 IADD3 R30, P2, PT, R0, R48, RZ ;  /* 0x00000030001e9210 */ /* 0x000fca0007f5e0ff */
[----:B------:R-:W-:-:S05]  /*12a0*/  @!P1 IMAD.X R31, R2, 0x1, R47, P2 ;  /* 0x00000001021f9824 */ /* 0x000fca00010e062f */
[----:B------:R0:W3:Y:S01]  /*12b0*/  @!P1 LDG.E R21, desc[UR16][R30.64] ;  /* 0x000000101e159981 */ /* 0x0000e2000c1e1900 */
[----:B-1----:R-:W-:-:S04]  /*12c0*/  IADD3 R27, P2, PT, R16, R34, RZ ;  /* 0x00000022101b7210 */ /* 0x002fc80007f5e0ff */
[----:B------:R-:W-:Y:S02]  /*12d0*/  ISETP.GE.U32.AND P1, PT, R27, UR10, PT ;  /* 0x0000000a1b007c0c */ /* 0x000fe4000bf26070 */
[----:B------:R-:W-:-:S04]  /*12e0*/  IADD3.X R27, PT, PT, R15, R35, RZ, P2, !PT ;  /* 0x000000230f1b7210 */ /* 0x000fc800017fe4ff */
[----:B------:R-:W-:Y:S02]  /*12f0*/  ISETP.GE.AND.EX P1, PT, R27, UR11, PT, P1 ;  /* 0x0000000b1b007c0c */ /* 0x000fe4000bf26310 */
[C---:B------:R-:W-:Y:S02]  /*1300*/  LOP3.LUT R27, R3.reuse, R27, RZ, 0xfc, !PT ;  /* 0x0000001b031b7212 */ /* 0x040fe400078efcff */
[----:B------:R-:W-:-:S04]  /*1310*/  ISETP.GE.OR.EX P1, PT, R3, UR9, P1, P0 ;  /* 0x0000000903007c0c */ /* 0x000fc80008f26700 */
[----:B------:R-:W-:-:S13]  /*1320*/  ISETP.LT.OR P1, PT, R27, RZ, P1 ;  /* 0x000000ff1b00720c */ /* 0x000fda0000f21670 */
[----:B0-----:R-:W-:-:S05]  /*1330*/  @!P1 IADD3 R30, P2, PT, R0, R45, RZ ;  /* 0x0000002d001e9210 */ /* 0x001fca0007f5e0ff */
[----:B------:R-:W-:Y:S01]  /*1340*/  @!P1 IMAD.X R31, R2, 0x1, R46, P2 ;  /* 0x00000001021f9824 */ /* 0x000fe200010e062e */
[----:B---3--:R0:W-:Y:S04]  /*1350*/  STG.E desc[UR16][R32.64], R21 ;  /* 0x0000001520007986 */ /* 0x0081e8000c101910 */
[----:B------:R1:W3:Y:S01]  /*1360*/  @!P1 LDG.E R40, desc[UR16][R30.64] ;  /* 0x000000101e289981 */ /* 0x0002e2000c1e1900 */
[----:B--2---:R-:W-:Y:S02]  /*1370*/  IMAD R39, R39, R36, RZ ;  /* 0x0000002427277224 */ /* 0x004fe400078e02ff */
[----:B------:R-:W-:Y:S01]  /*1380*/  IMAD.MOV.U32 R27, RZ, RZ, RZ ;  /* 0x000000ffff1b7224 */ /* 0x000fe200078e00ff */
[----:B0-----:R-:W-:Y:S01]  /*1390*/  LEA R21, P2, R34, R16, 0x1 ;  /* 0x0000001022157211 */ /* 0x001fe200078408ff */
[----:B-1----:R-:W-:-:S03]  /*13a0*/  IMAD.WIDE.U32 R30, R38, R36, RZ ;  /* 0x00000024261e7225 */ /* 0x002fc600078e00ff */
[----:B------:R-:W-:Y:S02]  /*13b0*/  ISETP.GE.U32.AND P1, PT, R21, UR10, PT ;  /* 0x0000000a15007c0c */ /* 0x000fe4000bf26070 */
[----:B------:R-:W-:Y:S02]  /*13c0*/  LEA.HI.X R21, R34, R15, R35, 0x1, P2 ;  /* 0x0000000f22157211 */ /* 0x000fe400010f0c23 */
[----:B------:R-:W-:Y:S02]  /*13d0*/  LEA R36, P2, R30, R17, 0x2 ;  /* 0x000000111e247211 */ /* 0x000fe400078410ff */
[----:B------:R-:W-:Y:S02]  /*13e0*/  ISETP.GE.AND.EX P1, PT, R21, UR11, PT, P1 ;  /* 0x0000000b15007c0c */ /* 0x000fe4000bf26310 */
[C---:B------:R-:W-:Y:S02]  /*13f0*/  LOP3.LUT R21, R3.reuse, R21, RZ, 0xfc, !PT ;  /* 0x0000001503157212 */ /* 0x040fe400078efcff */
[----:B------:R-:W-:-:S04]  /*1400*/  ISETP.GE.OR.EX P1, PT, R3, UR9, P1, P0 ;  /* 0x0000000903007c0c */ /* 0x000fc80008f26700 */
[----:B------:R-:W-:Y:S01]  /*1410*/  ISETP.LT.OR P1, PT, R21, RZ, P1 ;  /* 0x000000ff1500720c */ /* 0x000fe20000f21670 */
[----:B------:R-:W-:-:S04]  /*1420*/  IMAD R21, R38, R37, R39 ;  /* 0x0000002526157224 */ /* 0x000fc800078e0227 */
[----:B------:R-:W-:-:S05]  /*1430*/  IMAD.IADD R21, R31, 0x1, R21 ;  /* 0x000000011f157824 */ /* 0x000fca00078e0215 */
[----:B------:R-:W-:-:S03]  /*1440*/  LEA.HI.X R37, R30, R18, R21, 0x2, P2 ;  /* 0x000000121e257211 */ /* 0x000fc600010f1415 */
[----:B------:R-:W-:-:S05]  /*1450*/  @!P1 IADD3 R38, P3, PT, R0, R43, RZ ;  /* 0x0000002b00269210 */ /* 0x000fca0007f7e0ff */
[----:B------:R-:W-:Y:S01]  /*1460*/  @!P1 IMAD.X R39, R2, 0x1, R44, P3 ;  /* 0x0000000102279824 */ /* 0x000fe200018e062c */
[----:B---3--:R0:W-:Y:S04]  /*1470*/  STG.E desc[UR16][R36.64], R40 ;  /* 0x0000002824007986 */ /* 0x0081e8000c101910 */
[----:B------:R1:W2:Y:S01]  /*1480*/  @!P1 LDG.E R27, desc[UR16][R38.64] ;  /* 0x00000010261b9981 */ /* 0x0002a2000c1e1900 */
[----:B------:R-:W-:Y:S01]  /*1490*/  IMAD R31, R35, 0x3, RZ ;  /* 0x00000003231f7824 */ /* 0x000fe200078e02ff */
[----:B0-----:R-:W-:Y:S01]  /*14a0*/  MOV R36, R16 ;  /* 0x0000001000247202 */ /* 0x001fe20000000f00 */
[----:B------:R-:W-:-:S04]  /*14b0*/  IMAD.MOV.U32 R37, RZ, RZ, R15 ;  /* 0x000000ffff257224 */ /* 0x000fc800078e000f */
[----:B-1----:R-:W-:-:S04]  /*14c0*/  IMAD.WIDE.U32 R38, R34, 0x3, R36 ;  /* 0x0000000322267825 */ /* 0x002fc800078e0024 */
[----:B------:R-:W-:Y:S01]  /*14d0*/  IMAD.IADD R31, R31, 0x1, R39 ;  /* 0x000000011f1f7824 */ /* 0x000fe200078e0227 */
[----:B------:R-:W-:Y:S02]  /*14e0*/  ISETP.GE.U32.AND P1, PT, R38, UR10, PT ;  /* 0x0000000a26007c0c */ /* 0x000fe4000bf26070 */
[C---:B------:R-:W-:Y:S02]  /*14f0*/  LEA R38, P2, R30.reuse, R17, 0x3 ;  /* 0x000000111e267211 */ /* 0x040fe400078418ff */
[----:B------:R-:W-:Y:S02]  /*1500*/  ISETP.GE.AND.EX P1, PT, R31, UR11, PT, P1 ;  /* 0x0000000b1f007c0c */ /* 0x000fe4000bf26310 */
[C---:B------:R-:W-:Y:S02]  /*1510*/  LOP3.LUT R31, R3.reuse, R31, RZ, 0xfc, !PT ;  /* 0x0000001f031f7212 */ /* 0x040fe400078efcff */
[----:B------:R-:W-:Y:S02]  /*1520*/  ISETP.GE.OR.EX P1, PT, R3, UR9, P1, P0 ;  /* 0x0000000903007c0c */ /* 0x000fe40008f26700 */
[----:B------:R-:W-:-:S02]  /*1530*/  LEA.HI.X R39, R30, R18, R21, 0x3, P2 ;  /* 0x000000121e277211 */ /* 0x000fc400010f1c15 */
[----:B------:R-:W-:-:S13]  /*1540*/  ISETP.LT.OR P1, PT, R31, RZ, P1 ;  /* 0x000000ff1f00720c */ /* 0x000fda0000f21670 */
[----:B------:R-:W-:-:S05]  /*1550*/  @!P1 IADD3 R40, P2, PT, R0, R4, RZ ;  /* 0x0000000400289210 */ /* 0x000fca0007f5e0ff */
[----:B------:R-:W-:Y:S01]  /*1560*/  @!P1 IMAD.X R41, R2, 0x1, R42, P2 ;  /* 0x0000000102299824 */ /* 0x000fe200010e062a */
[----:B--2---:R0:W-:Y:S02]  /*1570*/  STG.E desc[UR16][R38.64], R27 ;  /* 0x0000001b26007986 */ /* 0x0041e4000c101910 */
[----:B0-----:R-:W-:-:S06]  /*1580*/  HFMA2 R27, -RZ, RZ, 0, 0 ;  /* 0x00000000ff1b7431 */ /* 0x001fcc00000001ff */
[----:B------:R0:W2:Y:S01]  /*1590*/  @!P1 LDG.E R27, desc[UR16][R40.64] ;  /* 0x00000010281b9981 */ /* 0x0000a2000c1e1900 */
[----:B------:R-:W-:Y:S01]  /*15a0*/  IADD3 R31, P2, PT, R16, UR5, RZ ;  /* 0x00000005101f7c10 */ /* 0x000fe2000ff5e0ff */
[----:B------:R-:W-:-:S03]  /*15b0*/  IMAD.WIDE.U32 R38, R30, 0xc, R32 ;  /* 0x0000000c1e267825 */ /* 0x000fc600078e0020 */
[----:B------:R-:W-:Y:S02]  /*15c0*/  ISETP.GE.U32.AND P1, PT, R31, UR10, PT ;  /* 0x0000000a1f007c0c */ /* 0x000fe4000bf26070 */
[----:B------:R-:W-:-:S04]  /*15d0*/  IADD3.X R31, PT, PT, R15, UR4, RZ, P2, !PT ;  /* 0x000000040f1f7c10 */ /* 0x000fc800097fe4ff */
[----:B------:R-:W-:Y:S02]  /*15e0*/  ISETP.GE.AND.EX P1, PT, R31, UR11, PT, P1 ;  /* 0x0000000b1f007c0c */ /* 0x000fe4000bf26310 */
[C---:B------:R-:W-:Y:S02]  /*15f0*/  LOP3.LUT R31, R3.reuse, R31, RZ, 0xfc, !PT ;  /* 0x0000001f031f7212 */ /* 0x040fe400078efcff */
[----:B------:R-:W-:-:S04]  /*1600*/  ISETP.GE.OR.EX P1, PT, R3, UR9, P1, P0 ;  /* 0x0000000903007c0c */ /* 0x000fc80008f26700 */
[----:B------:R-:W-:Y:S01]  /*1610*/  ISETP.LT.OR P1, PT, R31, RZ, P1 ;  /* 0x000000ff1f00720c */ /* 0x000fe20000f21670 */
[----:B------:R-:W-:-:S04]  /*1620*/  IMAD R31, R21, 0xc, RZ ;  /* 0x0000000c151f7824 */ /* 0x000fc800078e02ff */
[----:B------:R-:W-:-:S08]  /*1630*/  IMAD.IADD R39, R39, 0x1, R31 ;  /* 0x0000000127277824 */ /* 0x000fd000078e021f */
[----:B0-----:R-:W-:-:S05]  /*1640*/  @!P1 IADD3 R40, P2, PT, R0, R6, RZ ;  /* 0x0000000600289210 */ /* 0x001fca0007f5e0ff */
[----:B------:R-:W-:Y:S01]  /*1650*/  @!P1 IMAD.X R41, R2, 0x1, R5, P2 ;  /* 0x0000000102299824 */ /* 0x000fe200010e0605 */
[----:B--2---:R0:W-:Y:S02]  /*1660*/  STG.E desc[UR16][R38.64], R27 ;  /* 0x0000001b26007986 */ /* 0x0041e4000c101910 */
[----:B0-----:R-:W-:-:S06]  /*1670*/  MOV R27, RZ ;  /* 0x000000ff001b7202 */ /* 0x001fcc0000000f00 */
[----:B------:R0:W2:Y:S01]  /*1680*/  @!P1 LDG.E R27, desc[UR16][R40.64] ;  /* 0x00000010281b9981 */ /* 0x0000a2000c1e1900 */
[----:B------:R-:W-:Y:S02]  /*1690*/  IMAD R31, R35, 0x5, RZ ;  /* 0x00000005231f7824 */ /* 0x000fe400078e02ff */
[----:B------:R-:W-:-:S04]  /*16a0*/  IMAD.WIDE.U32 R38, R34, 0x5, R36 ;  /* 0x0000000522267825 */ /* 0x000fc800078e0024 */
        /* <DEDUP_REMOVED lines=8> */
[----:B0-----:R-:W-:-:S05]  /*1730*/  @!P1 IADD3 R40, P2, PT, R0, R8, RZ ;  /* 0x0000000800289210 */ /* 0x001fca0007f5e0ff */
[----:B------:R-:W-:Y:S01]  /*1740*/  @!P1 IMAD.X R41, R2, 0x1, R7, P2 ;  /* 0x0000000102299824 */ /* 0x000fe200010e0607 */
[----:B--2---:R0:W-:Y:S02]  /*1750*/  STG.E desc[UR16][R38.64], R27 ;  /* 0x0000001b26007986 */ /* 0x0041e4000c101910 */
[----:B0-----:R-:W-:-:S06]  /*1760*/  HFMA2 R27, -RZ, RZ, 0, 0 ;  /* 0x00000000ff1b7431 */ /* 0x001fcc00000001ff */
[----:B------:R0:W2:Y:S01]  /*1770*/  @!P1 LDG.E R27, desc[UR16][R40.64] ;  /* 0x00000010281b9981 */ /* 0x0000a2000c1e1900 */
[----:B------:R-:W-:Y:S02]  /*1780*/  IMAD R31, R35, 0x6, RZ ;  /* 0x00000006231f7824 */ /* 0x000fe400078e02ff */
[----:B------:R-:W-:-:S04]  /*1790*/  IMAD.WIDE.U32 R38, R34, 0x6, R36 ;  /* 0x0000000622267825 */ /* 0x000fc800078e0024 */
[----:B------:R-:W-:Y:S01]  /*17a0*/  IMAD.IADD R31, R31, 0x1, R39 ;  /* 0x000000011f1f7824 */ /* 0x000fe200078e0227 */
[----:B------:R-:W-:Y:S01]  /*17b0*/  ISETP.GE.U32.AND P1, PT, R38, UR10, PT ;  /* 0x0000000a26007c0c */ /* 0x000fe2000bf26070 */
[----:B------:R-:W-:-:S03]  /*17c0*/  IMAD.WIDE.U32 R38, R30, 0x14, R32 ;  /* 0x000000141e267825 */ /* 0x000fc600078e0020 */
[----:B------:R-:W-:Y:S02]  /*17d0*/  ISETP.GE.AND.EX P1, PT, R31, UR11, PT, P1 ;  /* 0x0000000b1f007c0c */ /* 0x000fe4000bf26310 */
[C---:B------:R-:W-:Y:S02]  /*17e0*/  LOP3.LUT R31, R3.reuse, R31, RZ, 0xfc, !PT ;  /* 0x0000001f031f7212 */ /* 0x040fe400078efcff */
[----:B------:R-:W-:-:S04]  /*17f0*/  ISETP.GE.OR.EX P1, PT, R3, UR9, P1, P0 ;  /* 0x0000000903007c0c */ /* 0x000fc80008f26700 */
[----:B------:R-:W-:Y:S01]  /*1800*/  ISETP.LT.OR P1, PT, R31, RZ, P1 ;  /* 0x000000ff1f00720c */ /* 0x000fe20000f21670 */
[----:B------:R-:W-:-:S04]  /*1810*/  IMAD R31, R21, 0x14, RZ ;  /* 0x00000014151f7824 */ /* 0x000fc800078e02ff */
[----:B------:R-:W-:-:S08]  /*1820*/  IMAD.IADD R39, R39, 0x1, R31 ;  /* 0x0000000127277824 */ /* 0x000fd000078e021f */
[----:B0-----:R-:W-:-:S04]  /*1830*/  @!P1 IADD3 R40, P2, PT, R0, R10, RZ ;  /* 0x0000000a00289210 */ /* 0x001fc80007f5e0ff */
[----:B------:R-:W-:Y:S01]  /*1840*/  @!P1 IADD3.X R41, PT, PT, R2, R9, RZ, P2, !PT ;  /* 0x0000000902299210 */ /* 0x000fe200017fe4ff */
[----:B--2---:R0:W-:Y:S02]  /*1850*/  STG.E desc[UR16][R38.64], R27 ;  /* 0x0000001b26007986 */ /* 0x0041e4000c101910 */
[----:B0-----:R-:W-:-:S06]  /*1860*/  IMAD.MOV.U32 R27, RZ, RZ, RZ ;  /* 0x000000ffff1b7224 */ /* 0x001fcc00078e00ff */
[----:B------:R-:W2:Y:S01]  /*1870*/  @!P1 LDG.E R27, desc[UR16][R40.64] ;  /* 0x00000010281b9981 */ /* 0x000ea2000c1e1900 */
[----:B------:R-:W-:-:S04]  /*1880*/  IMAD.WIDE.U32 R36, R34, 0x7, R36 ;  /* 0x0000000722247825 */ /* 0x000fc800078e0024 */
[----:B------:R-:W-:Y:S01]  /*1890*/  IMAD R35, R35, 0x7, RZ ;  /* 0x0000000723237824 */ /* 0x000fe200078e02ff */
[----:B------:R-:W-:Y:S01]  /*18a0*/  ISETP.GE.U32.AND P1, PT, R36, UR10, PT ;  /* 0x0000000a24007c0c */ /* 0x000fe2000bf26070 */
[----:B------:R-:W-:Y:S02]  /*18b0*/  IMAD R31, R21, 0x18, RZ ;  /* 0x00000018151f7824 */ /* 0x000fe400078e02ff */
[----:B------:R-:W-:Y:S02]  /*18c0*/  IMAD.IADD R35, R35, 0x1, R37 ;  /* 0x0000000123237824 */ /* 0x000fe400078e0225 */
[----:B------:R-:W-:-:S03]  /*18d0*/  IMAD.WIDE.U32 R36, R30, 0x18, R32 ;  /* 0x000000181e247825 */ /* 0x000fc600078e0020 */
[----:B------:R-:W-:Y:S01]  /*18e0*/  ISETP.GE.AND.EX P1, PT, R35, UR11, PT, P1 ;  /* 0x0000000b23007c0c */ /* 0x000fe2000bf26310 */
[----:B------:R-:W-:Y:S01]  /*18f0*/  IMAD.MOV.U32 R38, RZ, RZ, RZ ;  /* 0x000000ffff267224 */ /* 0x000fe200078e00ff */
[C---:B------:R-:W-:Y:S02]  /*1900*/  LOP3.LUT R35, R3.reuse, R35, RZ, 0xfc, !PT ;  /* 0x0000002303237212 */ /* 0x040fe400078efcff */
[----:B------:R-:W-:Y:S02]  /*1910*/  ISETP.GE.OR.EX P1, PT, R3, UR9, P1, P0 ;  /* 0x0000000903007c0c */ /* 0x000fe40008f26700 */
[----:B------:R-:W-:Y:S02]  /*1920*/  IADD3 R37, PT, PT, R37, R31, RZ ;  /* 0x0000001f25257210 */ /* 0x000fe40007ffe0ff */
[----:B------:R-:W-:-:S13]  /*1930*/  ISETP.LT.OR P1, PT, R35, RZ, P1 ;  /* 0x000000ff2300720c */ /* 0x000fda0000f21670 */
[----:B------:R-:W-:-:S05]  /*1940*/  @!P1 IADD3 R34, P0, PT, R0, R12, RZ ;  /* 0x0000000c00229210 */ /* 0x000fca0007f1e0ff */
[----:B------:R-:W-:Y:S01]  /*1950*/  @!P1 IMAD.X R35, R2, 0x1, R11, P0 ;  /* 0x0000000102239824 */ /* 0x000fe200000e060b */
[----:B--2---:R0:W-:Y:S04]  /*1960*/  STG.E desc[UR16][R36.64], R27 ;  /* 0x0000001b24007986 */ /* 0x0041e8000c101910 */
[----:B------:R-:W2:Y:S01]  /*1970*/  @!P1 LDG.E R38, desc[UR16][R34.64] ;  /* 0x0000001022269981 */ /* 0x000ea2000c1e1900 */
[----:B------:R-:W-:Y:S01]  /*1980*/  IMAD.WIDE.U32 R30, R30, 0x1c, R32 ;  /* 0x0000001c1e1e7825 */ /* 0x000fe200078e0020 */
[----:B------:R-:W-:Y:S02]  /*1990*/  IADD3 R19, P0, PT, R19, -0x8, RZ ;  /* 0xfffffff813137810 */ /* 0x000fe40007f1e0ff */
[----:B------:R-:W-:Y:S01]  /*19a0*/  LEA R16, P2, R26, R16, 0x3 ;  /* 0x000000101a107211 */ /* 0x000fe200078418ff */
[----:B------:R-:W-:Y:S01]  /*19b0*/  IMAD R21, R21, 0x1c, RZ ;  /* 0x0000001c15157824 */ /* 0x000fe200078e02ff */
[----:B------:R-:W-:-:S02]  /*19c0*/  IADD3.X R20, PT, PT, R20, -0x1, RZ, P0, !PT ;  /* 0xffffffff14147810 */ /* 0x000fc400007fe4ff */
[----:B------:R-:W-:Y:S01]  /*19d0*/  ISETP.NE.U32.AND P0, PT, R19, RZ, PT ;  /* 0x000000ff1300720c */ /* 0x000fe20003f05070 */
[----:B------:R-:W-:Y:S01]  /*19e0*/  IMAD.X R15, R15, 0x1, R13, P2 ;  /* 0x000000010f0f7824 */ /* 0x000fe200010e060d */
[----:B------:R-:W-:Y:S02]  /*19f0*/  IADD3 R31, PT, PT, R31, R21, RZ ;  /* 0x000000151f1f7210 */ /* 0x000fe40007ffe0ff */
[----:B------:R-:W-:Y:S02]  /*1a00*/  ISETP.NE.AND.EX P0, PT, R20, RZ, PT, P0 ;  /* 0x000000ff1400720c */ /* 0x000fe40003f05300 */
[----:B------:R-:W-:Y:S02]  /*1a10*/  LEA R17, P3, R28, R17, 0x5 ;  /* 0x000000111c117211 */ /* 0x000fe400078628ff */
[----:B------:R-:W-:-:S03]  /*1a20*/  LEA R0, P1, R26, R0, 0x5 ;  /* 0x000000001a007211 */ /* 0x000fc600078228ff */
[----:B------:R-:W-:Y:S01]  /*1a30*/  IMAD.X R18, R18, 0x1, R14, P3 ;  /* 0x0000000112127824 */ /* 0x000fe200018e060e */
[----:B------:R-:W-:Y:S01]  /*1a40*/  IADD3.X R2, PT, PT, R2, R49, RZ, P1, !PT ;  /* 0x0000003102027210 */ /* 0x000fe20000ffe4ff */
[----:B--2---:R0:W-:Y:S04]  /*1a50*/  STG.E desc[UR16][R30.64], R38 ;  /* 0x000000261e007986 */ /* 0x0041e8000c101910 */
[----:B------:R-:W-:Y:S05]  /*1a60*/  @P0 BRA `(.L_x_491) ;  /* 0xfffffff400d00947 */ /* 0x000fea000383ffff */
[----:B------:R-:W1:Y:S02]  /*1a70*/  LDCU.64 UR6, c[0x0][0x3a8] ;  /* 0x00007500ff0677ac */ /* 0x000e640008000a00 */
[----:B-1----:R-:W-:Y:S02]  /*1a80*/  ULOP3.LUT UR6, UR6, 0xfffffff8, URZ, 0xc0, !UPT ;  /* 0xfffffff806067892 */ /* 0x002fe4000f8ec0ff */
[----:B------:R-:W-:-:S04]  /*1a90*/  ULOP3.LUT UR7, UR7, 0x7fffffff, URZ, 0xc0, !UPT ;  /* 0x7fffffff07077892 */ /* 0x000fc8000f8ec0ff */
[----:B------:R-:W-:Y:S02]  /*1aa0*/  IMAD.U32 R15, RZ, RZ, UR6 ;  /* 0x00000006ff0f7e24 */ /* 0x000fe4000f8e00ff */
[----:B------:R-:W-:-:S07]  /*1ab0*/  IMAD.U32 R0, RZ, RZ, UR7 ;  /* 0x00000007ff007e24 */ /* 0x000fce000f8e00ff */
.L_x_490:
[----:B------:R-:W2:Y:S02]  /*1ac0*/  LDCU UR7, c[0x0][0x3a8] ;  /* 0x00007500ff0777ac */ /* 0x000ea40008000800 */
[----:B--2---:R-:W-:-:S09]  /*1ad0*/  ULOP3.LUT UP0, URZ, UR7, 0x7, URZ, 0xc0, !UPT ;  /* 0x0000000707ff7892 */ /* 0x004fd2000f80c0ff */
        /* <DEDUP_REMOVED lines=10> */
[----:B------:R-:W2:Y:S01]  /*1b80*/  LDCU.64 UR10, c[0x0][0x3d8] ;  /* 0x00007b00ff0a77ac */ /* 0x000ea20008000a00 */
[----:B------:R-:W3:Y:S01]  /*1b90*/  LDCU.128 UR12, c[0x0][0x390] ;  /* 0x00007200ff0c77ac */ /* 0x000ee20008000c00 */
[----:B--2---:R-:W-:Y:S02]  /*1ba0*/  IMAD R2, R0, UR10, RZ ;  /* 0x0000000a00027c24 */ /* 0x004fe4000f8e02ff */
[----:B------:R-:W-:Y:S01]  /*1bb0*/  IMAD.WIDE.U32 R4, R15, UR10, R50 ;  /* 0x0000000a0f047c25 */ /* 0x000fe2000f8e0032 */
[----:B---3--:R-:W-:-:S03]  /*1bc0*/  ISETP.GE.U32.AND P0, PT, R24, UR12, PT ;  /* 0x0000000c18007c0c */ /* 0x008fc6000bf06070 */
[----:B------:R-:W-:Y:S01]  /*1bd0*/  IMAD R7, R15, UR11, R2 ;  /* 0x0000000b0f077c24 */ /* 0x000fe2000f8e0202 */
[----:B------:R-:W-:-:S04]  /*1be0*/  ISETP.GE.U32.AND P1, PT, R4, UR14, PT ;  /* 0x0000000e04007c0c */ /* 0x000fc8000bf26070 */
[----:B------:R-:W-:-:S04]  /*1bf0*/  IADD3 R5, PT, PT, R5, R7, RZ ;  /* 0x0000000705057210 */ /* 0x000fc80007ffe0ff */
[----:B------:R-:W-:Y:S02]  /*1c00*/  ISETP.GE.AND.EX P1, PT, R5, UR15, PT, P1 ;  /* 0x0000000f05007c0c */ /* 0x000fe4000bf26310 */
[C---:B------:R-:W-:Y:S02]  /*1c10*/  LOP3.LUT R2, R3.reuse, R5, RZ, 0xfc, !PT ;  /* 0x0000000503027212 */ /* 0x040fe400078efcff */
[----:B------:R-:W-:-:S04]  /*1c20*/  ISETP.GE.OR.EX P1, PT, R3, UR13, P1, P0 ;  /* 0x0000000d03007c0c */ /* 0x000fc80008f26700 */
[----:B------:R-:W-:-:S13]  /*1c30*/  ISETP.LT.OR P1, PT, R2, RZ, P1 ;  /* 0x000000ff0200720c */ /* 0x000fda0000f21670 */
[----:B------:R-:W2:Y:S01]  /*1c40*/  @!P1 LDC.64 R6, c[0x0][0x388] ;  /* 0x0000e200ff069b82 */ /* 0x000ea20000000a00 */
[----:B-1----:R-:W-:Y:S02]  /*1c50*/  @!P1 IMAD R9, R23, UR12, RZ ;  /* 0x0000000c17099c24 */ /* 0x002fe4000f8e02ff */
[----:B------:R-:W-:Y:S02]  /*1c60*/  @!P1 IMAD.MOV.U32 R2, RZ, RZ, R24 ;  /* 0x000000ffff029224 */ /* 0x000fe400078e0018 */
[C---:B------:R-:W-:Y:S02]  /*1c70*/  @!P1 IMAD R9, R22.reuse, UR13, R9 ;  /* 0x0000000d16099c24 */ /* 0x040fe4000f8e0209 */
[----:B------:R-:W-:-:S04]  /*1c80*/  @!P1 IMAD.WIDE.U32 R10, R22, UR12, R2 ;  /* 0x0000000c160a9c25 */ /* 0x000fc8000f8e0002 */
[----:B------:R-:W-:-:S04]  /*1c90*/  @!P1 IMAD.IADD R9, R11, 0x1, R9 ;  /* 0x000000010b099824 */ /* 0x000fc800078e0209 */
[----:B------:R-:W-:Y:S02]  /*1ca0*/  @!P1 IMAD R11, R9, UR14, RZ ;  /* 0x0000000e090b9c24 */ /* 0x000fe4000f8e02ff */
[----:B------:R-:W-:-:S04]  /*1cb0*/  @!P1 IMAD.WIDE.U32 R8, R10, UR14, R4 ;  /* 0x0000000e0a089c25 */ /* 0x000fc8000f8e0004 */
[----:B------:R-:W-:Y:S01]  /*1cc0*/  @!P1 IMAD R11, R10, UR15, R11 ;  /* 0x0000000f0a0b9c24 */ /* 0x000fe2000f8e020b */
[----:B--2---:R-:W-:-:S04]  /*1cd0*/  @!P1 LEA R6, P2, R8, R6, 0x2 ;  /* 0x0000000608069211 */ /* 0x004fc800078410ff */
[----:B------:R-:W-:-:S04]  /*1ce0*/  @!P1 IADD3 R2, PT, PT, R11, R9, RZ ;  /* 0x000000090b029210 */ /* 0x000fc80007ffe0ff */
[----:B------:R-:W-:Y:S01]  /*1cf0*/  @!P1 LEA.HI.X R7, R8, R7, R2, 0x2, P2 ;  /* 0x0000000708079211 */ /* 0x000fe200010f1402 */
[----:B------:R-:W-:-:S06]  /*1d00*/  IMAD.MOV.U32 R2, RZ, RZ, RZ ;  /* 0x000000ffff027224 */ /* 0x000fcc00078e00ff */
[----:B------:R1:W2:Y:S01]  /*1d10*/  @!P1 LDG.E R2, desc[UR16][R6.64] ;  /* 0x0000001006029981 */ /* 0x0002a2000c1e1900 */
[----:B------:R-:W-:Y:S01]  /*1d20*/  IADD3 R4, P2, PT, R4, UR10, RZ ;  /* 0x0000000a04047c10 */ /* 0x000fe2000ff5e0ff */
[----:B------:R-:W-:Y:S02]  /*1d30*/  HFMA2 R19, -RZ, RZ, 0, 0 ;  /* 0x00000000ff137431 */ /* 0x000fe400000001ff */
[----:B------:R-:W-:Y:S01]  /*1d40*/  IMAD.MOV.U32 R10, RZ, RZ, R17 ;  /* 0x000000ffff0a7224 */ /* 0x000fe200078e0011 */
[----:B------:R-:W-:Y:S02]  /*1d50*/  ISETP.GE.U32.AND P1, PT, R4, UR14, PT ;  /* 0x0000000e04007c0c */ /* 0x000fe4000bf26070 */
[----:B------:R-:W-:-:S04]  /*1d60*/  IADD3.X R5, PT, PT, R5, UR11, RZ, P2, !PT ;  /* 0x0000000b05057c10 */ /* 0x000fc800097fe4ff */
[----:B------:R-:W-:Y:S02]  /*1d70*/  ISETP.GE.AND.EX P1, PT, R5, UR15, PT, P1 ;  /* 0x0000000f05007c0c */ /* 0x000fe4000bf26310 */
[C---:B------:R-:W-:Y:S02]  /*1d80*/  LOP3.LUT R8, R3.reuse, R5, RZ, 0xfc, !PT ;  /* 0x0000000503087212 */ /* 0x040fe400078efcff */
[----:B------:R-:W-:-:S04]  /*1d90*/  ISETP.GE.OR.EX P1, PT, R3, UR13, P1, P0 ;  /* 0x0000000d03007c0c */ /* 0x000fc80008f26700 */
[----:B------:R-:W-:-:S13]  /*1da0*/  ISETP.LT.OR P1, PT, R8, RZ, P1 ;  /* 0x000000ff0800720c */ /* 0x000fda0000f21670 */
[----:B------:R-:W3:Y:S01]  /*1db0*/  @!P1 LDC.64 R12, c[0x0][0x388] ;  /* 0x0000e200ff0c9b82 */ /* 0x000ee20000000a00 */
[----:B-1----:R-:W-:Y:S01]  /*1dc0*/  @!P1 MOV R7, R3 ;  /* 0x0000000300079202 */ /* 0x002fe20000000f00 */
[----:B------:R-:W-:Y:S02]  /*1dd0*/  @!P1 IMAD R11, R23, UR12, RZ ;  /* 0x0000000c170b9c24 */ /* 0x000fe4000f8e02ff */
[----:B------:R-:W-:Y:S02]  /*1de0*/  @!P1 IMAD.MOV.U32 R6, RZ, RZ, R24 ;  /* 0x000000ffff069224 */ /* 0x000fe400078e0018 */
[C---:B------:R-:W-:Y:S02]  /*1df0*/  @!P1 IMAD R11, R22.reuse, UR13, R11 ;  /* 0x0000000d160b9c24 */ /* 0x040fe4000f8e020b */
[----:B------:R-:W-:-:S04]  /*1e00*/  @!P1 IMAD.WIDE.U32 R8, R22, UR12, R6 ;  /* 0x0000000c16089c25 */ /* 0x000fc8000f8e0006 */
[----:B------:R-:W-:Y:S02]  /*1e10*/  @!P1 IMAD.IADD R11, R9, 0x1, R11 ;  /* 0x00000001090b9824 */ /* 0x000fe400078e020b */
[----:B------:R-:W-:-:S04]  /*1e20*/  @!P1 IMAD.WIDE.U32 R6, R8, UR14, R4 ;  /* 0x0000000e08069c25 */ /* 0x000fc8000f8e0004 */
[----:B------:R-:W-:-:S04]  /*1e30*/  @!P1 IMAD R11, R11, UR14, RZ ;  /* 0x0000000e0b0b9c24 */ /* 0x000fc8000f8e02ff */
[----:B------:R-:W-:Y:S01]  /*1e40*/  @!P1 IMAD R11, R8, UR15, R11 ;  /* 0x0000000f080b9c24 */ /* 0x000fe2000f8e020b */
[----:B---3--:R-:W-:Y:S01]  /*1e50*/  @!P1 LEA R12, P2, R6, R12, 0x2 ;  /* 0x0000000c060c9211 */ /* 0x008fe200078410ff */
[----:B------:R-:W1:Y:S02]  /*1e60*/  LDC.64 R8, c[0x0][0x3e0] ;  /* 0x0000f800ff087b82 */ /* 0x000e640000000a00 */
[----:B------:R-:W-:Y:S02]  /*1e70*/  @!P1 IMAD.IADD R7, R11, 0x1, R7 ;  /* 0x000000010b079824 */ /* 0x000fe400078e0207 */
[----:B------:R-:W-:-:S03]  /*1e80*/  IMAD.MOV.U32 R11, RZ, RZ, R18 ;  /* 0x000000ffff0b7224 */ /* 0x000fc600078e0012 */
[----:B------:R-:W-:Y:S02]  /*1e90*/  @!P1 LEA.HI.X R13, R6, R13, R7, 0x2, P2 ;  /* 0x0000000d060d9211 */ /* 0x000fe400010f1407 */
[----:B--2---:R2:W-:Y:S01]  /*1ea0*/  STG.E desc[UR16][R10.64], R2 ;  /* 0x000000020a007986 */ /* 0x0045e2000c101910 */
[----:B------:R-:W1:Y:S03]  /*1eb0*/  LDC.64 R6, c[0x0][0x3e8] ;  /* 0x0000fa00ff067b82 */ /* 0x000e660000000a00 */
[----:B------:R3:W4:Y:S01]  /*1ec0*/  @!P1 LDG.E R19, desc[UR16][R12.64] ;  /* 0x000000100c139981 */ /* 0x000722000c1e1900 */
[----:B------:R-:W-:-:S04]  /*1ed0*/  IADD3 R4, P2, PT, R4, UR10, RZ ;  /* 0x0000000a04047c10 */ /* 0x000fc8000ff5e0ff */
[----:B------:R-:W-:Y:S02]  /*1ee0*/  ISETP.GE.U32.AND P1, PT, R4, UR14, PT ;  /* 0x0000000e04007c0c */ /* 0x000fe4000bf26070 */
[----:B------:R-:W-:-:S04]  /*1ef0*/  IADD3.X R5, PT, PT, R5, UR11, RZ, P2, !PT ;  /* 0x0000000b05057c10 */ /* 0x000fc800097fe4ff */
[----:B------:R-:W-:Y:S02]  /*1f00*/  ISETP.GE.AND.EX P1, PT, R5, UR15, PT, P1 ;  /* 0x0000000f05007c0c */ /* 0x000fe4000bf26310 */
[C---:B------:R-:W-:Y:S02]  /*1f10*/  LOP3.LUT R14, R3.reuse, R5, RZ, 0xfc, !PT ;  /* 0x00000005030e7212 */ /* 0x040fe400078efcff */
[----:B------:R-:W-:-:S04]  /*1f20*/  ISETP.GE.OR.EX P1, PT, R3, UR13, P1, P0 ;  /* 0x0000000d03007c0c */ /* 0x000fc80008f26700 */
[----:B------:R-:W-:Y:S01]  /*1f30*/  ISETP.LT.OR P1, PT, R14, RZ, P1 ;  /* 0x000000ff0e00720c */ /* 0x000fe20000f21670 */
[----:B-1----:R-:W-:-:S12]  /*1f40*/  IMAD R7, R7, R8, RZ ;  /* 0x0000000807077224 */ /* 0x002fd800078e02ff */
[----:B--2---:R-:W1:Y:S01]  /*1f50*/  @!P1 LDC.64 R10, c[0x0][0x388] ;  /* 0x0000e200ff0a9b82 */ /* 0x004e620000000a00 */
[----:B------:R-:W-:Y:S01]  /*1f60*/  @!P1 MOV R2, R24 ;  /* 0x0000001800029202 */ /* 0x000fe20000000f00 */
[----:B------:R-:W-:-:S04]  /*1f70*/  @!P1 IMAD R21, R23, UR12, RZ ;  /* 0x0000000c17159c24 */ /* 0x000fc8000f8e02ff */
[----:B---3--:R-:W-:-:S04]  /*1f80*/  @!P1 IMAD.WIDE.U32 R12, R22, UR12, R2 ;  /* 0x0000000c160c9c25 */ /* 0x008fc8000f8e0002 */
[----:B------:R-:W-:-:S04]  /*1f90*/  @!P1 IMAD R21, R22, UR13, R21 ;  /* 0x0000000d16159c24 */ /* 0x000fc8000f8e0215 */
[----:B------:R-:W-:Y:S02]  /*1fa0*/  @!P1 IMAD.IADD R21, R13, 0x1, R21 ;  /* 0x000000010d159824 */ /* 0x000fe400078e0215 */
[C---:B------:R-:W-:Y:S02]  /*1fb0*/  IMAD R13, R6.reuse, R9, R7 ;  /* 0x00000009060d7224 */ /* 0x040fe400078e0207 */
[----:B------:R-:W-:Y:S02]  /*1fc0*/  @!P1 IMAD R21, R21, UR14, RZ ;  /* 0x0000000e15159c24 */ /* 0x000fe4000f8e02ff */
[----:B------:R-:W-:-:S04]  /*1fd0*/  IMAD.WIDE.U32 R6, R6, R8, RZ ;  /* 0x0000000806067225 */ /* 0x000fc800078e00ff */
[----:B------:R-:W-:-:S04]  /*1fe0*/  @!P1 IMAD.WIDE.U32 R8, R12, UR14, R4 ;  /* 0x0000000e0c089c25 */ /* 0x000fc8000f8e0004 */
[----:B------:R-:W-:Y:S01]  /*1ff0*/  @!P1 IMAD R21, R12, UR15, R21 ;  /* 0x0000000f0c159c24 */ /* 0x000fe2000f8e0215 */
[----:B------:R-:W-:Y:S01]  /*2000*/  LEA R12, P2, R6, R17, 0x2 ;  /* 0x00000011060c7211 */ /* 0x000fe200078410ff */
[----:B------:R-:W-:Y:S01]  /*2010*/  IMAD.IADD R7, R7, 0x1, R13 ;  /* 0x0000000107077824 */ /* 0x000fe200078e020d */
[----:B-1----:R-:W-:Y:S02]  /*2020*/  @!P1 LEA R10, P3, R8, R10, 0x2 ;  /* 0x0000000a080a9211 */ /* 0x002fe400078610ff */
[----:B------:R-:W-:Y:S01]  /*2030*/  @!P1 IADD3 R2, PT, PT, R21, R9, RZ ;  /* 0x0000000915029210 */ /* 0x000fe20007ffe0ff */
[----:B------:R-:W-:Y:S01]  /*2040*/  IMAD.MOV.U32 R21, RZ, RZ, RZ ;  /* 0x000000ffff157224 */ /* 0x000fe200078e00ff */
[----:B------:R-:W-:Y:S02]  /*2050*/  LEA.HI.X R13, R6, R18, R7, 0x2, P2 ;  /* 0x00000012060d7211 */ /* 0x000fe400010f1407 */
[----:B------:R-:W-:-:S03]  /*2060*/  @!P1 LEA.HI.X R11, R8, R11, R2, 0x2, P3 ;  /* 0x0000000b080b9211 */ /* 0x000fc600018f1402 */
[----:B----4-:R1:W-:Y:S04]  /*2070*/  STG.E desc[UR16][R12.64], R19 ;  /* 0x000000130c007986 */ /* 0x0103e8000c101910 */
[----:B------:R2:W3:Y:S01]  /*2080*/  @!P1 LDG.E R21, desc[UR16][R10.64] ;  /* 0x000000100a159981 */ /* 0x0004e2000c1e1900 */
[----:B------:R-:W-:-:S04]  /*2090*/  IADD3 R2, P2, PT, R4, UR10, RZ ;  /* 0x0000000a04027c10 */ /* 0x000fc8000ff5e0ff */
[----:B------:R-:W-:Y:S02]  /*20a0*/  ISETP.GE.U32.AND P1, PT, R2, UR14, PT ;  /* 0x0000000e02007c0c */ /* 0x000fe4000bf26070 */
[----:B------:R-:W-:-:S04]  /*20b0*/  IADD3.X R2, PT, PT, R5, UR11, RZ, P2, !PT ;  /* 0x0000000b05027c10 */ /* 0x000fc800097fe4ff */
[----:B------:R-:W-:Y:S02]  /*20c0*/  ISETP.GE.AND.EX P1, PT, R2, UR15, PT, P1 ;  /* 0x0000000f02007c0c */ /* 0x000fe4000bf26310 */
[C---:B------:R-:W-:Y:S02]  /*20d0*/  LOP3.LUT R2, R3.reuse, R2, RZ, 0xfc, !PT ;  /* 0x0000000203027212 */ /* 0x040fe400078efcff */
[----:B------:R-:W-:-:S04]  /*20e0*/  ISETP.GE.OR.EX P1, PT, R3, UR13, P1, P0 ;  /* 0x0000000d03007c0c */ /* 0x000fc80008f26700 */
[----:B------:R-:W-:-:S13]  /*20f0*/  ISETP.LT.OR P1, PT, R2, RZ, P1 ;  /* 0x000000ff0200720c */ /* 0x000fda0000f21670 */
[----:B------:R-:W4:Y:S01]  /*2100*/  @!P1 LDC.64 R8, c[0x0][0x388] ;  /* 0x0000e200ff089b82 */ /* 0x000f220000000a00 */
[----:B------:R-:W-:Y:S01]  /*2110*/  @!P1 IMAD R17, R23, UR12, RZ ;  /* 0x0000000c17119c24 */ /* 0x000fe2000f8e02ff */
[----:B------:R-:W-:Y:S01]  /*2120*/  @!P1 IADD3 R4, P0, PT, R4, UR10, RZ ;  /* 0x0000000a04049c10 */ /* 0x000fe2000ff1e0ff */
[----:B------:R-:W-:Y:S02]  /*2130*/  @!P1 IMAD.MOV.U32 R2, RZ, RZ, R24 ;  /* 0x000000ffff029224 */ /* 0x000fe400078e0018 */
[C---:B------:R-:W-:Y:S01]  /*2140*/  @!P1 IMAD R17, R22.reuse, UR13, R17 ;  /* 0x0000000d16119c24 */ /* 0x040fe2000f8e0211 */
[----:B------:R-:W-:Y:S01]  /*2150*/  @!P1 IADD3.X R5, PT, PT, R5, UR11, RZ, P0, !PT ;  /* 0x0000000b05059c10 */ /* 0x000fe200087fe4ff */
[----:B--2---:R-:W-:-:S05]  /*2160*/  @!P1 IMAD.WIDE.U32 R10, R22, UR12, R2 ;  /* 0x0000000c160a9c25 */ /* 0x004fca000f8e0002 */
[----:B------:R-:W-:Y:S01]  /*2170*/  @!P1 IADD3 R17, PT, PT, R11, R17, RZ ;  /* 0x000000110b119210 */ /* 0x000fe20007ffe0ff */
[----:B------:R-:W-:-:S04]  /*2180*/  @!P1 IMAD.WIDE.U32 R4, R10, UR14, R4 ;  /* 0x0000000e0a049c25 */ /* 0x000fc8000f8e0004 */
[----:B------:R-:W-:-:S04]  /*2190*/  @!P1 IMAD R17, R17, UR14, RZ ;  /* 0x0000000e11119c24 */ /* 0x000fc8000f8e02ff */
[----:B------:R-:W-:Y:S01]  /*21a0*/  @!P1 IMAD R17, R10, UR15, R17 ;  /* 0x0000000f0a119c24 */ /* 0x000fe2000f8e0211 */
[----:B------:R-:W-:Y:S02]  /*21b0*/  LEA R10, P0, R6, R12, 0x2 ;  /* 0x0000000c060a7211 */ /* 0x000fe400078010ff */
[----:B----4-:R-:W-:Y:S01]  /*21c0*/  @!P1 LEA R8, P2, R4, R8, 0x2 ;  /* 0x0000000804089211 */ /* 0x010fe200078410ff */
[----:B------:R-:W-:Y:S01]  /*21d0*/  @!P1 IMAD.IADD R2, R17, 0x1, R5 ;  /* 0x0000000111029824 */ /* 0x000fe200078e0205 */
[----:B------:R-:W-:Y:S01]  /*21e0*/  LEA.HI.X R11, R6, R13, R7, 0x2, P0 ;  /* 0x0000000d060b7211 */ /* 0x000fe200000f1407 */
[----:B-1----:R-:W-:-:S03]  /*21f0*/  IMAD.MOV.U32 R13, RZ, RZ, RZ ;  /* 0x000000ffff0d7224 */ /* 0x002fc600078e00ff */
[----:B------:R-:W-:Y:S01]  /*2200*/  @!P1 LEA.HI.X R9, R4, R9, R2, 0x2, P2 ;  /* 0x0000000904099211 */ /* 0x000fe200010f1402 */
[----:B---3--:R2:W-:Y:S04]  /*2210*/  STG.E desc[UR16][R10.64], R21 ;  /* 0x000000150a007986 */ /* 0x0085e8000c101910 */
[----:B------:R-:W3:Y:S01]  /*2220*/  @!P1 LDG.E R13, desc[UR16][R8.64] ;  /* 0x00000010080d9981 */ /* 0x000ee2000c1e1900 */
[C---:B------:R-:W-:Y:S02]  /*2230*/  SHF.L.U32 R17, R6.reuse, 0x2, RZ ;  /* 0x0000000206117819 */ /* 0x040fe400000006ff */
[----:B------:R-:W-:Y:S02]  /*2240*/  SHF.L.U64.HI R7, R6, 0x2, R7 ;  /* 0x0000000206077819 */ /* 0x000fe40000010207 */
[----:B------:R-:W-:-:S02]  /*2250*/  IADD3 R4, P0, PT, R17, R10, RZ ;  /* 0x0000000a11047210 */ /* 0x000fc40007f1e0ff */
[----:B------:R-:W-:-:S03]  /*2260*/  IADD3 R15, P1, PT, R15, 0x4, RZ ;  /* 0x000000040f0f7810 */ /* 0x000fc60007f3e0ff */
[----:B------:R-:W-:Y:S01]  /*2270*/  IMAD.X R5, R7, 0x1, R11, P0 ;  /* 0x0000000107057824 */ /* 0x000fe200000e060b */
[----:B------:R-:W-:Y:S01]  /*2280*/  IADD3 R17, P0, PT, R4, R17, RZ ;  /* 0x0000001104117210 */ /* 0x000fe20007f1e0ff */
[----:B------:R-:W-:-:S03]  /*2290*/  IMAD.X R0, RZ, RZ, R0, P1 ;  /* 0x000000ffff007224 */ /* 0x000fc600008e0600 */
[----:B------:R-:W-:Y:S01]  /*22a0*/  IADD3.X R18, PT, PT, R5, R7, RZ, P0, !PT ;  /* 0x0000000705127210 */ /* 0x000fe200007fe4ff */
[----:B---3--:R2:W-:Y:S08]  /*22b0*/  STG.E desc[UR16][R4.64], R13 ;  /* 0x0000000d04007986 */ /* 0x0085f0000c101910 */
.L_x_493:
[----:B------:R-:W-:Y:S05]  /*22c0*/  BRA.U !UP1, `(.L_x_492) ;  /* 0x0000000509f47547 */ /* 0x000fea000b800000 */
[----:B------:R-:W-:Y:S02]  /*22d0*/  UISETP.NE.U32.AND UP1, UPT, UR8, 0x1, UPT ;  /* 0x000000010800788c */ /* 0x000fe4000bf25070 */
[----:B------:R-:W-:Y:S02]  /*22e0*/  ULOP3.LUT UR6, UR7, 0x1, URZ, 0xc0, !UPT ;  /* 0x0000000107067892 */ /* 0x000fe4000f8ec0ff */
[----:B------:R-:W-:Y:S02]  /*22f0*/  UISETP.NE.AND.EX UP1, UPT, URZ, URZ, UPT, UP1 ;  /* 0x000000ffff00728c */ /* 0x000fe4000bf25310 */
[----:B------:R-:W-:-:S04]  /*2300*/  UISETP.NE.U32.AND UP0, UPT, UR6, 0x1, UPT ;  /* 0x000000010600788c */ /* 0x000fc8000bf05070 */
[----:B------:R-:W-:-:S03]  /*2310*/  UISETP.NE.U32.AND.EX UP0, UPT, URZ, URZ, UPT, UP0 ;  /* 0x000000ffff00728c */ /* 0x000fc6000bf05100 */
[----:B------:R-:W-:Y:S08]  /*2320*/  BRA.U !UP1, `(.L_x_494) ;  /* 0x00000005090c7547 */ /* 0x000ff0000b800000 */
[----:B------:R-:W3:Y:S01]  /*2330*/  LDCU.64 UR6, c[0x0][0x3d8] ;  /* 0x00007b00ff0677ac */ /* 0x000ee20008000a00 */
[----:B--2---:R-:W-:Y:S02]  /*2340*/  IMAD.MOV.U32 R4, RZ, RZ, R50 ;  /* 0x000000ffff047224 */ /* 0x004fe400078e0032 */
[----:B------:R-:W-:Y:S01]  /*2350*/  IMAD.MOV.U32 R5, RZ, RZ, R51 ;  /* 0x000000ffff057224 */ /* 0x000fe200078e0033 */
[----:B------:R-:W2:Y:S01]  /*2360*/  LDCU.128 UR8, c[0x0][0x390] ;  /* 0x00007200ff0877ac */ /* 0x000ea20008000c00 */
[----:B---3--:R-:W-:Y:S02]  /*2370*/  IMAD R2, R0, UR6, RZ ;  /* 0x0000000600027c24 */ /* 0x008fe4000f8e02ff */
[----:B------:R-:W-:Y:S01]  /*2380*/  IMAD.WIDE.U32 R4, R15, UR6, R4 ;  /* 0x000000060f047c25 */ /* 0x000fe2000f8e0004 */
[----:B--2---:R-:W-:-:S03]  /*2390*/  ISETP.GE.U32.AND P0, PT, R24, UR8, PT ;  /* 0x0000000818007c0c */ /* 0x004fc6000bf06070 */
        /* <DEDUP_REMOVED lines=12> */
[----:B------:R-:W-:Y:S02]  /*2460*/  @!P1 IMAD.IADD R11, R9, 0x1, R11 ;  /* 0x00000001090b9824 */ /* 0x000fe400078e020b */
[----:B------:R-:W-:Y:S02]  /*2470*/  IMAD.MOV.U32 R2, RZ, RZ, RZ ;  /* 0x000000ffff027224 */ /* 0x000fe400078e00ff */
[----:B------:R-:W-:Y:S02]  /*2480*/  @!P1 IMAD R9, R11, UR10, RZ ;  /* 0x0000000a0b099c24 */ /* 0x000fe4000f8e02ff */
[----:B------:R-:W-:-:S04]  /*2490*/  @!P1 IMAD.WIDE.U32 R10, R8, UR10, R4 ;  /* 0x0000000a080a9c25 */ /* 0x000fc8000f8e0004 */
[----:B------:R-:W-:Y:S01]  /*24a0*/  @!P1 IMAD R9, R8, UR11, R9 ;  /* 0x0000000b08099c24 */ /* 0x000fe2000f8e0209 */
[----:B--2---:R-:W-:-:S04]  /*24b0*/  @!P1 LEA R6, P2, R10, R6, 0x2 ;  /* 0x000000060a069211 */ /* 0x004fc800078410ff */
[----:B------:R-:W-:-:S04]  /*24c0*/  @!P1 IADD3 R9, PT, PT, R9, R11, RZ ;  /* 0x0000000b09099210 */ /* 0x000fc80007ffe0ff */
[----:B------:R-:W-:-:S05]  /*24d0*/  @!P1 LEA.HI.X R7, R10, R7, R9, 0x2, P2 ;  /* 0x000000070a079211 */ /* 0x000fca00010f1409 */
[----:B------:R1:W2:Y:S01]  /*24e0*/  @!P1 LDG.E R2, desc[UR16][R6.64] ;  /* 0x0000001006029981 */ /* 0x0002a2000c1e1900 */
[----:B------:R-:W-:-:S04]  /*24f0*/  IADD3 R8, P2, PT, R4, UR6, RZ ;  /* 0x0000000604087c10 */ /* 0x000fc8000ff5e0ff */
        /* <DEDUP_REMOVED lines=16> */
[----:B------:R-:W1:Y:S01]  /*2600*/  LDCU.128 UR8, c[0x0][0x3e0] ;  /* 0x00007c00ff0877ac */ /* 0x000e620008000c00 */
[----:B---3--:R-:W-:Y:S02]  /*2610*/  @!P1 LEA R4, P0, R8, R4, 0x2 ;  /* 0x0000000408049211 */ /* 0x008fe400078010ff */
[----:B------:R-:W-:Y:S02]  /*2620*/  @!P1 IMAD.IADD R11, R11, 0x1, R9 ;  /* 0x000000010b0b9824 */ /* 0x000fe400078e0209 */
[----:B------:R-:W-:-:S03]  /*2630*/  IMAD.MOV.U32 R9, RZ, RZ, R18 ;  /* 0x000000ffff097224 */ /* 0x000fc600078e0012 */
[----:B------:R-:W-:Y:S01]  /*2640*/  @!P1 LEA.HI.X R5, R8, R5, R11, 0x2, P0 ;  /* 0x0000000508059211 */ /* 0x000fe200000f140b */
[----:B------:R-:W-:Y:S02]  /*2650*/  HFMA2 R11, -RZ, RZ, 0, 0 ;  /* 0x00000000ff0b7431 */ /* 0x000fe400000001ff */
[----:B------:R-:W-:-:S05]  /*2660*/  IMAD.MOV.U32 R8, RZ, RZ, R17 ;  /* 0x000000ffff087224 */ /* 0x000fca00078e0011 */
[----:B--2---:R3:W-:Y:S04]  /*2670*/  STG.E desc[UR16][R8.64], R2 ;  /* 0x0000000208007986 */ /* 0x0047e8000c101910 */
[----:B------:R-:W2:Y:S01]  /*2680*/  @!P1 LDG.E R11, desc[UR16][R4.64] ;  /* 0x00000010040b9981 */ /* 0x000ea2000c1e1900 */
[----:B-1----:R-:W-:Y:S01]  /*2690*/  UIMAD UR11, UR11, UR8, URZ ;  /* 0x000000080b0b72a4 */ /* 0x002fe2000f8e02ff */
[----:B------:R-:W-:Y:S01]  /*26a0*/  IADD3 R15, P1, PT, R15, 0x2, RZ ;  /* 0x000000020f0f7810 */ /* 0x000fe20007f3e0ff */
[----:B------:R-:W-:Y:S02]  /*26b0*/  UIMAD.WIDE.U32 UR6, UR10, UR8, URZ ;  /* 0x000000080a0672a5 */ /* 0x000fe4000f8e00ff */
[----:B------:R-:W-:Y:S01]  /*26c0*/  UIMAD UR9, UR10, UR9, UR11 ;  /* 0x000000090a0972a4 */ /* 0x000fe2000f8e020b */
[----:B------:R-:W-:Y:S01]  /*26d0*/  IADD3.X R0, PT, PT, RZ, R0, RZ, P1, !PT ;  /* 0x00000000ff007210 */ /* 0x000fe20000ffe4ff */
[----:B------:R-:W-:-:S02]  /*26e0*/  USHF.L.U32 UR8, UR6, 0x2, URZ ;  /* 0x0000000206087899 */ /* 0x000fc400080006ff */
[----:B------:R-:W-:-:S04]  /*26f0*/  UIADD3 UR9, UPT, UPT, UR7, UR9, URZ ;  /* 0x0000000907097290 */ /* 0x000fc8000fffe0ff */
[----:B------:R-:W-:Y:S01]  /*2700*/  USHF.L.U64.HI UR9, UR6, 0x2, UR9 ;  /* 0x0000000206097899 */ /* 0x000fe20008010209 */
[----:B------:R-:W-:-:S05]  /*2710*/  IADD3 R6, P0, PT, R17, UR8, RZ ;  /* 0x0000000811067c10 */ /* 0x000fca000ff1e0ff */
[----:B------:R-:W-:Y:S02]  /*2720*/  IADD3.X R7, PT, PT, R18, UR9, RZ, P0, !PT ;  /* 0x0000000912077c10 */ /* 0x000fe400087fe4ff */
[----:B------:R-:W-:-:S04]  /*2730*/  IADD3 R17, P0, PT, R6, UR8, RZ ;  /* 0x0000000806117c10 */ /* 0x000fc8000ff1e0ff */
[----:B------:R-:W-:Y:S01]  /*2740*/  IADD3.X R18, PT, PT, R7, UR9, RZ, P0, !PT ;  /* 0x0000000907127c10 */ /* 0x000fe200087fe4ff */
[----:B--2---:R3:W-:Y:S08]  /*2750*/  STG.E desc[UR16][R6.64], R11 ;  /* 0x0000000b06007986 */ /* 0x0047f0000c101910 */
.L_x_494:
[----:B------:R-:W-:Y:S05]  /*2760*/  BRA.U UP0, `(.L_x_492) ;  /* 0x0000000100cc7547 */ /* 0x000fea000b800000 */
[----:B------:R-:W4:Y:S01]  /*2770*/  LDCU.64 UR6, c[0x0][0x3d8] ;  /* 0x00007b00ff0677ac */ /* 0x000f220008000a00 */
[----:B--2---:R-:W2:Y:S01]  /*2780*/  LDC.64 R4, c[0x0][0x398] ;  /* 0x0000e600ff047b82 */ /* 0x004ea20000000a00 */
[----:B---3--:R-:W-:Y:S01]  /*2790*/  IMAD.MOV.U32 R6, RZ, RZ, R50 ;  /* 0x000000ffff067224 */ /* 0x008fe200078e0032 */
[----:B------:R-:W-:Y:S01]  /*27a0*/  BSSY.RECONVERGENT B0, `(.L_x_495) ;  /* 0x0000026000007945 */ /* 0x000fe20003800200 */
[----:B------:R-:W-:-:S05]  /*27b0*/  IMAD.MOV.U32 R7, RZ, RZ, R51 ;  /* 0x000000ffff077224 */ /* 0x000fca00078e0033 */
[----:B-1----:R-:W1:Y:S08]  /*27c0*/  LDC.64 R8, c[0x0][0x390] ;  /* 0x0000e400ff087b82 */ /* 0x002e700000000a00 */
[----:B------:R-:W3:Y:S01]  /*27d0*/  LDC.64 R10, c[0x0][0x3e0] ;  /* 0x0000f800ff0a7b82 */ /* 0x000ee20000000a00 */
[----:B----4-:R-:W-:Y:S02]  /*27e0*/  IMAD R0, R0, UR6, RZ ;  /* 0x0000000600007c24 */ /* 0x010fe4000f8e02ff */
[----:B------:R-:W-:-:S04]  /*27f0*/  IMAD.WIDE.U32 R6, R15, UR6, R6 ;  /* 0x000000060f067c25 */ /* 0x000fc8000f8e0006 */
[----:B------:R-:W-:Y:S01]  /*2800*/  IMAD R15, R15, UR7, R0 ;  /* 0x000000070f0f7c24 */ /* 0x000fe2000f8e0200 */
[----:B--2---:R-:W-:Y:S01]  /*2810*/  ISETP.GE.U32.AND P0, PT, R6, R4, PT ;  /* 0x000000040600720c */ /* 0x004fe20003f06070 */
[----:B------:R-:W2:Y:S03]  /*2820*/  LDC.64 R12, c[0x0][0x3e8] ;  /* 0x0000fa00ff0c7b82 */ /* 0x000ea60000000a00 */
[----:B------:R-:W-:Y:S01]  /*2830*/  IADD3 R14, PT, PT, R7, R15, RZ ;  /* 0x0000000f070e7210 */ /* 0x000fe20007ffe0ff */
[----:B------:R-:W-:Y:S01]  /*2840*/  IMAD.MOV.U32 R15, RZ, RZ, RZ ;  /* 0x000000ffff0f7224 */ /* 0x000fe200078e00ff */
[----:B-1----:R-:W-:Y:S02]  /*2850*/  ISETP.GE.U32.AND P1, PT, R24, R8, PT ;  /* 0x000000081800720c */ /* 0x002fe40003f26070 */
[----:B------:R-:W-:-:S04]  /*2860*/  ISETP.GE.AND.EX P0, PT, R14, R5, PT, P0 ;  /* 0x000000050e00720c */ /* 0x000fc80003f06300 */
[C---:B------:R-:W-:Y:S02]  /*2870*/  ISETP.GE.OR.EX P0, PT, R3.reuse, R9, P0, P1 ;  /* 0x000000090300720c */ /* 0x040fe40000706710 */
[----:B------:R-:W-:-:S04]  /*2880*/  LOP3.LUT R3, R3, R14, RZ, 0xfc, !PT ;  /* 0x0000000e03037212 */ /* 0x000fc800078efcff */
[----:B------:R-:W-:-:S13]  /*2890*/  ISETP.LT.OR P0, PT, R3, RZ, P0 ;  /* 0x000000ff0300720c */ /* 0x000fda0000701670 */
[----:B---3--:R-:W-:Y:S05]  /*28a0*/  @P0 BRA `(.L_x_496) ;  /* 0x0000000000540947 */ /* 0x008fea0003800000 */
[----:B------:R-:W1:Y:S01]  /*28b0*/  LDCU.64 UR6, c[0x0][0x3d0] ;  /* 0x00007a00ff0677ac */ /* 0x000e620008000a00 */
[----:B------:R-:W-:Y:S01]  /*28c0*/  MOV R3, R56 ;  /* 0x0000003800037202 */ /* 0x000fe20000000f00 */
[----:B------:R-:W-:Y:S02]  /*28d0*/  IMAD.MOV.U32 R2, RZ, RZ, R54 ;  /* 0x000000ffff027224 */ /* 0x000fe400078e0036 */
[----:B------:R-:W-:Y:S02]  /*28e0*/  IMAD R0, R23, R8, RZ ;  /* 0x0000000817007224 */ /* 0x000fe400078e02ff */
[----:B-1----:R-:W-:Y:S02]  /*28f0*/  IMAD R7, R53, UR6, RZ ;  /* 0x0000000635077c24 */ /* 0x002fe4000f8e02ff */
[----:B------:R-:W-:-:S04]  /*2900*/  IMAD.WIDE.U32 R2, R52, UR6, R2 ;  /* 0x0000000634027c25 */ /* 0x000fc8000f8e0002 */
[----:B------:R-:W-:Y:S01]  /*2910*/  IMAD R7, R52, UR7, R7 ;  /* 0x0000000734077c24 */ /* 0x000fe2000f8e0207 */
[----:B------:R-:W1:Y:S03]  /*2920*/  LDCU.64 UR6, c[0x0][0x388] ;  /* 0x00007100ff0677ac */ /* 0x000e660008000a00 */
[----:B------:R-:W-:Y:S02]  /*2930*/  IMAD.IADD R3, R7, 0x1, R3 ;  /* 0x0000000107037824 */ /* 0x000fe400078e0203 */
[C---:B------:R-:W-:Y:S02]  /*2940*/  IMAD R7, R22.reuse, R9, R0 ;  /* 0x0000000916077224 */ /* 0x040fe400078e0200 */
[----:B------:R-:W-:Y:S01]  /*2950*/  IMAD.WIDE.U32 R8, R22, R8, R2 ;  /* 0x0000000816087225 */ /* 0x000fe200078e0002 */
[----:B------:R-:W-:-:S03]  /*2960*/  MOV R2, R6 ;  /* 0x0000000600027202 */ /* 0x000fc60000000f00 */
[----:B------:R-:W-:-:S04]  /*2970*/  IMAD.IADD R3, R7, 0x1, R9 ;  /* 0x0000000107037824 */ /* 0x000fc800078e0209 */
[-C--:B------:R-:W-:Y:S02]  /*2980*/  IMAD R0, R3, R4.reuse, RZ ;  /* 0x0000000403007224 */ /* 0x080fe400078e02ff */
[----:B------:R-:W-:Y:S02]  /*2990*/  IMAD.MOV.U32 R3, RZ, RZ, R14 ;  /* 0x000000ffff037224 */ /* 0x000fe400078e000e */
[C---:B------:R-:W-:Y:S02]  /*29a0*/  IMAD R5, R8.reuse, R5, R0 ;  /* 0x0000000508057224 */ /* 0x040fe400078e0200 */
[----:B------:R-:W-:-:S04]  /*29b0*/  IMAD.WIDE.U32 R2, R8, R4, R2 ;  /* 0x0000000408027225 */ /* 0x000fc800078e0002 */
[----:B------:R-:W-:Y:S01]  /*29c0*/  IMAD.IADD R3, R3, 0x1, R5 ;  /* 0x0000000103037824 */ /* 0x000fe200078e0205 */
[----:B-1----:R-:W-:-:S04]  /*29d0*/  LEA R4, P0, R2, UR6, 0x2 ;  /* 0x0000000602047c11 */ /* 0x002fc8000f8010ff */
[----:B------:R-:W-:-:S05]  /*29e0*/  LEA.HI.X R5, R2, UR7, R3, 0x2, P0 ;  /* 0x0000000702057c11 */ /* 0x000fca00080f1403 */
[----:B------:R1:W5:Y:S04]  /*29f0*/  LDG.E R15, desc[UR16][R4.64] ;  /* 0x00000010040f7981 */ /* 0x000368000c1e1900 */
.L_x_496:
[----:B------:R-:W-:Y:S05]  /*2a00*/  BSYNC.RECONVERGENT B0 ;  /* 0x0000000000007941 */ /* 0x000fea0003800200 */
.L_x_495:
[----:B------:R-:W-:Y:S01]  /*2a10*/  MOV R2, R17 ;  /* 0x0000001100027202 */ /* 0x000fe20000000f00 */
[----:B------:R-:W-:Y:S02]  /*2a20*/  IMAD.MOV.U32 R3, RZ, RZ, R18 ;  /* 0x000000ffff037224 */ /* 0x000fe400078e0012 */
[-C--:B--2---:R-:W-:Y:S02]  /*2a30*/  IMAD R13, R13, R10.reuse, RZ ;  /* 0x0000000a0d0d7224 */ /* 0x084fe400078e02ff */
[C---:B-1----:R-:W-:Y:S01]  /*2a40*/  IMAD.WIDE.U32 R4, R12.reuse, R10, RZ ;  /* 0x0000000a0c047225 */ /* 0x042fe200078e00ff */
[----:B-----5:R4:W-:Y:S03]  /*2a50*/  STG.E desc[UR16][R2.64], R15 ;  /* 0x0000000f02007986 */ /* 0x0209e6000c101910 */
[----:B------:R-:W-:Y:S01]  /*2a60*/  IMAD R11, R12, R11, R13 ;  /* 0x0000000b0c0b7224 */ /* 0x000fe200078e020d */
[----:B------:R-:W-:-:S03]  /*2a70*/  LEA R17, P0, R4, R17, 0x2 ;  /* 0x0000001104117211 */ /* 0x000fc600078010ff */
[----:B------:R-:W-:-:S05]  /*2a80*/  IMAD.IADD R11, R5, 0x1, R11 ;  /* 0x00000001050b7824 */ /* 0x000fca00078e020b */
[----:B----4-:R-:W-:-:S07]  /*2a90*/  LEA.HI.X R18, R4, R18, R11, 0x2, P0 ;  /* 0x0000001204127211 */ /* 0x010fce00000f140b */
.L_x_492:
[----:B------:R-:W4:Y:S01]  /*2aa0*/  LDCU.64 UR6, c[0x0][0x3a0] ;  /* 0x00007400ff0677ac */ /* 0x000f220008000a00 */
[----:B------:R-:W-:-:S04]  /*2ab0*/  IADD3 R52, P0, PT, R52, 0x1, RZ ;  /* 0x0000000134347810 */ /* 0x000fc80007f1e0ff */
[----:B------:R-:W-:Y:S02]  /*2ac0*/  IADD3.X R53, PT, PT, RZ, R53, RZ, P0, !PT ;  /* 0x00000035ff357210 */ /* 0x000fe400007fe4ff */
[----:B----4-:R-:W-:-:S04]  /*2ad0*/  ISETP.NE.U32.AND P0, PT, R52, UR6, PT ;  /* 0x0000000634007c0c */ /* 0x010fc8000bf05070 */
[----:B------:R-:W-:-:S13]  /*2ae0*/  ISETP.NE.AND.EX P0, PT, R53, UR7, PT, P0 ;  /* 0x0000000735007c0c */ /* 0x000fda000bf05300 */
[----:B------:R-:W-:Y:S05]  /*2af0*/  @P0 BRA `(.L_x_497) ;  /* 0xffffffe000740947 */ /* 0x000fea000383ffff */
[----:B------:R-:W4:Y:S01]  /*2b00*/  LDL R0, [R1+0x34] ;  /* 0x0000340001007983 */ /* 0x000f220000100800 */
[----:B------:R-:W4:Y:S03]  /*2b10*/  LDCU UR6, c[0x0][0x370] ;  /* 0x00006e00ff0677ac */ /* 0x000f260008000800 */
[----:B------:R-:W5:Y:S01]  /*2b20*/  LDL.LU R3, [R1+0x2c] ;  /* 0x00002c0001037983 */ /* 0x000f620000300800 */
[----:B------:R-:W0:Y:S03]  /*2b30*/  LDCU.64 UR8, c[0x0][0x380] ;  /* 0x00007000ff0877ac */ /* 0x000e260008000a00 */
[----:B---3--:R-:W3:Y:S01]  /*2b40*/  LDL.LU R2, [R1+0x30] ;  /* 0x0000300001027983 */ /* 0x008ee20000300800 */
[----:B----4-:R-:W-:-:S05]  /*2b50*/  IMAD R0, R0, UR6, RZ ;  /* 0x0000000600007c24 */ /* 0x010fca000f8e02ff */
[----:B-----5:R-:W-:-:S05]  /*2b60*/  IADD3 R3, P0, PT, R0, R3, RZ ;  /* 0x0000000300037210 */ /* 0x020fca0007f1e0ff */
[----:B---3--:R-:W-:Y:S01]  /*2b70*/  IMAD.X R2, RZ, RZ, R2, P0 ;  /* 0x000000ffff027224 */ /* 0x008fe200000e0602 */
[----:B------:R3:W-:Y:S01]  /*2b80*/  STL [R1+0x2c], R3 ;  /* 0x00002c0301007387 */ /* 0x0007e20000100800 */
[----:B0-----:R-:W-:-:S03]  /*2b90*/  ISETP.GE.U32.AND P0, PT, R3, UR8, PT ;  /* 0x0000000803007c0c */ /* 0x001fc6000bf06070 */
[----:B------:R3:W-:Y:S01]  /*2ba0*/  STL [R1+0x30], R2 ;  /* 0x0000300201007387 */ /* 0x0007e20000100800 */
[----:B------:R-:W-:-:S13]  /*2bb0*/  ISETP.GE.AND.EX P0, PT, R2, UR9, PT, P0 ;  /* 0x0000000902007c0c */ /* 0x000fda000bf06300 */
[----:B---3--:R-:W-:Y:S05]  /*2bc0*/  @!P0 BRA `(.L_x_498) ;  /* 0xffffffd400788947 */ /* 0x008fea000383ffff */
[----:B------:R-:W-:Y:S05]  /*2bd0*/  EXIT ;  /* 0x000000000000794d */ /* 0x000fea0003800000 */
        .weak           $__internal_10_$__cuda_sm20_div_s64
        .type           $__internal_10_$__cuda_sm20_div_s64,@function
        .size           $__internal_10_$__cuda_sm20_div_s64,(.L_x_526 - $__internal_10_$__cuda_sm20_div_s64)
$__internal_10_$__cuda_sm20_div_s64:
        /* <DEDUP_REMOVED lines=23> */
[----:B------:R-:W-:Y:S01]  /*2d50*/  IMAD.HI.U32 R14, P1, R13, R17, R14 ;  /* 0x000000110d0e7227 */ /* 0x000fe2000782000e */
[----:B------:R-:W-:-:S04]  /*2d60*/  IADD3.X R10, PT, PT, R19, R13, RZ, P0, !PT ;  /* 0x0000000d130a7210 */ /* 0x000fc800007fe4ff */
        /* <DEDUP_REMOVED lines=27> */
[----:B------:R-:W-:-:S03]  /*2f20*/  IMAD.WIDE.U32 R12, R15, R6, RZ ;  /* 0x000000060f0c7225 */ /* 0x000fc600078e00ff */
[----:B------:R-:W-:Y:S01]  /*2f30*/  IADD3.X R17, PT, PT, RZ, R10, RZ, P1, !PT ;  /* 0x0000000aff117210 */ /* 0x000fe20000ffe4ff */
[----:B------:R-:W-:Y:S01]  /*2f40*/  IMAD R10, R15, R7, R13 ;  /* 0x000000070f0a7224 */ /* 0x000fe200078e020d */
[----:B------:R-:W-:-:S03]  /*2f50*/  IADD3 R21, P1, PT, -R12, R21, RZ ;  /* 0x000000150c157210 */ /* 0x000fc60007f3e1ff */
[-C--:B------:R-:W-:Y:S01]  /*2f60*/  IMAD R10, R17, R6.reuse, R10 ;  /* 0x00000006110a7224 */ /* 0x080fe200078e020a */
[----:B------:R-:W-:-:S03]  /*2f70*/  ISETP.GE.U32.AND P0, PT, R21, R6, PT ;  /* 0x000000061500720c */ /* 0x000fc60003f06070 */
        /* <DEDUP_REMOVED lines=24> */
[----:B------:R-:W-:Y:S02]  /*3100*/  SEL R23, R6, R23, !P1 ;  /* 0x0000001706177207 */ /* 0x000fe40004800000 */
[----:B------:R-:W-:Y:S02]  /*3110*/  MOV R6, R2 ;  /* 0x0000000200067202 */ /* 0x000fe40000000f00 */
[----:B------:R-:W-:Y:S02]  /*3120*/  SEL R22, R22, 0xffffffff, P0 ;  /* 0xffffffff16167807 */ /* 0x000fe40000000000 */
[----:B------:R-:W-:Y:S01]  /*3130*/  SEL R23, R23, 0xffffffff, P0 ;  /* 0xffffffff17177807 */ /* 0x000fe20000000000 */
[----:B------:R-:W-:Y:S06]  /*3140*/  RET.REL.NODEC R6 `(_ZN2at6native13im2col_kernelIfEEvlPKT_llllllllllllPS2_) ;  /* 0xffffffcc06ac7950 */ /* 0x000fec0003c3ffff */
.L_x_499:
        /* <DEDUP_REMOVED lines=11> */
.L_x_526:


//--------------------- .text._ZN2at6native13im2col_kernelIdEEvlPKT_llllllllllllPS2_ --------------------------
	.section	.text._ZN2at6native13im2col_kernelIdEEvlPKT_llllllllllllPS2_,"ax",@progbits
	.align	128
        .global         _ZN2at6native13im2col_kernelIdEEvlPKT_llllllllllllPS2_
        .type           _ZN2at6native13im2col_kernelIdEEvlPKT_llllllllllllPS2_,@function
        .size           _ZN2at6native13im2col_kernelIdEEvlPKT_llllllllllllPS2_,(.L_x_527 - _ZN2at6native13im2col_kernelIdEEvlPKT_llllllllllllPS2_)
        .other          _ZN2at6native13im2col_kernelIdEEvlPKT_llllllllllllPS2_,@"STO_CUDA_ENTRY STV_DEFAULT"
_ZN2at6native13im2col_kernelIdEEvlPKT_llllllllllllPS2_:
.text._ZN2at6native13im2col_kernelIdEEvlPKT_llllllllllllPS2_:
        /* <DEDUP_REMOVED lines=27> */
.L_x_514:
[----:B--2---:R-:W3:Y:S01]  /*01b0*/  LDL R6, [R1+0x2c] ;  /* 0x00002c0001067983 */ /* 0x004ee20000100800 */
[----:B------:R-:W3:Y:S03]  /*01c0*/  LDCU UR6, c[0x0][0x3ec] ;  /* 0x00007d80ff0677ac */ /* 0x000ee60008000800 */
[----:B0-----:R0:W5:Y:S01]  /*01d0*/  LDL R7, [R1+0x28] ;  /* 0x0000280001077983 */ /* 0x0011620000100800 */
[----:B------:R-:W-:Y:S01]  /*01e0*/  BSSY.RECONVERGENT B0, `(.L_x_500) ;  /* 0x000002f000007945 */ /* 0x000fe20003800200 */
[----:B---3--:R-:W-:-:S04]  /*01f0*/  LOP3.LUT R0, R6, UR6, RZ, 0xfc, !PT ;  /* 0x0000000606007c12 */ /* 0x008fc8000f8efcff */
        /* <DEDUP_REMOVED lines=17> */
[----:B------:R-:W-:Y:S02]  /*0310*/  @P0 VIADD R3, R3, -UR6 ;  /* 0x8000000603030c36 */ /* 0x000fe40008000000 */
[----:B------:R-:W-:-:S03]  /*0320*/  @P0 VIADD R4, R4, 0x1 ;  /* 0x0000000104040836 */ /* 0x000fc60000000000 */
[----:B------:R-:W-:Y:S01]  /*0330*/  ISETP.GE.U32.AND P1, PT, R3, UR6, PT ;  /* 0x0000000603007c0c */ /* 0x000fe2000bf26070 */
[----:B------:R-:W-:-:S12]  /*0340*/  IMAD.MOV.U32 R3, RZ, RZ, RZ ;  /* 0x000000ffff037224 */ /* 0x000fd800078e00ff */
[----:B------:R-:W-:Y:S01]  /*0350*/  @P1 VIADD R4, R4, 0x1 ;  /* 0x0000000104041836 */ /* 0x000fe20000000000 */
[----:B------:R-:W-:-:S04]  /*0360*/  @!P2 LOP3.LUT R4, RZ, UR6, RZ, 0x33, !PT ;  /* 0x00000006ff04ac12 */ /* 0x000fc8000f8e33ff */
[----:B------:R-:W-:-:S05]  /*0370*/  IADD3 R0, PT, PT, -R4, RZ, RZ ;  /* 0x000000ff04007210 */ /* 0x000fca0007ffe1ff */
[----:B------:R-:W-:Y:S01]  /*0380*/  IMAD R0, R0, UR6, R7 ;  /* 0x0000000600007c24 */ /* 0x000fe2000f8e0207 */
[----:B------:R-:W-:Y:S06]  /*0390*/  BRA `(.L_x_502) ;  /* 0x00000000004c7947 */ /* 0x000fec0003800000 */
.L_x_501:
[----:B------:R-:W0:Y:S01]  /*03a0*/  LDCU.64 UR6, c[0x0][0x3e8] ;  /* 0x00007d00ff0677ac */ /* 0x000e220008000a00 */
[----:B-----5:R-:W-:Y:S01]  /*03b0*/  IMAD.MOV.U32 R16, RZ, RZ, R7 ;  /* 0x000000ffff107224 */ /* 0x020fe200078e0007 */
[----:B------:R-:W-:Y:S01]  /*03c0*/  MOV R2, 0x410 ;  /* 0x0000041000027802 */ /* 0x000fe20000000f00 */
[----:B------:R-:W-:Y:S02]  /*03d0*/  IMAD.MOV.U32 R11, RZ, RZ, R6 ;  /* 0x000000ffff0b7224 */ /* 0x000fe400078e0006 */
[----:B0-----:R-:W-:Y:S01]  /*03e0*/  IMAD.U32 R9, RZ, RZ, UR6 ;  /* 0x00000006ff097e24 */ /* 0x001fe2000f8e00ff */
[----:B------:R-:W-:-:S07]  /*03f0*/  MOV R8, UR7 ;  /* 0x0000000700087c02 */ /* 0x000fce0008000f00 */
[----:B--2---:R-:W-:Y:S05]  /*0400*/  CALL.REL.NOINC `($__internal_11_$__cuda_sm20_div_s64) ;  /* 0x0000002400ec7944 */ /* 0x004fea0003c00000 */
        /* <DEDUP_REMOVED lines=12> */
.L_x_502:
[----:B--2---:R-:W-:Y:S05]  /*04d0*/  BSYNC.RECONVERGENT B0 ;  /* 0x0000000000007941 */ /* 0x004fea0003800200 */
.L_x_500:
        /* <DEDUP_REMOVED lines=16> */
[----:B-1----:R-:W-:-:S05]  /*05e0*/  IMAD R5, R7, R11, RZ ;  /* 0x0000000b07057224 */ /* 0x002fca00078e02ff */
[----:B------:R-:W-:-:S05]  /*05f0*/  IADD3 R5, PT, PT, -R5, RZ, RZ ;  /* 0x000000ff05057210 */ /* 0x000fca0007ffe1ff */
[----:B------:R-:W-:-:S06]  /*0600*/  IMAD.HI.U32 R7, R7, R5, R6 ;  /* 0x0000000507077227 */ /* 0x000fcc00078e0006 */
[----:B------:R-:W-:-:S04]  /*0610*/  IMAD.HI.U32 R20, R7, R4, RZ ;  /* 0x0000000407147227 */ /* 0x000fc800078e00ff */
[----:B------:R-:W-:-:S04]  /*0620*/  IMAD.MOV R5, RZ, RZ, -R20 ;  /* 0x000000ffff057224 */ /* 0x000fc800078e0a14 */
[----:B------:R-:W-:-:S05]  /*0630*/  IMAD R5, R11, R5, R4 ;  /* 0x000000050b057224 */ /* 0x000fca00078e0204 */
[----:B------:R-:W-:-:S13]  /*0640*/  ISETP.GE.U32.AND P0, PT, R5, R11, PT ;  /* 0x0000000b0500720c */ /* 0x000fda0003f06070 */
[----:B------:R-:W-:Y:S02]  /*0650*/  @P0 IMAD.IADD R5, R5, 0x1, -R11 ;  /* 0x0000000105050824 */ /* 0x000fe400078e0a0b */
[----:B------:R-:W-:-:S03]  /*0660*/  @P0 VIADD R20, R20, 0x1 ;  /* 0x0000000114140836 */ /* 0x000fc60000000000 */
[----:B------:R-:W-:-:S13]  /*0670*/  ISETP.GE.U32.AND P1, PT, R5, R11, PT ;  /* 0x0000000b0500720c */ /* 0x000fda0003f26070 */
[----:B------:R-:W-:Y:S02]  /*0680*/  @P1 IADD3 R20, PT, PT, R20, 0x1, RZ ;  /* 0x0000000114141810 */ /* 0x000fe40007ffe0ff */
[----:B------:R-:W-:-:S05]  /*0690*/  @!P2 LOP3.LUT R20, RZ, R11, RZ, 0x33, !PT ;  /* 0x0000000bff14a212 */ /* 0x000fca00078e33ff */
[----:B------:R-:W-:-:S04]  /*06a0*/  IMAD.MOV R13, RZ, RZ, -R20 ;  /* 0x000000ffff0d7224 */ /* 0x000fc800078e0a14 */
[----:B------:R-:W-:Y:S01]  /*06b0*/  IMAD R13, R11, R13, R4 ;  /* 0x0000000d0b0d7224 */ /* 0x000fe200078e0204 */
[----:B------:R-:W-:Y:S06]  /*06c0*/  BRA `(.L_x_505) ;  /* 0x0000000000447947 */ /* 0x000fec0003800000 */
.L_x_504:
[----:B------:R-:W0:Y:S01]  /*06d0*/  LDCU.64 UR6, c[0x0][0x3e0] ;  /* 0x00007c00ff0677ac */ /* 0x000e220008000a00 */
[----:B------:R-:W-:Y:S01]  /*06e0*/  IMAD.MOV.U32 R16, RZ, RZ, R4 ;  /* 0x000000ffff107224 */ /* 0x000fe200078e0004 */
[----:B------:R-:W-:Y:S01]  /*06f0*/  MOV R2, 0x740 ;  /* 0x0000074000027802 */ /* 0x000fe20000000f00 */
[----:B------:R-:W-:Y:S01]  /*0700*/  IMAD.MOV.U32 R11, RZ, RZ, R5 ;  /* 0x000000ffff0b7224 */ /* 0x000fe200078e0005 */
[----:B0-----:R-:W-:Y:S01]  /*0710*/  MOV R9, UR6 ;  /* 0x0000000600097c02 */ /* 0x001fe20008000f00 */
[----:B------:R-:W-:-:S07]  /*0720*/  IMAD.U32 R8, RZ, RZ, UR7 ;  /* 0x00000007ff087e24 */ /* 0x000fce000f8e00ff */
[----:B------:R-:W-:Y:S05]  /*0730*/  CALL.REL.NOINC `($__internal_11_$__cuda_sm20_div_s64) ;  /* 0x0000002400207944 */ /* 0x000fea0003c00000 */
        /* <DEDUP_REMOVED lines=10> */
.L_x_505:
[----:B------:R-:W-:Y:S05]  /*07e0*/  BSYNC.RECONVERGENT B0 ;  /* 0x0000000000007941 */ /* 0x000fea0003800200 */
.L_x_503:
[----:B------:R-:W0:Y:S01]  /*07f0*/  LDCU.128 UR12, c[0x0][0x3a0] ;  /* 0x00007400ff0c77ac */ /* 0x000e220008000c00 */
[----:B------:R-:W1:Y:S01]  /*0800*/  LDC.64 R54, c[0x0][0x3b0] ;  /* 0x0000ec00ff367b82 */ /* 0x000e620000000a00 */
[----:B------:R-:W-:Y:S02]  /*0810*/  IMAD.MOV.U32 R6, RZ, RZ, R13 ;  /* 0x000000ffff067224 */ /* 0x000fe400078e000d */
[----:B------:R-:W-:Y:S02]  /*0820*/  IMAD.MOV.U32 R49, RZ, RZ, RZ ;  /* 0x000000ffff317224 */ /* 0x000fe400078e00ff */
[----:B------:R-:W-:-:S03]  /*0830*/  IMAD.MOV.U32 R52, RZ, RZ, RZ ;  /* 0x000000ffff347224 */ /* 0x000fc600078e00ff */
        /* <DEDUP_REMOVED lines=10> */
[----:B------:R-:W-:-:S04]  /*08e0*/  IMAD R2, R11, UR7, RZ ;  /* 0x000000070b027c24 */ /* 0x000fc8000f8e02ff */
[----:B------:R-:W-:Y:S01]  /*08f0*/  IMAD R7, R9, UR6, R2 ;  /* 0x0000000609077c24 */ /* 0x000fe2000f8e0202 */
[----:B------:R-:W3:Y:S03]  /*0900*/  LDCU.64 UR6, c[0x0][0x3f0] ;  /* 0x00007e00ff0677ac */ /* 0x000ee60008000a00 */
[----:B------:R-:W-:Y:S01]  /*0910*/  IMAD.IADD R5, R5, 0x1, R7 ;  /* 0x0000000105057824 */ /* 0x000fe200078e0207 */
[----:B------:R-:W-:-:S03]  /*0920*/  MOV R7, R12 ;  /* 0x0000000c00077202 */ /* 0x000fc60000000f00 */
        /* <DEDUP_REMOVED lines=11> */
[----:B--2---:R-:W-:-:S03]  /*09e0*/  IADD3 R6, P0, PT, RZ, -R50, RZ ;  /* 0x80000032ff067210 */ /* 0x004fc60007f1e0ff */
[----:B------:R-:W-:Y:S01]  /*09f0*/  IMAD R3, R3, UR10, RZ ;  /* 0x0000000a03037c24 */ /* 0x000fe2000f8e02ff */
[----:B---3--:R-:W-:Y:S01]  /*0a00*/  LEA R10, P1, R8, UR6, 0x3 ;  /* 0x00000006080a7c11 */ /* 0x008fe2000f8218ff */
[----:B------:R-:W-:Y:S01]  /*0a10*/  IMAD.IADD R11, R9, 0x1, R7 ;  /* 0x00000001090b7824 */ /* 0x000fe200078e0207 */
[----:B------:R-:W-:Y:S01]  /*0a20*/  IADD3.X R7, PT, PT, RZ, ~R51, RZ, P0, !PT ;  /* 0x80000033ff077210 */ /* 0x000fe200007fe4ff */
[C---:B------:R-:W-:Y:S02]  /*0a30*/  IMAD R19, R0.reuse, UR11, R3 ;  /* 0x0000000b00137c24 */ /* 0x040fe4000f8e0203 */
[----:B------:R-:W-:Y:S01]  /*0a40*/  IMAD.WIDE.U32 R2, R0, UR10, RZ ;  /* 0x0000000a00027c25 */ /* 0x000fe2000f8e00ff */
[----:B------:R-:W-:Y:S02]  /*0a50*/  LEA.HI.X R11, R8, UR7, R11, 0x3, P1 ;  /* 0x00000007080b7c11 */ /* 0x000fe400088f1c0b */
[----:B------:R-:W-:Y:S01]  /*0a60*/  SHF.L.U64.HI R0, R50, 0x3, R51 ;  /* 0x0000000332007819 */ /* 0x000fe20000010233 */
[----:B------:R-:W-:-:S02]  /*0a70*/  IMAD.SHL.U32 R17, R2, 0x8, RZ ;  /* 0x0000000802117824 */ /* 0x000fc400078e00ff */
[----:B------:R-:W-:Y:S02]  /*0a80*/  IMAD.IADD R19, R3, 0x1, R19 ;  /* 0x0000000103137824 */ /* 0x000fe400078e0213 */
[----:B-1----:R-:W-:Y:S01]  /*0a90*/  IMAD.WIDE.U32 R8, R4, 0x7, R6 ;  /* 0x0000000704087825 */ /* 0x002fe200078e0006 */
[----:B------:R-:W-:Y:S02]  /*0aa0*/  LEA R17, P0, -R50, R17, 0x3 ;  /* 0x0000001132117211 */ /* 0x000fe400078019ff */
[C---:B------:R-:W-:Y:S01]  /*0ab0*/  SHF.L.U64.HI R3, R2.reuse, 0x3, R19 ;  /* 0x0000000302037819 */ /* 0x040fe20000010213 */
[----:B------:R-:W-:Y:S01]  /*0ac0*/  IMAD.WIDE.U32 R54, R13, UR8, R54 ;  /* 0x000000080d367c25 */ /* 0x000fe2000f8e0036 */
[----:B------:R-:W-:Y:S01]  /*0ad0*/  IADD3 R56, P1, PT, R2, R8, RZ ;  /* 0x0000000802387210 */ /* 0x000fe20007f3e0ff */
[----:B------:R-:W-:Y:S02]  /*0ae0*/  STL [R1+0x24], R17 ;  /* 0x0000241101007387 */ /* 0x000fe40000100800 */
[----:B------:R-:W-:-:S02]  /*0af0*/  IMAD R16, R5, 0x7, RZ ;  /* 0x0000000705107824 */ /* 0x000fc400078e02ff */
[----:B------:R-:W-:-:S03]  /*0b00*/  IMAD.WIDE.U32 R12, R4, 0x6, R6 ;  /* 0x00000006040c7825 */ /* 0x000fc600078e0006 */
[----:B------:R-:W-:Y:S01]  /*0b10*/  IADD3.X R57, PT, PT, R19, R9, R16, P1, !PT ;  /* 0x0000000913397210 */ /* 0x000fe20000ffe410 */
[----:B------:R-:W-:Y:S01]  /*0b20*/  IMAD.WIDE.U32 R14, R4, 0x5, R6 ;  /* 0x00000005040e7825 */ /* 0x000fe200078e0006 */
[----:B------:R-:W-:-:S03]  /*0b30*/  IADD3 R58, P2, PT, R2, R12, RZ ;  /* 0x0000000c023a7210 */ /* 0x000fc60007f5e0ff */
[----:B------:R-:W-:Y:S01]  /*0b40*/  IMAD R18, R5, 0x6, RZ ;  /* 0x0000000605127824 */ /* 0x000fe200078e02ff */
[C---:B------:R-:W-:Y:S01]  /*0b50*/  IADD3 R60, P3, PT, R2.reuse, R14, RZ ;  /* 0x0000000e023c7210 */ /* 0x040fe20007f7e0ff */
[----:B------:R-:W-:Y:S01]  /*0b60*/  IMAD.X R0, R3, 0x1, ~R0, P0 ;  /* 0x0000000103007824 */ /* 0x000fe200000e0e00 */
[----:B------:R-:W-:Y:S01]  /*0b70*/  IADD3 R24, P0, P1, R2, R4, -R50 ;  /* 0x0000000402187210 */ /* 0x000fe2000791e832 */
[----:B------:R-:W-:Y:S01]  /*0b80*/  IMAD R22, R5, 0x5, RZ ;  /* 0x0000000505167824 */ /* 0x000fe200078e02ff */
[C---:B------:R-:W-:Y:S01]  /*0b90*/  IADD3.X R59, PT, PT, R19.reuse, R13, R18, P2, !PT ;  /* 0x0000000d133b7210 */ /* 0x040fe200017fe412 */
[C---:B------:R-:W-:Y:S01]  /*0ba0*/  IMAD.SHL.U32 R3, R4.reuse, 0x2, RZ ;  /* 0x0000000204037824 */ /* 0x040fe200078e00ff */
[----:B------:R0:W-:Y:S01]  /*0bb0*/  STL [R1+0x20], R0 ;  /* 0x0000200001007387 */ /* 0x0001e20000100800 */
[----:B------:R-:W-:Y:S01]  /*0bc0*/  IMAD.WIDE.U32 R6, R4, 0x3, R6 ;  /* 0x0000000304067825 */ /* 0x000fe200078e0006 */
[----:B------:R-:W-:Y:S02]  /*0bd0*/  IADD3.X R25, PT, PT, R19, R5, ~R51, P0, P1 ;  /* 0x0000000513197210 */ /* 0x000fe400007e2c33 */
[C---:B------:R-:W-:Y:S01]  /*0be0*/  IADD3 R14, P1, P2, R2.reuse, UR5, -R50 ;  /* 0x00000005020e7c10 */ /* 0x040fe2000fa3e832 */
[----:B------:R-:W-:Y:S01]  /*0bf0*/  IMAD.IADD R53, R55, 0x1, R53 ;  /* 0x0000000137357824 */ /* 0x000fe200078e0235 */
[----:B------:R-:W-:Y:S01]  /*0c00*/  IADD3.X R61, PT, PT, R19, R15, R22, P3, !PT ;  /* 0x0000000f133d7210 */ /* 0x000fe20001ffe416 */
[----:B------:R1:W-:Y:S01]  /*0c10*/  STL.64 [R1+0x18], R24 ;  /* 0x0000181801007387 */ /* 0x0003e20000100a00 */
[----:B------:R-:W-:-:S02]  /*0c20*/  IADD3 R12, P4, P5, R2, -R50, R3 ;  /* 0x80000032020c7210 */ /* 0x000fc40007d9e003 */
[----:B0-----:R-:W-:Y:S01]  /*0c30*/  SHF.L.U64.HI R0, R4, 0x1, R5 ;  /* 0x0000000104007819 */ /* 0x001fe20000010205 */
[----:B------:R-:W-:Y:S01]  /*0c40*/  IMAD R4, R5, 0x3, RZ ;  /* 0x0000000305047824 */ /* 0x000fe200078e02ff */
[C---:B------:R-:W-:Y:S02]  /*0c50*/  IADD3 R8, P3, PT, R2.reuse, R6, RZ ;  /* 0x0000000602087210 */ /* 0x040fe40007f7e0ff */
[C---:B------:R-:W-:Y:S02]  /*0c60*/  IADD3.X R15, PT, PT, R19.reuse, UR4, ~R51, P1, P2 ;  /* 0x00000004130f7c10 */ /* 0x040fe40008fe4c33 */
[C---:B------:R-:W-:Y:S02]  /*0c70*/  IADD3.X R13, PT, PT, R19.reuse, ~R51, R0, P4, P5 ;  /* 0x80000033130d7210 */ /* 0x040fe400027ea400 */
[----:B------:R-:W-:Y:S01]  /*0c80*/  IADD3.X R9, PT, PT, R19, R7, R4, P3, !PT ;  /* 0x0000000713097210 */ /* 0x000fe20001ffe404 */
[----:B------:R1:W-:Y:S01]  /*0c90*/  STL.64 [R1], R14 ;  /* 0x0000000e01007387 */ /* 0x0003e20000100a00 */
[----:B------:R-:W-:-:S03]  /*0ca0*/  IADD3 R50, P0, PT, R2, -R50, RZ ;  /* 0x8000003202327210 */ /* 0x000fc60007f1e0ff */
[----:B------:R1:W-:Y:S01]  /*0cb0*/  STL.64 [R1+0x10], R12 ;  /* 0x0000100c01007387 */ /* 0x0003e20000100a00 */
[----:B------:R-:W-:-:S03]  /*0cc0*/  IADD3.X R51, PT, PT, R19, ~R51, RZ, P0, !PT ;  /* 0x8000003313337210 */ /* 0x000fc600007fe4ff */
[----:B------:R1:W-:Y:S06]  /*0cd0*/  STL.64 [R1+0x8], R8 ;  /* 0x0000080801007387 */ /* 0x0003ec0000100a00 */
.L_x_513:
[----:B0-----:R-:W0:Y:S01]  /*0ce0*/  LDCU.64 UR6, c[0x0][0x3a8] ;  /* 0x00007500ff0677ac */ /* 0x001e220008000a00 */
[----:B-1-3--:R-:W-:Y:S01]  /*0cf0*/  MOV R3, R53 ;  /* 0x0000003500037202 */ /* 0x00afe20000000f00 */
[----:B------:R-:W-:Y:S01]  /*0d00*/  IMAD.MOV.U32 R2, RZ, RZ, R54 ;  /* 0x000000ffff027224 */ /* 0x000fe200078e0036 */
[----:B-1----:R-:W-:Y:S01]  /*0d10*/  CS2R R14, SRZ ;  /* 0x00000000000e7805 */ /* 0x002fe2000001ff00 */
[----:B------:R-:W1:Y:S01]  /*0d20*/  LDCU.64 UR8, c[0x0][0x3d0] ;  /* 0x00007a00ff0877ac */ /* 0x000e620008000a00 */
[----:B0-----:R-:W-:-:S04]  /*0d30*/  UISETP.GE.U32.AND UP0, UPT, UR6, 0x8, UPT ;  /* 0x000000080600788c */ /* 0x001fc8000bf06070 */
[----:B------:R-:W-:Y:S01]  /*0d40*/  UISETP.GE.U32.AND.EX UP0, UPT, UR7, URZ, UPT, UP0 ;  /* 0x000000ff0700728c */ /* 0x000fe2000bf06100 */
[----:B-1----:R-:W-:Y:S02]  /*0d50*/  IMAD R0, R52, UR8, RZ ;  /* 0x0000000834007c24 */ /* 0x002fe4000f8e02ff */
[----:B------:R-:W-:-:S04]  /*0d60*/  IMAD.WIDE.U32 R22, R49, UR8, R2 ;  /* 0x0000000831167c25 */ /* 0x000fc8000f8e0002 */
[----:B------:R-:W-:-:S04]  /*0d70*/  IMAD R3, R49, UR9, R0 ;  /* 0x0000000931037c24 */ /* 0x000fc8000f8e0200 */
[----:B------:R-:W-:Y:S01]  /*0d80*/  IMAD.IADD R0, R23, 0x1, R3 ;  /* 0x0000000117007824 */ /* 0x000fe200078e0203 */
[----:B--2---:R-:W-:Y:S06]  /*0d90*/  BRA.U !UP0, `(.L_x_506) ;  /* 0x0000000d08447547 */ /* 0x004fec000b800000 */
[----:B------:R-:W2:Y:S01]  /*0da0*/  LDL.64 R8, [R1+0x18] ;  /* 0x0000180001087983 */ /* 0x000ea20000100a00 */
[----:B------:R-:W0:Y:S03]  /*0db0*/  LDCU.128 UR8, c[0x0][0x390] ;  /* 0x00007200ff0877ac */ /* 0x000e260008000c00 */
[----:B------:R-:W3:Y:S04]  /*0dc0*/  LDL.64 R26, [R1+0x8] ;  /* 0x00000800011a7983 */ /* 0x000ee80000100a00 */
[----:B------:R-:W4:Y:S04]  /*0dd0*/  LDL.64 R18, [R1+0x10] ;  /* 0x0000100001127983 */ /* 0x000f280000100a00 */
[----:B------:R-:W5:Y:S04]  /*0de0*/  LDL R17, [R1+0x24] ;  /* 0x0000240001117983 */ /* 0x000f680000100800 */
[----:B------:R-:W5:Y:S04]  /*0df0*/  LDL R24, [R1+0x20] ;  /* 0x0000200001187983 */ /* 0x000f680000100800 */
[----:B------:R-:W5:Y:S01]  /*0e00*/  LDL.64 R6, [R1] ;  /* 0x0000000001067983 */ /* 0x000f620000100a00 */
[----:B0-----:R-:W-:-:S02]  /*0e10*/  IMAD R5, R21, UR8, RZ ;  /* 0x0000000815057c24 */ /* 0x001fc4000f8e02ff */
[----:B------:R-:W-:Y:S02]  /*0e20*/  IMAD.MOV.U32 R2, RZ, RZ, R22 ;  /* 0x000000ffff027224 */ /* 0x000fe400078e0016 */
[----:B------:R-:W-:Y:S02]  /*0e30*/  IMAD.MOV.U32 R3, RZ, RZ, R0 ;  /* 0x000000ffff037224 */ /* 0x000fe400078e0000 */
[C---:B------:R-:W-:Y:S02]  /*0e40*/  IMAD R5, R20.reuse, UR9, R5 ;  /* 0x0000000914057c24 */ /* 0x040fe4000f8e0205 */
[----:B------:R-:W-:Y:S01]  /*0e50*/  IMAD.WIDE.U32 R12, R20, UR8, R2 ;  /* 0x00000008140c7c25 */ /* 0x000fe2000f8e0002 */
[----:B------:R-:W0:Y:S03]  /*0e60*/  LDCU.64 UR8, c[0x0][0x388] ;  /* 0x00007100ff0877ac */ /* 0x000e260008000a00 */
[----:B------:R-:W-:-:S04]  /*0e70*/  IMAD.IADD R2, R13, 0x1, R5 ;  /* 0x000000010d027824 */ /* 0x000fc800078e0205 */
[----:B------:R-:W-:-:S04]  /*0e80*/  IMAD R5, R2, UR10, RZ ;  /* 0x0000000a02057c24 */ /* 0x000fc8000f8e02ff */
[C---:B------:R-:W-:Y:S02]  /*0e90*/  IMAD R16, R12.reuse, UR11, R5 ;  /* 0x0000000b0c107c24 */ /* 0x040fe4000f8e0205 */
[C---:B------:R-:W-:Y:S01]  /*0ea0*/  IMAD.WIDE.U32 R14, R12.reuse, UR10, R58 ;  /* 0x0000000a0c0e7c25 */ /* 0x040fe2000f8e003a */
[----:B------:R-:W-:Y:S02]  /*0eb0*/  ULOP3.LUT UR6, UR6, 0xfffffff8, URZ, 0xc0, !UPT ;  /* 0xfffffff806067892 */ /* 0x000fe4000f8ec0ff */
[----:B------:R-:W-:Y:S01]  /*0ec0*/  ULOP3.LUT UR7, UR7, 0x7fffffff, URZ, 0xc0, !UPT ;  /* 0x7fffffff07077892 */ /* 0x000fe2000f8ec0ff */
[----:B--2---:R-:W-:-:S04]  /*0ed0*/  IMAD.WIDE.U32 R8, R12, UR10, R8 ;  /* 0x0000000a0c087c25 */ /* 0x004fc8000f8e0008 */
[----:B------:R-:W-:Y:S02]  /*0ee0*/  IMAD.IADD R45, R16, 0x1, R9 ;  /* 0x00000001102d7824 */ /* 0x000fe400078e0209 */
[----:B---3--:R-:W-:Y:S02]  /*0ef0*/  IMAD.WIDE.U32 R40, R12, UR10, R26 ;  /* 0x0000000a0c287c25 */ /* 0x008fe4000f8e001a */
[----:B------:R-:W1:Y:S01]  /*0f00*/  LDC.64 R26, c[0x0][0x3e0] ;  /* 0x0000f800ff1a7b82 */ /* 0x000e620000000a00 */
[C---:B------:R-:W-:Y:S01]  /*0f10*/  SHF.L.U64.HI R45, R8.reuse, 0x3, R45 ;  /* 0x00000003082d7819 */ /* 0x040fe2000001022d */
[----:B------:R-:W-:Y:S02]  /*0f20*/  IMAD.SHL.U32 R44, R8, 0x8, RZ ;  /* 0x00000008082c7824 */ /* 0x000fe400078e00ff */
[----:B----4-:R-:W-:-:S04]  /*0f30*/  IMAD.WIDE.U32 R2, R12, UR10, R18 ;  /* 0x0000000a0c027c25 */ /* 0x010fc8000f8e0012 */
[----:B------:R-:W1:Y:S01]  /*0f40*/  LDC.64 R8, c[0x0][0x3e8] ;  /* 0x0000fa00ff087b82 */ /* 0x000e620000000a00 */
[----:B------:R-:W-:-:S03]  /*0f50*/  IMAD.WIDE.U32 R18, R12, UR10, RZ ;  /* 0x0000000a0c127c25 */ /* 0x000fc6000f8e00ff */
[----:B-----5:R-:W-:Y:S02]  /*0f60*/  LEA R47, P0, R18, R17, 0x3 ;  /* 0x00000011122f7211 */ /* 0x020fe400078018ff */
[----:B------:R-:W-:-:S04]  /*0f70*/  IADD3 R17, PT, PT, R19, R16, RZ ;  /* 0x0000001013117210 */ /* 0x000fc80007ffe0ff */
[----:B------:R-:W-:Y:S02]  /*0f80*/  LEA.HI.X R46, R18, R24, R17, 0x3, P0 ;  /* 0x00000018122e7211 */ /* 0x000fe400000f1c11 */
[----:B------:R-:W2:Y:S01]  /*0f90*/  LDC.64 R24, c[0x0][0x3d8] ;  /* 0x0000f600ff187b82 */ /* 0x000ea20000000a00 */
[----:B------:R-:W-:-:S04]  /*0fa0*/  IMAD.WIDE.U32 R4, R12, UR10, R6 ;  /* 0x0000000a0c047c25 */ /* 0x000fc8000f8e0006 */
[----:B------:R-:W-:-:S04]  /*0fb0*/  IMAD.WIDE.U32 R6, R12, UR10, R60 ;  /* 0x0000000a0c067c25 */ /* 0x000fc8000f8e003c */
[C---:B------:R-:W-:Y:S02]  /*0fc0*/  IMAD.IADD R43, R16.reuse, 0x1, R3 ;  /* 0x00000001102b7824 */ /* 0x040fe400078e0203 */
[----:B-1----:R-:W-:Y:S02]  /*0fd0*/  IMAD R9, R9, R26, RZ ;  /* 0x0000001a09097224 */ /* 0x002fe400078e02ff */
[C---:B------:R-:W-:Y:S02]  /*0fe0*/  IMAD.IADD R3, R16.reuse, 0x1, R5 ;  /* 0x0000000110037824 */ /* 0x040fe400078e0205 */
[----:B------:R-:W-:Y:S02]  /*0ff0*/  IMAD.IADD R5, R16, 0x1, R7 ;  /* 0x0000000110057824 */ /* 0x000fe400078e0207 */
[----:B------:R-:W-:-:S04]  /*1000*/  IMAD.WIDE.U32 R12, R12, UR10, R56 ;  /* 0x0000000a0c0c7c25 */ /* 0x000fc8000f8e0038 */
[----:B------:R-:W-:Y:S02]  /*1010*/  IMAD.IADD R7, R16, 0x1, R15 ;  /* 0x0000000110077824 */ /* 0x000fe400078e020f */
[C---:B------:R-:W-:Y:S02]  /*1020*/  IMAD R15, R8.reuse, R27, R9 ;  /* 0x0000001b080f7224 */ /* 0x040fe400078e0209 */
[----:B------:R-:W-:Y:S01]  /*1030*/  IMAD.WIDE.U32 R26, R8, R26, RZ ;  /* 0x0000001a081a7225 */ /* 0x000fe200078e00ff */
[----:B------:R-:W-:-:S03]  /*1040*/  SHF.L.U64.HI R43, R2, 0x3, R43 ;  /* 0x00000003022b7819 */ /* 0x000fc6000001022b */
[----:B------:R-:W-:Y:S01]  /*1050*/  IMAD.SHL.U32 R42, R2, 0x8, RZ ;  /* 0x00000008022a7824 */ /* 0x000fe200078e00ff */
[----:B------:R-:W-:Y:S01]  /*1060*/  SHF.L.U64.HI R2, R4, 0x3, R3 ;  /* 0x0000000304027819 */ /* 0x000fe20000010203 */
[C---:B------:R-:W-:Y:S01]  /*1070*/  IMAD.IADD R9, R16.reuse, 0x1, R13 ;  /* 0x0000000110097824 */ /* 0x040fe200078e020d */
[----:B------:R-:W-:Y:S01]  /*1080*/  IADD3 R41, PT, PT, R16, R41, RZ ;  /* 0x0000002910297210 */ /* 0x000fe20007ffe0ff */
[----:B------:R-:W-:Y:S01]  /*1090*/  IMAD.SHL.U32 R3, R4, 0x8, RZ ;  /* 0x0000000804037824 */ /* 0x000fe200078e00ff */
[C---:B------:R-:W-:Y:S01]  /*10a0*/  SHF.L.U64.HI R4, R6.reuse, 0x3, R5 ;  /* 0x0000000306047819 */ /* 0x040fe20000010205 */
[----:B------:R-:W-:Y:S01]  /*10b0*/  IMAD.IADD R15, R27, 0x1, R15 ;  /* 0x000000011b0f7824 */ /* 0x000fe200078e020f */
[----:B------:R-:W-:Y:S02]  /*10c0*/  SHF.L.U32 R5, R6, 0x3, RZ ;  /* 0x0000000306057819 */ /* 0x000fe400000006ff */
[C---:B------:R-:W-:Y:S01]  /*10d0*/  SHF.L.U64.HI R6, R14.reuse, 0x3, R7 ;  /* 0x000000030e067819 */ /* 0x040fe20000010207 */
[----:B------:R-:W-:Y:S01]  /*10e0*/  IMAD.SHL.U32 R7, R14, 0x8, RZ ;  /* 0x000000080e077824 */ /* 0x000fe200078e00ff */
[----:B------:R-:W-:Y:S01]  /*10f0*/  SHF.L.U64.HI R8, R12, 0x3, R9 ;  /* 0x000000030c087819 */ /* 0x000fe20000010209 */
[----:B0-----:R-:W-:Y:S01]  /*1100*/  IMAD.U32 R13, RZ, RZ, UR9 ;  /* 0x00000009ff0d7e24 */ /* 0x001fe2000f8e00ff */
[C---:B------:R-:W-:Y:S01]  /*1110*/  SHF.L.U64.HI R41, R40.reuse, 0x3, R41 ;  /* 0x0000000328297819 */ /* 0x040fe20000010229 */
[----:B------:R-:W-:Y:S01]  /*1120*/  IMAD.SHL.U32 R40, R40, 0x8, RZ ;  /* 0x0000000828287824 */ /* 0x000fe200078e00ff */
[----:B------:R-:W-:Y:S01]  /*1130*/  SHF.L.U32 R9, R12, 0x3, RZ ;  /* 0x000000030c097819 */ /* 0x000fe200000006ff */
[----:B------:R-:W-:Y:S01]  /*1140*/  IMAD.U32 R12, RZ, RZ, UR8 ;  /* 0x00000008ff0c7e24 */ /* 0x000fe2000f8e00ff */
[C---:B--2---:R-:W-:Y:S01]  /*1150*/  SHF.L.U64.HI R48, R24.reuse, 0x6, R25 ;  /* 0x0000000618307819 */ /* 0x044fe20000010219 */
[----:B------:R-:W-:Y:S01]  /*1160*/  IMAD.MOV.U32 R16, RZ, RZ, R51 ;  /* 0x000000ffff107224 */ /* 0x000fe200078e0033 */
[----:B------:R-:W-:Y:S01]  /*1170*/  SHF.L.U64.HI R14, R24, 0x3, R25 ;  /* 0x00000003180e7819 */ /* 0x000fe20000010219 */
[----:B------:R-:W-:Y:S01]  /*1180*/  IMAD.U32 R18, RZ, RZ, UR6 ;  /* 0x00000006ff127e24 */ /* 0x000fe2000f8e00ff */
[----:B------:R-:W-:Y:S01]  /*1190*/  SHF.L.U64.HI R15, R26, 0x6, R15 ;  /* 0x000000061a0f7819 */ /* 0x000fe2000001020f */
[----:B------:R-:W-:Y:S01]  /*11a0*/  IMAD.U32 R19, RZ, RZ, UR7 ;  /* 0x00000007ff137e24 */ /* 0x000fe2000f8e00ff */
[----:B------:R-:W-:-:S07]  /*11b0*/  MOV R17, R50 ;  /* 0x0000003200117202 */ /* 0x000fce0000000f00 */
.L_x_507:
[----:B0-----:R-:W0:Y:S01]  /*11c0*/  LDCU.128 UR8, c[0x0][0x390] ;  /* 0x00007200ff0877ac */ /* 0x001e220008000c00 */
[----:B------:R-:W-:Y:S02]  /*11d0*/  LOP3.LUT R25, R0, R16, RZ, 0xfc, !PT ;  /* 0x0000001000197212 */ /* 0x000fe400078efcff */
[----:B------:R-:W-:Y:S02]  /*11e0*/  CS2R R28, SRZ ;  /* 0x00000000001c7805 */ /* 0x000fe4000001ff00 */
[----:B------:R-:W-:Y:S01]  /*11f0*/  CS2R R34, SRZ ;  /* 0x0000000000227805 */ /* 0x000fe2000001ff00 */
[----:B------:R-:W1:Y:S01]  /*1200*/  LDC.64 R36, c[0x0][0x3e8] ;  /* 0x0000fa00ff247b82 */ /* 0x000e620000000a00 */
[----:B0-----:R-:W-:Y:S02]  /*1210*/  ISETP.GE.U32.AND P1, PT, R17, UR10, PT ;  /* 0x0000000a11007c0c */ /* 0x001fe4000bf26070 */
[----:B------:R-:W-:Y:S02]  /*1220*/  ISETP.GE.U32.AND P0, PT, R22, UR8, PT ;  /* 0x0000000816007c0c */ /* 0x000fe4000bf06070 */
[----:B------:R-:W-:-:S04]  /*1230*/  ISETP.GE.AND.EX P1, PT, R16, UR11, PT, P1 ;  /* 0x0000000b10007c0c */ /* 0x000fc8000bf26310 */
[----:B------:R-:W-:-:S04]  /*1240*/  ISETP.GE.OR.EX P1, PT, R0, UR9, P1, P0 ;  /* 0x0000000900007c0c */ /* 0x000fc80008f26700 */
[----:B------:R-:W-:-:S13]  /*1250*/  ISETP.LT.OR P1, PT, R25, RZ, P1 ;  /* 0x000000ff1900720c */ /* 0x000fda0000f21670 */
[----:B------:R-:W-:-:S04]  /*1260*/  @!P1 IADD3 R30, P2, PT, R12, R47, RZ ;  /* 0x0000002f0c1e9210 */ /* 0x000fc80007f5e0ff */
[----:B------:R-:W-:-:S05]  /*1270*/  @!P1 IADD3.X R31, PT, PT, R13, R46, RZ, P2, !PT ;  /* 0x0000002e0d1f9210 */ /* 0x000fca00017fe4ff */
[----:B------:R0:W2:Y:S02]  /*1280*/  @!P1 LDG.E.64 R28, desc[UR16][R30.64] ;  /* 0x000000101e1c9981 */ /* 0x0000a4000c1e1b00 */
[----:B0-----:R-:W0:Y:S02]  /*1290*/  LDC.64 R30, c[0x0][0x3d8] ;  /* 0x0000f600ff1e7b82 */ /* 0x001e240000000a00 */
[----:B0-----:R-:W-:-:S04]  /*12a0*/  IADD3 R25, P2, PT, R17, R30, RZ ;  /* 0x0000001e11197210 */ /* 0x001fc80007f5e0ff */
[----:B------:R-:W-:Y:S01]  /*12b0*/  ISETP.GE.U32.AND P1, PT, R25, UR10, PT ;  /* 0x0000000a19007c0c */ /* 0x000fe2000bf26070 */
[----:B------:R-:W-:-:S05]  /*12c0*/  IMAD.X R25, R16, 0x1, R31, P2 ;  /* 0x0000000110197824 */ /* 0x000fca00010e061f */
[----:B------:R-:W-:Y:S02]  /*12d0*/  ISETP.GE.AND.EX P1, PT, R25, UR11, PT, P1 ;  /* 0x0000000b19007c0c */ /* 0x000fe4000bf26310 */
[C---:B------:R-:W-:Y:S02]  /*12e0*/  LOP3.LUT R25, R0.reuse, R25, RZ, 0xfc, !PT ;  /* 0x0000001900197212 */ /* 0x040fe400078efcff */
[----:B------:R-:W-:-:S04]  /*12f0*/  ISETP.GE.OR.EX P1, PT, R0, UR9, P1, P0 ;  /* 0x0000000900007c0c */ /* 0x000fc80008f26700 */
[----:B------:R-:W-:-:S13]  /*1300*/  ISETP.LT.OR P1, PT, R25, RZ, P1 ;  /* 0x000000ff1900720c */ /* 0x000fda0000f21670 */
[----:B------:R-:W-:-:S05]  /*1310*/  @!P1 IADD3 R32, P2, PT, R12, R44, RZ ;  /* 0x0000002c0c209210 */ /* 0x000fca0007f5e0ff */
[----:B------:R-:W-:Y:S01]  /*1320*/  @!P1 IMAD.X R33, R13, 0x1, R45, P2 ;  /* 0x000000010d219824 */ /* 0x000fe200010e062d */
[----:B--2---:R0:W-:Y:S04]  /*1330*/  STG.E.64 desc[UR16][R10.64], R28 ;  /* 0x0000001c0a007986 */ /* 0x0041e8000c101b10 */
[----:B------:R2:W3:Y:S01]  /*1340*/  @!P1 LDG.E.64 R34, desc[UR16][R32.64] ;  /* 0x0000001020229981 */ /* 0x0004e2000c1e1b00 */
[----:B------:R-:W-:-:S04]  /*1350*/  LEA R25, P2, R30, R17, 0x1 ;  /* 0x000000111e197211 */ /* 0x000fc800078408ff */
[----:B------:R-:W-:Y:S02]  /*1360*/  ISETP.GE.U32.AND P1, PT, R25, UR10, PT ;  /* 0x0000000a19007c0c */ /* 0x000fe4000bf26070 */
[----:B------:R-:W-:Y:S01]  /*1370*/  LEA.HI.X R25, R30, R16, R31, 0x1, P2 ;  /* 0x000000101e197211 */ /* 0x000fe200010f0c1f */
[----:B--2---:R-:W1:Y:S03]  /*1380*/  LDC.64 R32, c[0x0][0x3e0] ;  /* 0x0000f800ff207b82 */ /* 0x004e660000000a00 */
[----:B------:R-:W-:Y:S02]  /*1390*/  ISETP.GE.AND.EX P1, PT, R25, UR11, PT, P1 ;  /* 0x0000000b19007c0c */ /* 0x000fe4000bf26310 */
[C---:B------:R-:W-:Y:S02]  /*13a0*/  LOP3.LUT R25, R0.reuse, R25, RZ, 0xfc, !PT ;  /* 0x0000001900197212 */ /* 0x040fe400078efcff */
[----:B------:R-:W-:-:S04]  /*13b0*/  ISETP.GE.OR.EX P1, PT, R0, UR9, P1, P0 ;  /* 0x0000000900007c0c */ /* 0x000fc80008f26700 */
[----:B------:R-:W-:Y:S01]  /*13c0*/  ISETP.LT.OR P1, PT, R25, RZ, P1 ;  /* 0x000000ff1900720c */ /* 0x000fe20000f21670 */
[-C--:B-1----:R-:W-:Y:S02]  /*13d0*/  IMAD R37, R37, R32.reuse, RZ ;  /* 0x0000002025257224 */ /* 0x082fe400078e02ff */
[----:B0-----:R-:W-:-:S04]  /*13e0*/  IMAD.WIDE.U32 R28, R36, R32, RZ ;  /* 0x00000020241c7225 */ /* 0x001fc800078e00ff */
[----:B------:R-:W-:Y:S01]  /*13f0*/  IMAD R25, R36, R33, R37 ;  /* 0x0000002124197224 */ /* 0x000fe200078e0225 */
[----:B------:R-:W-:-:S03]  /*1400*/  LEA R36, P2, R28, R10, 0x3 ;  /* 0x0000000a1c247211 */ /* 0x000fc600078418ff */
[----:B------:R-:W-:-:S05]  /*1410*/  IMAD.IADD R25, R29, 0x1, R25 ;  /* 0x000000011d197824 */ /* 0x000fca00078e0219 */
[----:B------:R-:W-:Y:S02]  /*1420*/  LEA.HI.X R37, R28, R11, R25, 0x3, P2 ;  /* 0x0000000b1c257211 */ /* 0x000fe400010f1c19 */
[----:B------:R-:W-:-:S04]  /*1430*/  @!P1 IADD3 R32, P2, PT, R12, R42, RZ ;  /* 0x0000002a0c209210 */ /* 0x000fc80007f5e0ff */
[----:B------:R-:W-:Y:S01]  /*1440*/  @!P1 IADD3.X R33, PT, PT, R13, R43, RZ, P2, !PT ;  /* 0x0000002b0d219210 */ /* 0x000fe200017fe4ff */
[----:B---3--:R0:W-:Y:S02]  /*1450*/  STG.E.64 desc[UR16][R36.64], R34 ;  /* 0x0000002224007986 */ /* 0x0081e4000c101b10 */
[----:B0-----:R-:W-:-:S06]  /*1460*/  CS2R R36, SRZ ;  /* 0x0000000000247805 */ /* 0x001fcc000001ff00 */
[----:B------:R0:W2:Y:S01]  /*1470*/  @!P1 LDG.E.64 R36, desc[UR16][R32.64] ;  /* 0x0000001020249981 */ /* 0x0000a2000c1e1b00 */
[----:B------:R-:W-:Y:S01]  /*1480*/  IMAD R29, R31, 0x3, RZ ;  /* 0x000000031f1d7824 */ /* 0x000fe200078e02ff */
[----:B------:R-:W-:-:S04]  /*1490*/  LEA R38, P2, R28, R10, 0x4 ;  /* 0x0000000a1c267211 */ /* 0x000fc800078420ff */
[----:B------:R-:W-:Y:S01]  /*14a0*/  LEA.HI.X R39, R28, R11, R25, 0x4, P2 ;  /* 0x0000000b1c277211 */ /* 0x000fe200010f2419 */
[----:B0-----:R-:W-:Y:S02]  /*14b0*/  IMAD.MOV.U32 R32, RZ, RZ, R17 ;  /* 0x000000ffff207224 */ /* 0x001fe400078e0011 */
[----:B------:R-:W-:Y:S02]  /*14c0*/  IMAD.MOV.U32 R33, RZ, RZ, R16 ;  /* 0x000000ffff217224 */ /* 0x000fe400078e0010 */
[----:B------:R-:W-:-:S04]  /*14d0*/  IMAD.WIDE.U32 R34, R30, 0x3, R32 ;  /* 0x000000031e227825 */ /* 0x000fc800078e0020 */
[----:B------:R-:W-:Y:S01]  /*14e0*/  IMAD.IADD R29, R29, 0x1, R35 ;  /* 0x000000011d1d7824 */ /* 0x000fe200078e0223 */
[----:B------:R-:W-:-:S04]  /*14f0*/  ISETP.GE.U32.AND P1, PT, R34, UR10, PT ;  /* 0x0000000a22007c0c */ /* 0x000fc8000bf26070 */
[----:B------:R-:W-:Y:S02]  /*1500*/  ISETP.GE.AND.EX P1, PT, R29, UR11, PT, P1 ;  /* 0x0000000b1d007c0c */ /* 0x000fe4000bf26310 */
[C---:B------:R-:W-:Y:S02]  /*1510*/  LOP3.LUT R29, R0.reuse, R29, RZ, 0xfc, !PT ;  /* 0x0000001d001d7212 */ /* 0x040fe400078efcff */
[----:B------:R-:W-:-:S04]  /*1520*/  ISETP.GE.OR.EX P1, PT, R0, UR9, P1, P0 ;  /* 0x0000000900007c0c */ /* 0x000fc80008f26700 */
[----:B------:R-:W-:-:S13]  /*1530*/  ISETP.LT.OR P1, PT, R29, RZ, P1 ;  /* 0x000000ff1d00720c */ /* 0x000fda0000f21670 */
[----:B------:R-:W-:-:S04]  /*1540*/  @!P1 IADD3 R34, P2, PT, R12, R40, RZ ;  /* 0x000000280c229210 */ /* 0x000fc80007f5e0ff */
[----:B------:R-:W-:Y:S01]  /*1550*/  @!P1 IADD3.X R35, PT, PT, R13, R41, RZ, P2, !PT ;  /* 0x000000290d239210 */ /* 0x000fe200017fe4ff */
[----:B--2---:R0:W-:Y:S02]  /*1560*/  STG.E.64 desc[UR16][R38.64], R36 ;  /* 0x0000002426007986 */ /* 0x0041e4000c101b10 */
[----:B0-----:R-:W-:-:S06]  /*1570*/  CS2R R36, SRZ ;  /* 0x0000000000247805 */ /* 0x001fcc000001ff00 */
[----:B------:R0:W2:Y:S01]  /*1580*/  @!P1 LDG.E.64 R36, desc[UR16][R34.64] ;  /* 0x0000001022249981 */ /* 0x0000a2000c1e1b00 */
        /* <DEDUP_REMOVED lines=12> */
[----:B--2---:R0:W-:Y:S02]  /*1650*/  STG.E.64 desc[UR16][R38.64], R36 ;  /* 0x0000002426007986 */ /* 0x0041e4000c101b10 */
[----:B0-----:R-:W-:-:S06]  /*1660*/  CS2R R36, SRZ ;  /* 0x0000000000247805 */ /* 0x001fcc000001ff00 */
[----:B------:R0:W2:Y:S01]  /*1670*/  @!P1 LDG.E.64 R36, desc[UR16][R34.64] ;  /* 0x0000001022249981 */ /* 0x0000a2000c1e1b00 */
[----:B------:R-:W-:Y:S01]  /*1680*/  IMAD R29, R31, 0x5, RZ ;  /* 0x000000051f1d7824 */ /* 0x000fe200078e02ff */
[----:B------:R-:W-:-:S04]  /*1690*/  LEA R38, P2, R28, R10, 0x5 ;  /* 0x0000000a1c267211 */ /* 0x000fc800078428ff */
[----:B------:R-:W-:Y:S01]  /*16a0*/  LEA.HI.X R39, R28, R11, R25, 0x5, P2 ;  /* 0x0000000b1c277211 */ /* 0x000fe200010f2c19 */
[----:B0-----:R-:W-:-:S04]  /*16b0*/  IMAD.WIDE.U32 R34, R30, 0x5, R32 ;  /* 0x000000051e227825 */ /* 0x001fc800078e0020 */
        /* <DEDUP_REMOVED lines=11> */
[----:B------:R-:W-:Y:S02]  /*1770*/  IMAD R29, R31, 0x6, RZ ;  /* 0x000000061f1d7824 */ /* 0x000fe400078e02ff */
[----:B0-----:R-:W-:-:S04]  /*1780*/  IMAD.WIDE.U32 R34, R30, 0x6, R32 ;  /* 0x000000061e227825 */ /* 0x001fc800078e0020 */
        /* <DEDUP_REMOVED lines=9> */
[----:B------:R-:W-:-:S05]  /*1820*/  @!P1 IADD3 R38, P2, PT, R12, R7, RZ ;  /* 0x000000070c269210 */ /* 0x000fca0007f5e0ff */
[----:B------:R-:W-:Y:S01]  /*1830*/  @!P1 IMAD.X R39, R13, 0x1, R6, P2 ;  /* 0x000000010d279824 */ /* 0x000fe200010e0606 */
[----:B--2---:R0:W-:Y:S02]  /*1840*/  STG.E.64 desc[UR16][R34.64], R36 ;  /* 0x0000002422007986 */ /* 0x0041e4000c101b10 */
[----:B0-----:R-:W-:-:S06]  /*1850*/  CS2R R34, SRZ ;  /* 0x0000000000227805 */ /* 0x001fcc000001ff00 */
[----:B------:R-:W2:Y:S01]  /*1860*/  @!P1 LDG.E.64 R34, desc[UR16][R38.64] ;  /* 0x0000001026229981 */ /* 0x000ea2000c1e1b00 */
[----:B------:R-:W-:-:S04]  /*1870*/  IMAD.WIDE.U32 R32, R30, 0x7, R32 ;  /* 0x000000071e207825 */ /* 0x000fc800078e0020 */
[----:B------:R-:W-:Y:S01]  /*1880*/  IMAD R31, R31, 0x7, RZ ;  /* 0x000000071f1f7824 */ /* 0x000fe200078e02ff */
[----:B------:R-:W-:Y:S01]  /*1890*/  ISETP.GE.U32.AND P1, PT, R32, UR10, PT ;  /* 0x0000000a20007c0c */ /* 0x000fe2000bf26070 */
[----:B------:R-:W-:-:S03]  /*18a0*/  IMAD.WIDE.U32 R36, R28, 0x30, R10 ;  /* 0x000000301c247825 */ /* 0x000fc600078e000a */
[----:B------:R-:W-:Y:S01]  /*18b0*/  IADD3 R31, PT, PT, R31, R33, RZ ;  /* 0x000000211f1f7210 */ /* 0x000fe20007ffe0ff */
[----:B------:R-:W-:Y:S01]  /*18c0*/  IMAD R29, R25, 0x30, RZ ;  /* 0x00000030191d7824 */ /* 0x000fe200078e02ff */
[----:B------:R-:W-:Y:S02]  /*18d0*/  CS2R R32, SRZ ;  /* 0x0000000000207805 */ /* 0x000fe4000001ff00 */
[----:B------:R-:W-:Y:S01]  /*18e0*/  ISETP.GE.AND.EX P1, PT, R31, UR11, PT, P1 ;  /* 0x0000000b1f007c0c */ /* 0x000fe2000bf26310 */
[----:B------:R-:W-:Y:S01]  /*18f0*/  IMAD.IADD R37, R37, 0x1, R29 ;  /* 0x0000000125257824 */ /* 0x000fe200078e021d */
[C---:B------:R-:W-:Y:S02]  /*1900*/  LOP3.LUT R31, R0.reuse, R31, RZ, 0xfc, !PT ;  /* 0x0000001f001f7212 */ /* 0x040fe400078efcff */
[----:B------:R-:W-:-:S04]  /*1910*/  ISETP.GE.OR.EX P1, PT, R0, UR9, P1, P0 ;  /* 0x0000000900007c0c */ /* 0x000fc80008f26700 */
[----:B------:R-:W-:-:S13]  /*1920*/  ISETP.LT.OR P1, PT, R31, RZ, P1 ;  /* 0x000000ff1f00720c */ /* 0x000fda0000f21670 */
[----:B------:R-:W-:-:S05]  /*1930*/  @!P1 IADD3 R30, P0, PT, R12, R9, RZ ;  /* 0x000000090c1e9210 */ /* 0x000fca0007f1e0ff */
[----:B------:R-:W-:Y:S01]  /*1940*/  @!P1 IMAD.X R31, R13, 0x1, R8, P0 ;  /* 0x000000010d1f9824 */ /* 0x000fe200000e0608 */
[----:B--2---:R0:W-:Y:S04]  /*1950*/  STG.E.64 desc[UR16][R36.64], R34 ;  /* 0x0000002224007986 */ /* 0x0041e8000c101b10 */
[----:B------:R-:W2:Y:S01]  /*1960*/  @!P1 LDG.E.64 R32, desc[UR16][R30.64] ;  /* 0x000000101e209981 */ /* 0x000ea2000c1e1b00 */
[----:B------:R-:W-:Y:S01]  /*1970*/  IMAD.WIDE.U32 R28, R28, 0x38, R10 ;  /* 0x000000381c1c7825 */ /* 0x000fe200078e000a */
[----:B------:R-:W-:Y:S02]  /*1980*/  IADD3 R18, P0, PT, R18, -0x8, RZ ;  /* 0xfffffff812127810 */ /* 0x000fe40007f1e0ff */
[----:B------:R-:W-:Y:S01]  /*1990*/  LEA R10, P3, R26, R10, 0x6 ;  /* 0x0000000a1a0a7211 */ /* 0x000fe200078630ff */
[----:B------:R-:W-:Y:S01]  /*19a0*/  IMAD R25, R25, 0x38, RZ ;  /* 0x0000003819197824 */ /* 0x000fe200078e02ff */
[----:B------:R-:W-:-:S02]  /*19b0*/  IADD3.X R19, PT, PT, R19, -0x1, RZ, P0, !PT ;  /* 0xffffffff13137810 */ /* 0x000fc400007fe4ff */
[----:B------:R-:W-:Y:S01]  /*19c0*/  ISETP.NE.U32.AND P0, PT, R18, RZ, PT ;  /* 0x000000ff1200720c */ /* 0x000fe20003f05070 */
[----:B------:R-:W-:Y:S01]  /*19d0*/  IMAD.IADD R29, R29, 0x1, R25 ;  /* 0x000000011d1d7824 */ /* 0x000fe200078e0219 */
[C---:B------:R-:W-:Y:S01]  /*19e0*/  LEA R12, P1, R24.reuse, R12, 0x6 ;  /* 0x0000000c180c7211 */ /* 0x040fe200078230ff */
[----:B------:R-:W-:Y:S01]  /*19f0*/  IMAD.X R11, R11, 0x1, R15, P3 ;  /* 0x000000010b0b7824 */ /* 0x000fe200018e060f */
[----:B------:R-:W-:Y:S02]  /*1a00*/  ISETP.NE.AND.EX P0, PT, R19, RZ, PT, P0 ;  /* 0x000000ff1300720c */ /* 0x000fe40003f05300 */
[----:B------:R-:W-:Y:S01]  /*1a10*/  LEA R17, P2, R24, R17, 0x3 ;  /* 0x0000001118117211 */ /* 0x000fe200078418ff */
[----:B------:R-:W-:-:S03]  /*1a20*/  IMAD.X R13, R13, 0x1, R48, P1 ;  /* 0x000000010d0d7824 */ /* 0x000fc600008e0630 */
[----:B------:R-:W-:Y:S01]  /*1a30*/  IADD3.X R16, PT, PT, R16, R14, RZ, P2, !PT ;  /* 0x0000000e10107210 */ /* 0x000fe200017fe4ff */
[----:B--2---:R0:W-:Y:S06]  /*1a40*/  STG.E.64 desc[UR16][R28.64], R32 ;  /* 0x000000201c007986 */ /* 0x0041ec000c101b10 */
[----:B------:R-:W-:Y:S05]  /*1a50*/  @P0 BRA `(.L_x_507) ;  /* 0xfffffff400d80947 */ /* 0x000fea000383ffff */
[----:B------:R-:W1:Y:S02]  /*1a60*/  LDCU.64 UR6, c[0x0][0x3a8] ;  /* 0x00007500ff0677ac */ /* 0x000e640008000a00 */
[----:B-1----:R-:W-:Y:S02]  /*1a70*/  ULOP3.LUT UR6, UR6, 0xfffffff8, URZ, 0xc0, !UPT ;  /* 0xfffffff806067892 */ /* 0x002fe4000f8ec0ff */
[----:B------:R-:W-:-:S04]  /*1a80*/  ULOP3.LUT UR7, UR7, 0x7fffffff, URZ, 0xc0, !UPT ;  /* 0x7fffffff07077892 */ /* 0x000fc8000f8ec0ff */
[----:B------:R-:W-:Y:S02]  /*1a90*/  IMAD.U32 R15, RZ, RZ, UR6 ;  /* 0x00000006ff0f7e24 */ /* 0x000fe4000f8e00ff */
[----:B------:R-:W-:-:S07]  /*1aa0*/  MOV R14, UR7 ;  /* 0x00000007000e7c02 */ /* 0x000fce0008000f00 */
.L_x_506:
        /* <DEDUP_REMOVED lines=13> */
[----:B------:R-:W2:Y:S01]  /*1b80*/  LDC.64 R18, c[0x0][0x3e0] ;  /* 0x0000f800ff127b82 */ /* 0x000ea20000000a00 */
[----:B------:R-:W3:Y:S01]  /*1b90*/  LDCU.128 UR12, c[0x0][0x390] ;  /* 0x00007200ff0c77ac */ /* 0x000ee20008000c00 */
[----:B-1----:R-:W-:Y:S02]  /*1ba0*/  IMAD R2, R14, UR10, RZ ;  /* 0x0000000a0e027c24 */ /* 0x002fe4000f8e02ff */
[----:B------:R-:W-:Y:S01]  /*1bb0*/  IMAD.WIDE.U32 R4, R15, UR10, R50 ;  /* 0x0000000a0f047c25 */ /* 0x000fe2000f8e0032 */
[----:B---3--:R-:W-:-:S03]  /*1bc0*/  ISETP.GE.U32.AND P0, PT, R22, UR12, PT ;  /* 0x0000000c16007c0c */ /* 0x008fc6000bf06070 */
[----:B------:R-:W-:Y:S01]  /*1bd0*/  IMAD R3, R15, UR11, R2 ;  /* 0x0000000b0f037c24 */ /* 0x000fe2000f8e0202 */
[----:B------:R-:W-:-:S03]  /*1be0*/  ISETP.GE.U32.AND P1, PT, R4, UR14, PT ;  /* 0x0000000e04007c0c */ /* 0x000fc6000bf26070 */
[----:B------:R-:W-:-:S05]  /*1bf0*/  IMAD.IADD R5, R5, 0x1, R3 ;  /* 0x0000000105057824 */ /* 0x000fca00078e0203 */
[----:B------:R-:W-:Y:S02]  /*1c00*/  ISETP.GE.AND.EX P1, PT, R5, UR15, PT, P1 ;  /* 0x0000000f05007c0c */ /* 0x000fe4000bf26310 */
[C---:B------:R-:W-:Y:S02]  /*1c10*/  LOP3.LUT R2, R0.reuse, R5, RZ, 0xfc, !PT ;  /* 0x0000000500027212 */ /* 0x040fe400078efcff */
[----:B------:R-:W-:-:S04]  /*1c20*/  ISETP.GE.OR.EX P1, PT, R0, UR13, P1, P0 ;  /* 0x0000000d00007c0c */ /* 0x000fc80008f26700 */
[----:B------:R-:W-:-:S13]  /*1c30*/  ISETP.LT.OR P1, PT, R2, RZ, P1 ;  /* 0x000000ff0200720c */ /* 0x000fda0000f21670 */
[----:B------:R-:W1:Y:S01]  /*1c40*/  @!P1 LDC.64 R2, c[0x0][0x388] ;  /* 0x0000e200ff029b82 */ /* 0x000e620000000a00 */
[----:B------:R-:W-:Y:S02]  /*1c50*/  @!P1 IMAD R13, R21, UR12, RZ ;  /* 0x0000000c150d9c24 */ /* 0x000fe4000f8e02ff */
[----:B------:R-:W-:Y:S02]  /*1c60*/  @!P1 IMAD.MOV.U32 R6, RZ, RZ, R22 ;  /* 0x000000ffff069224 */ /* 0x000fe400078e0016 */
[----:B------:R-:W-:Y:S02]  /*1c70*/  @!P1 IMAD.MOV.U32 R7, RZ, RZ, R0 ;  /* 0x000000ffff079224 */ /* 0x000fe400078e0000 */
[C---:B------:R-:W-:Y:S02]  /*1c80*/  @!P1 IMAD R13, R20.reuse, UR13, R13 ;  /* 0x0000000d140d9c24 */ /* 0x040fe4000f8e020d */
[----:B------:R-:W-:-:S05]  /*1c90*/  @!P1 IMAD.WIDE.U32 R8, R20, UR12, R6 ;  /* 0x0000000c14089c25 */ /* 0x000fca000f8e0006 */
[----:B------:R-:W-:Y:S01]  /*1ca0*/  @!P1 IADD3 R13, PT, PT, R9, R13, RZ ;  /* 0x0000000d090d9210 */ /* 0x000fe20007ffe0ff */
[----:B------:R-:W-:-:S04]  /*1cb0*/  @!P1 IMAD.WIDE.U32 R6, R8, UR14, R4 ;  /* 0x0000000e08069c25 */ /* 0x000fc8000f8e0004 */
[----:B------:R-:W-:-:S04]  /*1cc0*/  @!P1 IMAD R13, R13, UR14, RZ ;  /* 0x0000000e0d0d9c24 */ /* 0x000fc8000f8e02ff */
[----:B------:R-:W-:Y:S01]  /*1cd0*/  @!P1 IMAD R13, R8, UR15, R13 ;  /* 0x0000000f080d9c24 */ /* 0x000fe2000f8e020d */
[----:B-1----:R-:W-:-:S03]  /*1ce0*/  @!P1 LEA R2, P2, R6, R2, 0x3 ;  /* 0x0000000206029211 */ /* 0x002fc600078418ff */
[----:B------:R-:W-:-:S05]  /*1cf0*/  @!P1 IMAD.IADD R7, R13, 0x1, R7 ;  /* 0x000000010d079824 */ /* 0x000fca00078e0207 */
[----:B------:R-:W-:Y:S02]  /*1d00*/  @!P1 LEA.HI.X R3, R6, R3, R7, 0x3, P2 ;  /* 0x0000000306039211 */ /* 0x000fe400010f1c07 */
[----:B------:R-:W-:-:S06]  /*1d10*/  CS2R R6, SRZ ;  /* 0x0000000000067805 */ /* 0x000fcc000001ff00 */
[----:B------:R1:W3:Y:S01]  /*1d20*/  @!P1 LDG.E.64 R6, desc[UR16][R2.64] ;  /* 0x0000001002069981 */ /* 0x0002e2000c1e1b00 */
        /* <DEDUP_REMOVED lines=8> */
[----:B------:R-:W-:Y:S02]  /*1db0*/  @!P1 IMAD R13, R21, UR12, RZ ;  /* 0x0000000c150d9c24 */ /* 0x000fe4000f8e02ff */
[----:B-1----:R-:W-:Y:S02]  /*1dc0*/  @!P1 IMAD.MOV.U32 R2, RZ, RZ, R22 ;  /* 0x000000ffff029224 */ /* 0x002fe400078e0016 */
[----:B------:R-:W-:Y:S02]  /*1dd0*/  @!P1 IMAD.MOV.U32 R3, RZ, RZ, R0 ;  /* 0x000000ffff039224 */ /* 0x000fe400078e0000 */
[C---:B------:R-:W-:Y:S02]  /*1de0*/  @!P1 IMAD R13, R20.reuse, UR13, R13 ;  /* 0x0000000d140d9c24 */ /* 0x040fe4000f8e020d */
[----:B------:R-:W-:-:S05]  /*1df0*/  @!P1 IMAD.WIDE.U32 R8, R20, UR12, R2 ;  /* 0x0000000c14089c25 */ /* 0x000fca000f8e0002 */
[----:B------:R-:W-:Y:S01]  /*1e00*/  @!P1 IADD3 R13, PT, PT, R9, R13, RZ ;  /* 0x0000000d090d9210 */ /* 0x000fe20007ffe0ff */
[----:B------:R-:W-:-:S04]  /*1e10*/  @!P1 IMAD.WIDE.U32 R2, R8, UR14, R4 ;  /* 0x0000000e08029c25 */ /* 0x000fc8000f8e0004 */
[----:B------:R-:W-:-:S04]  /*1e20*/  @!P1 IMAD R13, R13, UR14, RZ ;  /* 0x0000000e0d0d9c24 */ /* 0x000fc8000f8e02ff */
[----:B------:R-:W-:Y:S01]  /*1e30*/  @!P1 IMAD R13, R8, UR15, R13 ;  /* 0x0000000f080d9c24 */ /* 0x000fe2000f8e020d */
[----:B----4-:R-:W-:-:S03]  /*1e40*/  @!P1 LEA R16, P2, R2, R16, 0x3 ;  /* 0x0000001002109211 */ /* 0x010fc600078418ff */
[----:B------:R-:W-:Y:S02]  /*1e50*/  @!P1 IMAD.IADD R3, R13, 0x1, R3 ;  /* 0x000000010d039824 */ /* 0x000fe400078e0203 */
[----:B------:R-:W2:Y:S03]  /*1e60*/  LDC.64 R12, c[0x0][0x3e8] ;  /* 0x0000fa00ff0c7b82 */ /* 0x000ea60000000a00 */
[----:B------:R-:W-:Y:S02]  /*1e70*/  @!P1 LEA.HI.X R17, R2, R17, R3, 0x3, P2 ;  /* 0x0000001102119211 */ /* 0x000fe400010f1c03 */
[----:B------:R-:W-:Y:S01]  /*1e80*/  CS2R R2, SRZ ;  /* 0x0000000000027805 */ /* 0x000fe2000001ff00 */
[----:B---3--:R1:W-:Y:S05]  /*1e90*/  STG.E.64 desc[UR16][R10.64], R6 ;  /* 0x000000060a007986 */ /* 0x0083ea000c101b10 */
[----:B------:R3:W4:Y:S01]  /*1ea0*/  @!P1 LDG.E.64 R2, desc[UR16][R16.64] ;  /* 0x0000001010029981 */ /* 0x000722000c1e1b00 */
[----:B------:R-:W-:Y:S01]  /*1eb0*/  IADD3 R4, P2, PT, R4, UR10, RZ ;  /* 0x0000000a04047c10 */ /* 0x000fe2000ff5e0ff */
[----:B--2---:R-:W-:-:S03]  /*1ec0*/  IMAD R13, R13, R18, RZ ;  /* 0x000000120d0d7224 */ /* 0x004fc600078e02ff */
[----:B------:R-:W-:Y:S01]  /*1ed0*/  ISETP.GE.U32.AND P1, PT, R4, UR14, PT ;  /* 0x0000000e04007c0c */ /* 0x000fe2000bf26070 */
[----:B------:R-:W-:Y:S01]  /*1ee0*/  IMAD R19, R12, R19, R13 ;  /* 0x000000130c137224 */ /* 0x000fe200078e020d */
[----:B------:R-:W-:-:S04]  /*1ef0*/  IADD3.X R5, PT, PT, R5, UR11, RZ, P2, !PT ;  /* 0x0000000b05057c10 */ /* 0x000fc800097fe4ff */
[----:B------:R-:W-:Y:S02]  /*1f00*/  ISETP.GE.AND.EX P1, PT, R5, UR15, PT, P1 ;  /* 0x0000000f05007c0c */ /* 0x000fe4000bf26310 */
[C---:B------:R-:W-:Y:S02]  /*1f10*/  LOP3.LUT R8, R0.reuse, R5, RZ, 0xfc, !PT ;  /* 0x0000000500087212 */ /* 0x040fe400078efcff */
[----:B------:R-:W-:-:S04]  /*1f20*/  ISETP.GE.OR.EX P1, PT, R0, UR13, P1, P0 ;  /* 0x0000000d00007c0c */ /* 0x000fc80008f26700 */
[----:B------:R-:W-:-:S13]  /*1f30*/  ISETP.LT.OR P1, PT, R8, RZ, P1 ;  /* 0x000000ff0800720c */ /* 0x000fda0000f21670 */
[----:B------:R-:W2:Y:S01]  /*1f40*/  @!P1 LDC.64 R8, c[0x0][0x388] ;  /* 0x0000e200ff089b82 */ /* 0x000ea20000000a00 */
[----:B------:R-:W-:Y:S02]  /*1f50*/  @!P1 IMAD R25, R21, UR12, RZ ;  /* 0x0000000c15199c24 */ /* 0x000fe4000f8e02ff */
[----:B-1----:R-:W-:Y:S02]  /*1f60*/  @!P1 IMAD.MOV.U32 R6, RZ, RZ, R22 ;  /* 0x000000ffff069224 */ /* 0x002fe400078e0016 */
[----:B------:R-:W-:Y:S02]  /*1f70*/  @!P1 IMAD.MOV.U32 R7, RZ, RZ, R0 ;  /* 0x000000ffff079224 */ /* 0x000fe400078e0000 */
[C---:B------:R-:W-:Y:S02]  /*1f80*/  @!P1 IMAD R25, R20.reuse, UR13, R25 ;  /* 0x0000000d14199c24 */ /* 0x040fe4000f8e0219 */
[----:B---3--:R-:W-:-:S04]  /*1f90*/  @!P1 IMAD.WIDE.U32 R16, R20, UR12, R6 ;  /* 0x0000000c14109c25 */ /* 0x008fc8000f8e0006 */
[----:B------:R-:W-:Y:S01]  /*1fa0*/  IMAD.WIDE.U32 R6, R12, R18, RZ ;  /* 0x000000120c067225 */ /* 0x000fe200078e00ff */
[----:B------:R-:W-:-:S03]  /*1fb0*/  @!P1 IADD3 R25, PT, PT, R17, R25, RZ ;  /* 0x0000001911199210 */ /* 0x000fc60007ffe0ff */
[----:B------:R-:W-:Y:S01]  /*1fc0*/  @!P1 IMAD.WIDE.U32 R12, R16, UR14, R4 ;  /* 0x0000000e100c9c25 */ /* 0x000fe2000f8e0004 */
[----:B------:R-:W-:-:S03]  /*1fd0*/  LEA R10, P2, R6, R10, 0x3 ;  /* 0x0000000a060a7211 */ /* 0x000fc600078418ff */
[----:B------:R-:W-:Y:S02]  /*1fe0*/  @!P1 IMAD R25, R25, UR14, RZ ;  /* 0x0000000e19199c24 */ /* 0x000fe4000f8e02ff */
[----:B------:R-:W-:Y:S01]  /*1ff0*/  IMAD.IADD R7, R7, 0x1, R19 ;  /* 0x0000000107077824 */ /* 0x000fe200078e0213 */
[----:B--2---:R-:W-:Y:S01]  /*2000*/  @!P1 LEA R8, P3, R12, R8, 0x3 ;  /* 0x000000080c089211 */ /* 0x004fe200078618ff */
[----:B------:R-:W-:-:S03]  /*2010*/  @!P1 IMAD R25, R16, UR15, R25 ;  /* 0x0000000f10199c24 */ /* 0x000fc6000f8e0219 */
[----:B------:R-:W-:Y:S01]  /*2020*/  LEA.HI.X R11, R6, R11, R7, 0x3, P2 ;  /* 0x0000000b060b7211 */ /* 0x000fe200010f1c07 */
[----:B------:R-:W-:-:S05]  /*2030*/  @!P1 IMAD.IADD R13, R25, 0x1, R13 ;  /* 0x00000001190d9824 */ /* 0x000fca00078e020d */
[----:B------:R-:W-:Y:S02]  /*2040*/  @!P1 LEA.HI.X R9, R12, R9, R13, 0x3, P3 ;  /* 0x000000090c099211 */ /* 0x000fe400018f1c0d */
[----:B------:R-:W-:Y:S01]  /*2050*/  CS2R R12, SRZ ;  /* 0x00000000000c7805 */ /* 0x000fe2000001ff00 */
[----:B----4-:R1:W-:Y:S05]  /*2060*/  STG.E.64 desc[UR16][R10.64], R2 ;  /* 0x000000020a007986 */ /* 0x0103ea000c101b10 */
        /* <DEDUP_REMOVED lines=9> */
[----:B-1----:R-:W-:Y:S01]  /*2100*/  @!P1 MOV R3, R0 ;  /* 0x0000000000039202 */ /* 0x002fe20000000f00 */
[----:B------:R-:W-:Y:S02]  /*2110*/  @!P1 IMAD R19, R21, UR12, RZ ;  /* 0x0000000c15139c24 */ /* 0x000fe4000f8e02ff */
[----:B------:R-:W-:Y:S02]  /*2120*/  @!P1 IMAD.MOV.U32 R2, RZ, RZ, R22 ;  /* 0x000000ffff029224 */ /* 0x000fe400078e0016 */
[C---:B------:R-:W-:Y:S02]  /*2130*/  @!P1 IMAD R19, R20.reuse, UR13, R19 ;  /* 0x0000000d14139c24 */ /* 0x040fe4000f8e0213 */
[----:B--2---:R-:W-:Y:S01]  /*2140*/  @!P1 IMAD.WIDE.U32 R8, R20, UR12, R2 ;  /* 0x0000000c14089c25 */ /* 0x004fe2000f8e0002 */
[----:B------:R-:W-:-:S03]  /*2150*/  @!P1 IADD3 R2, P0, PT, R4, UR10, RZ ;  /* 0x0000000a04029c10 */ /* 0x000fc6000ff1e0ff */
[----:B------:R-:W-:Y:S01]  /*2160*/  @!P1 IMAD.IADD R19, R9, 0x1, R19 ;  /* 0x0000000109139824 */ /* 0x000fe200078e0213 */
[----:B------:R-:W-:Y:S02]  /*2170*/  @!P1 IADD3.X R3, PT, PT, R5, UR11, RZ, P0, !PT ;  /* 0x0000000b05039c10 */ /* 0x000fe400087fe4ff */
[----:B------:R-:W-:Y:S01]  /*2180*/  LEA R4, P0, R6, R10, 0x3 ;  /* 0x0000000a06047211 */ /* 0x000fe200078018ff */
[----:B------:R-:W-:Y:S02]  /*2190*/  @!P1 IMAD R19, R19, UR14, RZ ;  /* 0x0000000e13139c24 */ /* 0x000fe4000f8e02ff */
[----:B------:R-:W-:Y:S01]  /*21a0*/  @!P1 IMAD.WIDE.U32 R2, R8, UR14, R2 ;  /* 0x0000000e08029c25 */ /* 0x000fe2000f8e0002 */
[----:B------:R-:W-:-:S03]  /*21b0*/  LEA.HI.X R5, R6, R11, R7, 0x3, P0 ;  /* 0x0000000b06057211 */ /* 0x000fc600000f1c07 */
[----:B------:R-:W-:Y:S01]  /*21c0*/  @!P1 IMAD R19, R8, UR15, R19 ;  /* 0x0000000f08139c24 */ /* 0x000fe2000f8e0213 */
[----:B----4-:R-:W-:-:S03]  /*21d0*/  @!P1 LEA R16, P2, R2, R16, 0x3 ;  /* 0x0000001002109211 */ /* 0x010fc600078418ff */
[----:B------:R-:W-:-:S05]  /*21e0*/  @!P1 IMAD.IADD R3, R19, 0x1, R3 ;  /* 0x0000000113039824 */ /* 0x000fca00078e0203 */
[----:B------:R-:W-:Y:S02]  /*21f0*/  @!P1 LEA.HI.X R17, R2, R17, R3, 0x3, P2 ;  /* 0x0000001102119211 */ /* 0x000fe400010f1c03 */
[----:B------:R-:W-:Y:S01]  /*2200*/  CS2R R2, SRZ ;  /* 0x0000000000027805 */ /* 0x000fe2000001ff00 */
[----:B---3--:R1:W-:Y:S05]  /*2210*/  STG.E.64 desc[UR16][R4.64], R12 ;  /* 0x0000000c04007986 */ /* 0x0083ea000c101b10 */
[----:B------:R-:W2:Y:S01]  /*2220*/  @!P1 LDG.E.64 R2, desc[UR16][R16.64] ;  /* 0x0000001010029981 */ /* 0x000ea2000c1e1b00 */
[C---:B------:R-:W-:Y:S01]  /*2230*/  IMAD.SHL.U32 R9, R6.reuse, 0x8, RZ ;  /* 0x0000000806097824 */ /* 0x040fe200078e00ff */
[----:B------:R-:W-:-:S02]  /*2240*/  SHF.L.U64.HI R11, R6, 0x3, R7 ;  /* 0x00000003060b7819 */ /* 0x000fc40000010207 */
[----:B------:R-:W-:Y:S02]  /*2250*/  IADD3 R15, P1, PT, R15, 0x4, RZ ;  /* 0x000000040f0f7810 */ /* 0x000fe40007f3e0ff */
[----:B------:R-:W-:-:S03]  /*2260*/  IADD3 R6, P0, PT, R9, R4, RZ ;  /* 0x0000000409067210 */ /* 0x000fc60007f1e0ff */
[----:B------:R-:W-:Y:S01]  /*2270*/  IMAD.X R14, RZ, RZ, R14, P1 ;  /* 0x000000ffff0e7224 */ /* 0x000fe200008e060e */
[----:B------:R-:W-:Y:S02]  /*2280*/  IADD3.X R7, PT, PT, R11, R5, RZ, P0, !PT ;  /* 0x000000050b077210 */ /* 0x000fe400007fe4ff */
[----:B------:R-:W-:-:S05]  /*2290*/  IADD3 R10, P0, PT, R6, R9, RZ ;  /* 0x00000009060a7210 */ /* 0x000fca0007f1e0ff */
[----:B------:R-:W-:Y:S01]  /*22a0*/  IMAD.X R11, R7, 0x1, R11, P0 ;  /* 0x00000001070b7824 */ /* 0x000fe200000e060b */
[----:B--2---:R1:W-:Y:S07]  /*22b0*/  STG.E.64 desc[UR16][R6.64], R2 ;  /* 0x0000000206007986 */ /* 0x0043ee000c101b10 */
.L_x_509:
[----:B------:R-:W-:Y:S05]  /*22c0*/  BRA.U !UP1, `(.L_x_508) ;  /* 0x0000000509ec7547 */ /* 0x000fea000b800000 */
[----:B------:R-:W-:Y:S02]  /*22d0*/  UISETP.NE.U32.AND UP1, UPT, UR8, 0x1, UPT ;  /* 0x000000010800788c */ /* 0x000fe4000bf25070 */
[----:B------:R-:W-:Y:S02]  /*22e0*/  ULOP3.LUT UR6, UR7, 0x1, URZ, 0xc0, !UPT ;  /* 0x0000000107067892 */ /* 0x000fe4000f8ec0ff */
[----:B------:R-:W-:Y:S02]  /*22f0*/  UISETP.NE.AND.EX UP1, UPT, URZ, URZ, UPT, UP1 ;  /* 0x000000ffff00728c */ /* 0x000fe4000bf25310 */
[----:B------:R-:W-:-:S04]  /*2300*/  UISETP.NE.U32.AND UP0, UPT, UR6, 0x1, UPT ;  /* 0x000000010600788c */ /* 0x000fc8000bf05070 */
[----:B------:R-:W-:-:S03]  /*2310*/  UISETP.NE.U32.AND.EX UP0, UPT, URZ, URZ, UPT, UP0 ;  /* 0x000000ffff00728c */ /* 0x000fc6000bf05100 */
[----:B------:R-:W-:Y:S08]  /*2320*/  BRA.U !UP1, `(.L_x_510) ;  /* 0x0000000509087547 */ /* 0x000ff0000b800000 */
[----:B------:R-:W2:Y:S01]  /*2330*/  LDCU.64 UR6, c[0x0][0x3d8] ;  /* 0x00007b00ff0677ac */ /* 0x000ea20008000a00 */
[----:B-1----:R-:W-:Y:S01]  /*2340*/  MOV R5, R51 ;  /* 0x0000003300057202 */ /* 0x002fe20000000f00 */
[----:B------:R-:W-:Y:S01]  /*2350*/  IMAD.MOV.U32 R4, RZ, RZ, R50 ;  /* 0x000000ffff047224 */ /* 0x000fe200078e0032 */
[----:B------:R-:W1:Y:S01]  /*2360*/  LDCU.128 UR8, c[0x0][0x390] ;  /* 0x00007200ff0877ac */ /* 0x000e620008000c00 */
[----:B--2---:R-:W-:Y:S02]  /*2370*/  IMAD R2, R14, UR6, RZ ;  /* 0x000000060e027c24 */ /* 0x004fe4000f8e02ff */
[----:B------:R-:W-:Y:S01]  /*2380*/  IMAD.WIDE.U32 R4, R15, UR6, R4 ;  /* 0x000000060f047c25 */ /* 0x000fe2000f8e0004 */
[----:B-1----:R-:W-:-:S03]  /*2390*/  ISETP.GE.U32.AND P0, PT, R22, UR8, PT ;  /* 0x0000000816007c0c */ /* 0x002fc6000bf06070 */
        /* <DEDUP_REMOVED lines=13> */
[----:B------:R-:W-:-:S05]  /*2470*/  @!P1 IADD3 R9, PT, PT, R7, R9, RZ ;  /* 0x0000000907099210 */ /* 0x000fca0007ffe0ff */
[----:B------:R-:W-:Y:S02]  /*2480*/  @!P1 IMAD R7, R9, UR10, RZ ;  /* 0x0000000a09079c24 */ /* 0x000fe4000f8e02ff */
[----:B------:R-:W-:-:S04]  /*2490*/  @!P1 IMAD.WIDE.U32 R8, R6, UR10, R4 ;  /* 0x0000000a06089c25 */ /* 0x000fc8000f8e0004 */
[----:B------:R-:W-:Y:S01]  /*24a0*/  @!P1 IMAD R7, R6, UR11, R7 ;  /* 0x0000000b06079c24 */ /* 0x000fe2000f8e0207 */
[----:B-1----:R-:W-:-:S03]  /*24b0*/  @!P1 LEA R6, P2, R8, R2, 0x3 ;  /* 0x0000000208069211 */ /* 0x002fc600078418ff */
[----:B------:R-:W-:-:S05]  /*24c0*/  @!P1 IMAD.IADD R7, R7, 0x1, R9 ;  /* 0x0000000107079824 */ /* 0x000fca00078e0209 */
[----:B------:R-:W-:Y:S02]  /*24d0*/  @!P1 LEA.HI.X R7, R8, R3, R7, 0x3, P2 ;  /* 0x0000000308079211 */ /* 0x000fe400010f1c07 */
[----:B------:R-:W-:-:S06]  /*24e0*/  CS2R R2, SRZ ;  /* 0x0000000000027805 */ /* 0x000fcc000001ff00 */
[----:B------:R1:W2:Y:S01]  /*24f0*/  @!P1 LDG.E.64 R2, desc[UR16][R6.64] ;  /* 0x0000001006029981 */ /* 0x0002a2000c1e1b00 */
        /* <DEDUP_REMOVED lines=17> */
[----:B---3--:R-:W-:Y:S02]  /*2610*/  @!P1 LEA R4, P0, R8, R4, 0x3 ;  /* 0x0000000408049211 */ /* 0x008fe400078018ff */
[----:B------:R-:W-:Y:S01]  /*2620*/  CS2R R6, SRZ ;  /* 0x0000000000067805 */ /* 0x000fe2000001ff00 */
[----:B------:R-:W1:Y:S01]  /*2630*/  LDCU.128 UR8, c[0x0][0x3e0] ;  /* 0x00007c00ff0877ac */ /* 0x000e620008000c00 */
[----:B------:R-:W-:-:S05]  /*2640*/  @!P1 IMAD.IADD R13, R13, 0x1, R9 ;  /* 0x000000010d0d9824 */ /* 0x000fca00078e0209 */
[----:B------:R-:W-:Y:S01]  /*2650*/  @!P1 LEA.HI.X R5, R8, R5, R13, 0x3, P0 ;  /* 0x0000000508059211 */ /* 0x000fe200000f1c0d */
[----:B--2---:R2:W-:Y:S04]  /*2660*/  STG.E.64 desc[UR16][R10.64], R2 ;  /* 0x000000020a007986 */ /* 0x0045e8000c101b10 */
[----:B------:R-:W3:Y:S01]  /*2670*/  @!P1 LDG.E.64 R6, desc[UR16][R4.64] ;  /* 0x0000001004069981 */ /* 0x000ee2000c1e1b00 */
        /* <DEDUP_REMOVED lines=10> */
[----:B--2---:R-:W-:-:S04]  /*2720*/  IADD3 R10, P0, PT, R8, UR8, RZ ;  /* 0x00000008080a7c10 */ /* 0x004fc8000ff1e0ff */
[----:B------:R-:W-:Y:S01]  /*2730*/  IADD3.X R11, PT, PT, R9, UR9, RZ, P0, !PT ;  /* 0x00000009090b7c10 */ /* 0x000fe200087fe4ff */
[----:B---3--:R2:W-:Y:S08]  /*2740*/  STG.E.64 desc[UR16][R8.64], R6 ;  /* 0x0000000608007986 */ /* 0x0085f0000c101b10 */
.L_x_510:
[----:B------:R-:W-:Y:S05]  /*2750*/  BRA.U UP0, `(.L_x_508) ;  /* 0x0000000100c87547 */ /* 0x000fea000b800000 */
[----:B------:R-:W3:Y:S01]  /*2760*/  LDCU.64 UR6, c[0x0][0x3d8] ;  /* 0x00007b00ff0677ac */ /* 0x000ee20008000a00 */
[----:B-1----:R-:W1:Y:S01]  /*2770*/  LDC.64 R2, c[0x0][0x398] ;  /* 0x0000e600ff027b82 */ /* 0x002e620000000a00 */
[----:B------:R-:W-:Y:S01]  /*2780*/  MOV R5, R51 ;  /* 0x0000003300057202 */ /* 0x000fe20000000f00 */
[----:B------:R-:W-:Y:S01]  /*2790*/  IMAD.MOV.U32 R4, RZ, RZ, R50 ;  /* 0x000000ffff047224 */ /* 0x000fe200078e0032 */
[----:B------:R-:W-:Y:S05]  /*27a0*/  BSSY.RECONVERGENT B0, `(.L_x_511) ;  /* 0x0000024000007945 */ /* 0x000fea0003800200 */
[----:B--2---:R-:W2:Y:S08]  /*27b0*/  LDC.64 R6, c[0x0][0x390] ;  /* 0x0000e400ff067b82 */ /* 0x004eb00000000a00 */
[----:B------:R-:W4:Y:S01]  /*27c0*/  LDC.64 R8, c[0x0][0x3e0] ;  /* 0x0000f800ff087b82 */ /* 0x000f220000000a00 */
[----:B---3--:R-:W-:-:S02]  /*27d0*/  IMAD R14, R14, UR6, RZ ;  /* 0x000000060e0e7c24 */ /* 0x008fc4000f8e02ff */
[----:B------:R-:W-:-:S04]  /*27e0*/  IMAD.WIDE.U32 R4, R15, UR6, R4 ;  /* 0x000000060f047c25 */ /* 0x000fc8000f8e0004 */
[----:B------:R-:W-:Y:S01]  /*27f0*/  IMAD R15, R15, UR7, R14 ;  /* 0x000000070f0f7c24 */ /* 0x000fe2000f8e020e */
[----:B-1----:R-:W-:Y:S01]  /*2800*/  ISETP.GE.U32.AND P0, PT, R4, R2, PT ;  /* 0x000000020400720c */ /* 0x002fe20003f06070 */
[----:B------:R-:W1:Y:S02]  /*2810*/  LDC.64 R12, c[0x0][0x3e8] ;  /* 0x0000fa00ff0c7b82 */ /* 0x000e640000000a00 */
[----:B------:R-:W-:Y:S01]  /*2820*/  IMAD.IADD R17, R5, 0x1, R15 ;  /* 0x0000000105117824 */ /* 0x000fe200078e020f */
[----:B------:R-:W-:Y:S02]  /*2830*/  CS2R R14, SRZ ;  /* 0x00000000000e7805 */ /* 0x000fe4000001ff00 */
[----:B--2---:R-:W-:Y:S02]  /*2840*/  ISETP.GE.U32.AND P1, PT, R22, R6, PT ;  /* 0x000000061600720c */ /* 0x004fe40003f26070 */
[----:B------:R-:W-:-:S04]  /*2850*/  ISETP.GE.AND.EX P0, PT, R17, R3, PT, P0 ;  /* 0x000000031100720c */ /* 0x000fc80003f06300 */
[C---:B------:R-:W-:Y:S02]  /*2860*/  ISETP.GE.OR.EX P0, PT, R0.reuse, R7, P0, P1 ;  /* 0x000000070000720c */ /* 0x040fe40000706710 */
[----:B------:R-:W-:-:S04]  /*2870*/  LOP3.LUT R0, R0, R17, RZ, 0xfc, !PT ;  /* 0x0000001100007212 */ /* 0x000fc800078efcff */
[----:B------:R-:W-:-:S13]  /*2880*/  ISETP.LT.OR P0, PT, R0, RZ, P0 ;  /* 0x000000ff0000720c */ /* 0x000fda0000701670 */
[----:B----4-:R-:W-:Y:S05]  /*2890*/  @P0 BRA `(.L_x_512) ;  /* 0x0000000000500947 */ /* 0x010fea0003800000 */
[----:B------:R-:W2:Y:S01]  /*28a0*/  LDCU.64 UR6, c[0x0][0x3d0] ;  /* 0x00007a00ff0677ac */ /* 0x000ea20008000a00 */
[----:B------:R-:W-:Y:S02]  /*28b0*/  IMAD.MOV.U32 R14, RZ, RZ, R54 ;  /* 0x000000ffff0e7224 */ /* 0x000fe400078e0036 */
[----:B------:R-:W-:Y:S02]  /*28c0*/  IMAD.MOV.U32 R15, RZ, RZ, R53 ;  /* 0x000000ffff0f7224 */ /* 0x000fe400078e0035 */
[----:B--2---:R-:W-:Y:S02]  /*28d0*/  IMAD R0, R52, UR6, RZ ;  /* 0x0000000634007c24 */ /* 0x004fe4000f8e02ff */
[----:B------:R-:W-:-:S04]  /*28e0*/  IMAD.WIDE.U32 R14, R49, UR6, R14 ;  /* 0x00000006310e7c25 */ /* 0x000fc8000f8e000e */
[----:B------:R-:W-:Y:S01]  /*28f0*/  IMAD R5, R49, UR7, R0 ;  /* 0x0000000731057c24 */ /* 0x000fe2000f8e0200 */
[----:B------:R-:W2:Y:S01]  /*2900*/  LDCU.64 UR6, c[0x0][0x388] ;  /* 0x00007100ff0677ac */ /* 0x000ea20008000a00 */
[----:B------:R-:W-:-:S03]  /*2910*/  IMAD R0, R21, R6, RZ ;  /* 0x0000000615007224 */ /* 0x000fc600078e02ff */
[----:B------:R-:W-:Y:S01]  /*2920*/  IADD3 R15, PT, PT, R5, R15, RZ ;  /* 0x0000000f050f7210 */ /* 0x000fe20007ffe0ff */
[C---:B------:R-:W-:Y:S02]  /*2930*/  IMAD R5, R20.reuse, R7, R0 ;  /* 0x0000000714057224 */ /* 0x040fe400078e0200 */
[----:B------:R-:W-:-:S04]  /*2940*/  IMAD.WIDE.U32 R6, R20, R6, R14 ;  /* 0x0000000614067225 */ /* 0x000fc800078e000e */
[----:B------:R-:W-:-:S04]  /*2950*/  IMAD.IADD R5, R5, 0x1, R7 ;  /* 0x0000000105057824 */ /* 0x000fc800078e0207 */
[-C--:B------:R-:W-:Y:S02]  /*2960*/  IMAD R0, R5, R2.reuse, RZ ;  /* 0x0000000205007224 */ /* 0x080fe400078e02ff */
[----:B------:R-:W-:Y:S02]  /*2970*/  IMAD.MOV.U32 R5, RZ, RZ, R17 ;  /* 0x000000ffff057224 */ /* 0x000fe400078e0011 */
[C---:B------:R-:W-:Y:S02]  /*2980*/  IMAD R3, R6.reuse, R3, R0 ;  /* 0x0000000306037224 */ /* 0x040fe400078e0200 */
[----:B------:R-:W-:-:S04]  /*2990*/  IMAD.WIDE.U32 R4, R6, R2, R4 ;  /* 0x0000000206047225 */ /* 0x000fc800078e0004 */
[----:B------:R-:W-:Y:S01]  /*29a0*/  IMAD.IADD R3, R5, 0x1, R3 ;  /* 0x0000000105037824 */ /* 0x000fe200078e0203 */
[----:B--2---:R-:W-:-:S04]  /*29b0*/  LEA R14, P0, R4, UR6, 0x3 ;  /* 0x00000006040e7c11 */ /* 0x004fc8000f8018ff */
[----:B------:R-:W-:-:S06]  /*29c0*/  LEA.HI.X R15, R4, UR7, R3, 0x3, P0 ;  /* 0x00000007040f7c11 */ /* 0x000fcc00080f1c03 */
[----:B------:R-:W5:Y:S03]  /*29d0*/  LDG.E.64 R14, desc[UR16][R14.64] ;  /* 0x000000100e0e7981 */ /* 0x000f66000c1e1b00 */
.L_x_512:
[----:B------:R-:W-:Y:S05]  /*29e0*/  BSYNC.RECONVERGENT B0 ;  /* 0x0000000000007941 */ /* 0x000fea0003800200 */
.L_x_511:
[----:B------:R-:W-:Y:S01]  /*29f0*/  MOV R2, R10 ;  /* 0x0000000a00027202 */ /* 0x000fe20000000f00 */
[----:B------:R-:W-:Y:S02]  /*2a00*/  IMAD.MOV.U32 R3, RZ, RZ, R11 ;  /* 0x000000ffff037224 */ /* 0x000fe400078e000b */
[-C--:B-1----:R-:W-:Y:S02]  /*2a10*/  IMAD R13, R13, R8.reuse, RZ ;  /* 0x000000080d0d7224 */ /* 0x082fe400078e02ff */
[C---:B------:R-:W-:Y:S01]  /*2a20*/  IMAD.WIDE.U32 R4, R12.reuse, R8, RZ ;  /* 0x000000080c047225 */ /* 0x040fe200078e00ff */
[----:B-----5:R3:W-:Y:S03]  /*2a30*/  STG.E.64 desc[UR16][R2.64], R14 ;  /* 0x0000000e02007986 */ /* 0x0207e6000c101b10 */
[----:B------:R-:W-:Y:S01]  /*2a40*/  IMAD R9, R12, R9, R13 ;  /* 0x000000090c097224 */ /* 0x000fe200078e020d */
[----:B------:R-:W-:-:S03]  /*2a50*/  LEA R10, P0, R4, R10, 0x3 ;  /* 0x0000000a040a7211 */ /* 0x000fc600078018ff */
[----:B------:R-:W-:-:S05]  /*2a60*/  IMAD.IADD R9, R5, 0x1, R9 ;  /* 0x0000000105097824 */ /* 0x000fca00078e0209 */
[----:B------:R-:W-:-:S07]  /*2a70*/  LEA.HI.X R11, R4, R11, R9, 0x3, P0 ;  /* 0x0000000b040b7211 */ /* 0x000fce00000f1c09 */
.L_x_508:
[----:B------:R-:W4:Y:S01]  /*2a80*/  LDCU.64 UR6, c[0x0][0x3a0] ;  /* 0x00007400ff0677ac */ /* 0x000f220008000a00 */
[----:B------:R-:W-:-:S05]  /*2a90*/  IADD3 R49, P0, PT, R49, 0x1, RZ ;  /* 0x0000000131317810 */ /* 0x000fca0007f1e0ff */
[----:B------:R-:W-:Y:S01]  /*2aa0*/  IMAD.X R52, RZ, RZ, R52, P0 ;  /* 0x000000ffff347224 */ /* 0x000fe200000e0634 */
[----:B----4-:R-:W-:-:S04]  /*2ab0*/  ISETP.NE.U32.AND P0, PT, R49, UR6, PT ;  /* 0x0000000631007c0c */ /* 0x010fc8000bf05070 */
[----:B------:R-:W-:-:S13]  /*2ac0*/  ISETP.NE.AND.EX P0, PT, R52, UR7, PT, P0 ;  /* 0x0000000734007c0c */ /* 0x000fda000bf05300 */
[----:B------:R-:W-:Y:S05]  /*2ad0*/  @P0 BRA `(.L_x_513) ;  /* 0xffffffe000800947 */ /* 0x000fea000383ffff */
[----:B------:R-:W4:Y:S01]  /*2ae0*/  LDL R0, [R1+0x30] ;  /* 0x0000300001007983 */ /* 0x000f220000100800 */
[----:B------:R-:W4:Y:S03]  /*2af0*/  LDCU UR6, c[0x0][0x370] ;  /* 0x00006e00ff0677ac */ /* 0x000f260008000800 */
[----:B-1-3--:R-:W3:Y:S01]  /*2b00*/  LDL.LU R3, [R1+0x28] ;  /* 0x0000280001037983 */ /* 0x00aee20000300800 */
[----:B------:R-:W1:Y:S03]  /*2b10*/  LDCU.64 UR8, c[0x0][0x380] ;  /* 0x00007000ff0877ac */ /* 0x000e660008000a00 */
[----:B------:R-:W5:Y:S01]  /*2b20*/  LDL.LU R2, [R1+0x2c] ;  /* 0x00002c0001027983 */ /* 0x000f620000300800 */
[----:B----4-:R-:W-:-:S05]  /*2b30*/  IMAD R0, R0, UR6, RZ ;  /* 0x0000000600007c24 */ /* 0x010fca000f8e02ff */
[----:B---3--:R-:W-:-:S04]  /*2b40*/  IADD3 R3, P0, PT, R0, R3, RZ ;  /* 0x0000000300037210 */ /* 0x008fc80007f1e0ff */
[----:B-----5:R-:W-:Y:S01]  /*2b50*/  IADD3.X R2, PT, PT, RZ, R2, RZ, P0, !PT ;  /* 0x00000002ff027210 */ /* 0x020fe200007fe4ff */
[----:B------:R3:W-:Y:S01]  /*2b60*/  STL [R1+0x28], R3 ;  /* 0x0000280301007387 */ /* 0x0007e20000100800 */
[----:B-1----:R-:W-:-:S03]  /*2b70*/  ISETP.GE.U32.AND P0, PT, R3, UR8, PT ;  /* 0x0000000803007c0c */ /* 0x002fc6000bf06070 */
[----:B------:R3:W-:Y:S01]  /*2b80*/  STL [R1+0x2c], R2 ;  /* 0x00002c0201007387 */ /* 0x0007e20000100800 */
[----:B------:R-:W-:-:S13]  /*2b90*/  ISETP.GE.AND.EX P0, PT, R2, UR9, PT, P0 ;  /* 0x0000000902007c0c */ /* 0x000fda000bf06300 */
[----:B---3--:R-:W-:Y:S05]  /*2ba0*/  @!P0 BRA `(.L_x_514) ;  /* 0xffffffd400808947 */ /* 0x008fea000383ffff */
[----:B------:R-:W-:Y:S05]  /*2bb0*/  EXIT ;  /* 0x000000000000794d */ /* 0x000fea0003800000 */
        .weak           $__internal_11_$__cuda_sm20_div_s64
        .type           $__internal_11_$__cuda_sm20_div_s64,@function
        .size           $__internal_11_$__cuda_sm20_div_s64,(.L_x_527 - $__internal_11_$__cuda_sm20_div_s64)
$__internal_11_$__cuda_sm20_div_s64:
        /* <DEDUP_REMOVED lines=8> */
[----:B0-----:R-:W-:-:S15]  /*2c40*/  VIADD R12, R10, 0x1ffffffe ;  /* 0x1ffffffe0a0c7836 */ /* 0x001fde0000000000 */
        /* <DEDUP_REMOVED lines=51> */
[----:B------:R-:W-:Y:S02]  /*2f80*/  ISETP.GE.U32.AND.EX P0, PT, R23, R7, PT, P0 ;  /* 0x000000071700720c */ /* 0x000fe40003f06100 */
[----:B------:R-:W-:Y:S01]  /*2f90*/  IADD3 R10, P2, PT, R15, 0x1, RZ ;  /* 0x000000010f0a7810 */ /* 0x000fe20007f5e0ff */
[----:B------:R-:W-:Y:S01]  /*2fa0*/  IMAD.X R19, R23, 0x1, ~R7, P1 ;  /* 0x0000000117137824 */ /* 0x000fe200008e0e07 */
[----:B------:R-:W-:Y:S02]  /*2fb0*/  SEL R13, R13, R21, P0 ;  /* 0x000000150d0d7207 */ /* 0x000fe40000000000 */
[----:B------:R-:W-:Y:S01]  /*2fc0*/  SEL R15, R10, R15, P0 ;  /* 0x0000000f0a0f7207 */ /* 0x000fe20000000000 */
[----:B------:R-:W-:Y:S01]  /*2fd0*/  IMAD.X R12, RZ, RZ, R17, P2 ;  /* 0x000000ffff0c7224 */ /* 0x000fe200010e0611 */
[----:B------:R-:W-:-:S02]  /*2fe0*/  SEL R19, R19, R23, P0 ;  /* 0x0000001713137207 */ /* 0x000fc40000000000 */
        /* <DEDUP_REMOVED lines=11> */
[-C--:B------:R-:W-:Y:S02]  /*30a0*/  IADD3.X R6, PT, PT, RZ, ~R21.reuse, RZ, P2, !PT ;  /* 0x80000015ff067210 */ /* 0x080fe400017fe4ff */
[----:B------:R-:W-:Y:S01]  /*30b0*/  SEL R20, R7, R20, !P1 ;  /* 0x0000001407147207 */ /* 0x000fe20004800000 */
[----:B------:R-:W-:Y:S01]  /*30c0*/  IMAD.MOV.U32 R7, RZ, RZ, 0x0 ;  /* 0x00000000ff077424 */ /* 0x000fe200078e00ff */
[----:B------:R-:W-:Y:S01]  /*30d0*/  SEL R21, R6, R21, !P1 ;  /* 0x0000001506157207 */ /* 0x000fe20004800000 */
[----:B------:R-:W-:Y:S01]  /*30e0*/  IMAD.MOV.U32 R6, RZ, RZ, R2 ;  /* 0x000000ffff067224 */ /* 0x000fe200078e0002 */
[----:B------:R-:W-:-:S04]  /*30f0*/  ISETP.NE.AND.EX P0, PT, R8, RZ, PT, P0 ;  /* 0x000000ff0800720c */ /* 0x000fc80003f05300 */
[----:B------:R-:W-:Y:S02]  /*3100*/  SEL R20, R20, 0xffffffff, P0 ;  /* 0xffffffff14147807 */ /* 0x000fe40000000000 */
[----:B------:R-:W-:Y:S01]  /*3110*/  SEL R21, R21, 0xffffffff, P0 ;  /* 0xffffffff15157807 */ /* 0x000fe20000000000 */
[----:B------:R-:W-:Y:S06]  /*3120*/  RET.REL.NODEC R6 `(_ZN2at6native13im2col_kernelIdEEvlPKT_llllllllllllPS2_) ;  /* 0xffffffcc06b47950 */ /* 0x000fec0003c3ffff */
.L_x_515:
        /* <DEDUP_REMOVED lines=13> */
.L_x_527:


//--------------------- .nv.shared.reserved.0     --------------------------
	.section	.nv.shared.reserved.0,"aw",@nobits
	.weak		__nv_reservedSMEM_offset_0_alias
	.size		__nv_reservedSMEM_offset_0_alias, 0, 64
	.other		__nv_reservedSMEM_offset_0_alias,@"STO_CUDA_RESERVED_SHARED STV_DEFAULT"
__nv_reservedSMEM_offset_0_alias:
	.zero		0
	.zero		64


//--------------------- .nv.global                --------------------------
	.section	.nv.global,"aw",@nobits
.nv.global:
	.type		_ZN49_INTERNAL_a5d1dc81_18_ConvolutionMM2d_cu_b01480894cuda3std3__48in_placeE,@object
	.size		_ZN49_INTERNAL_a5d1dc81_18_ConvolutionMM2d_cu_b01480894cuda3std3__48in_placeE,(_ZN49_INTERNAL_a5d1dc81_18_ConvolutionMM2d_cu_b01480894cuda3std6ranges3__45__cpo8distanceE - _ZN49_INTERNAL_a5d1dc81_18_ConvolutionMM2d_cu_b01480894cuda3std3__48in_placeE)
_ZN49_INTERNAL_a5d1dc81_18_ConvolutionMM2d_cu_b01480894cuda3std3__48in_placeE:
	.zero		1
	.type		_ZN49_INTERNAL_a5d1dc81_18_ConvolutionMM2d_cu_b01480894cuda3std6ranges3__45__cpo8distanceE,@object
	.size		_ZN49_INTERNAL_a5d1dc81_18_ConvolutionMM2d_cu_b01480894cuda3std6ranges3__45__cpo8distanceE,(_ZN49_INTERNAL_a5d1dc81_18_ConvolutionMM2d_cu_b01480894cuda3std3__45__cpo6cbeginE - _ZN49_INTERNAL_a5d1dc81_18_ConvolutionMM2d_cu_b01480894cuda3std6ranges3__45__cpo8distanceE)
_ZN49_INTERNAL_a5d1dc81_18_ConvolutionMM2d_cu_b01480894cuda3std6ranges3__45__cpo8distanceE:
	.zero		1
	.type		_ZN49_INTERNAL_a5d1dc81_18_ConvolutionMM2d_cu_b01480894cuda3std3__45__cpo6cbeginE,@object
	.size		_ZN49_INTERNAL_a5d1dc81_18_ConvolutionMM2d_cu_b01480894cuda3std3__45__cpo6cbeginE,(_ZN49_INTERNAL_a5d1dc81_18_ConvolutionMM2d_cu_b01480894cuda3std6ranges3__45__cpo7advanceE - _ZN49_INTERNAL_a5d1dc81_18_ConvolutionMM2d_cu_b01480894cuda3std3__45__cpo6cbeginE)
_ZN49_INTERNAL_a5d1dc81_18_ConvolutionMM2d_cu_b01480894cuda3std3__45__cpo6cbeginE:
	.zero		1
	.type		_ZN49_INTERNAL_a5d1dc81_18_ConvolutionMM2d_cu_b01480894cuda3std6ranges3__45__cpo7advanceE,@object
	.size		_ZN49_INTERNAL_a5d1dc81_18_ConvolutionMM2d_cu_b01480894cuda3std6ranges3__45__cpo7advanceE,(_ZN49_INTERNAL_a5d1dc81_18_ConvolutionMM2d_cu_b01480894cuda3std3__45__cpo7crbeginE - _ZN49_INTERNAL_a5d1dc81_18_ConvolutionMM2d_cu_b01480894cuda3std6ranges3__45__cpo7advanceE)
_ZN49_INTERNAL_a5d1dc81_18_ConvolutionMM2d_cu_b01480894cuda3std6ranges3__45__cpo7advanceE:
	.zero		1
	.type		_ZN49_INTERNAL_a5d1dc81_18_ConvolutionMM2d_cu_b01480894cuda3std3__45__cpo7crbeginE,@object
	.size		_ZN49_INTERNAL_a5d1dc81_18_ConvolutionMM2d_cu_b01480894cuda3std3__45__cpo7crbeginE,(_ZN49_INTERNAL_a5d1dc81_18_ConvolutionMM2d_cu_b01480894cuda3std6ranges3__45__cpo4dataE - _ZN49_INTERNAL_a5d1dc81_18_ConvolutionMM2d_cu_b01480894cuda3std3__45__cpo7crbeginE)
_ZN49_INTERNAL_a5d1dc81_18_ConvolutionMM2d_cu_b01480894cuda3std3__45__cpo7crbeginE:
	.zero		1
	.type		_ZN49_INTERNAL_a5d1dc81_18_ConvolutionMM2d_cu_b01480894cuda3std6ranges3__45__cpo4dataE,@object
	.size		_ZN49_INTERNAL_a5d1dc81_18_ConvolutionMM2d_cu_b01480894cuda3std6ranges3__45__cpo4dataE,(_ZN49_INTERNAL_a5d1dc81_18_ConvolutionMM2d_cu_b01480894cuda3std6ranges3__45__cpo5beginE - _ZN49_INTERNAL_a5d1dc81_18_ConvolutionMM2d_cu_b01480894cuda3std6ranges3__45__cpo4dataE)
_ZN49_INTERNAL_a5d1dc81_18_ConvolutionMM2d_cu_b01480894cuda3std6ranges3__45__cpo4dataE:
	.zero		1
	.type		_ZN49_INTERNAL_a5d1dc81_18_ConvolutionMM2d_cu_b01480894cuda3std6ranges3__45__cpo5beginE,@object
	.size		_ZN49_INTERNAL_a5d1dc81_18_ConvolutionMM2d_cu_b01480894cuda3std6ranges3__45__cpo5beginE,(_ZN49_INTERNAL_a5d1dc81_18_ConvolutionMM2d_cu_b01480894cuda3std3__451_GLOBAL__N__a5d1dc81_18_ConvolutionMM2d_cu_b01480896ignoreE - _ZN49_INTERNAL_a5d1dc81_18_ConvolutionMM2d_cu_b01480894cuda3std6ranges3__45__cpo5beginE)
_ZN49_INTERNAL_a5d1dc81_18_ConvolutionMM2d_cu_b01480894cuda3std6ranges3__45__cpo5beginE:
	.zero		1
	.type		_ZN49_INTERNAL_a5d1dc81_18_ConvolutionMM2d_cu_b01480894cuda3std3__451_GLOBAL__N__a5d1dc81_18_ConvolutionMM2d_cu_b01480896ignoreE,@object
	.size		_ZN49_INTERNAL_a5d1dc81_18_ConvolutionMM2d_cu_b01480894cuda3std3__451_GLOBAL__N__a5d1dc81_18_ConvolutionMM2d_cu_b01480896ignoreE,(_ZN49_INTERNAL_a5d1dc81_18_ConvolutionMM2d_cu_b01480894cuda3std6ranges3__45__cpo4sizeE - _ZN49_INTERNAL_a5d1dc81_18_ConvolutionMM2d_cu_b01480894cuda3std3__451_GLOBAL__N__a5d1dc81_18_ConvolutionMM2d_cu_b01480896ignoreE)
_ZN49_INTERNAL_a5d1dc81_18_ConvolutionMM2d_cu_b01480894cuda3std3__451_GLOBAL__N__a5d1dc81_18_ConvolutionMM2d_cu_b01480896ignoreE:
	.zero		1
	.type		_ZN49_INTERNAL_a5d1dc81_18_ConvolutionMM2d_cu_b01480894cuda3std6ranges3__45__cpo4sizeE,@object
	.size		_ZN49_INTERNAL_a5d1dc81_18_ConvolutionMM2d_cu_b01480894cuda3std6ranges3__45__cpo4sizeE,(_ZN49_INTERNAL_a5d1dc81_18_ConvolutionMM2d_cu_b01480894cuda3std3__45__cpo5beginE - _ZN49_INTERNAL_a5d1dc81_18_ConvolutionMM2d_cu_b01480894cuda3std6ranges3__45__cpo4sizeE)
_ZN49_INTERNAL_a5d1dc81_18_ConvolutionMM2d_cu_b01480894cuda3std6ranges3__45__cpo4sizeE:
	.zero		1
	.type		_ZN49_INTERNAL_a5d1dc81_18_ConvolutionMM2d_cu_b01480894cuda3std3__45__cpo5beginE,@object
	.size		_ZN49_INTERNAL_a5d1dc81_18_ConvolutionMM2d_cu_b01480894cuda3std3__45__cpo5beginE,(_ZN49_INTERNAL_a5d1dc81_18_ConvolutionMM2d_cu_b01480894cuda3std6ranges3__45__cpo6cbeginE - _ZN49_INTERNAL_a5d1dc81_18_ConvolutionMM2d_cu_b01480894cuda3std3__45__cpo5beginE)
_ZN49_INTERNAL_a5d1dc81_18_ConvolutionMM2d_cu_b01480894cuda3std3__45__cpo5beginE:
	.zero		1
	.type		_ZN49_INTERNAL_a5d1dc81_18_ConvolutionMM2d_cu_b01480894cuda3std6ranges3__45__cpo6cbeginE,@object
	.size		_ZN49_INTERNAL_a5d1dc81_18_ConvolutionMM2d_cu_b01480894cuda3std6ranges3__45__cpo6cbeginE,(_ZN49_INTERNAL_a5d1dc81_18_ConvolutionMM2d_cu_b01480894cuda3std3__45__cpo6rbeginE - _ZN49_INTERNAL_a5d1dc81_18_ConvolutionMM2d_cu_b01480894cuda3std6ranges3__45__cpo6cbeginE)
_ZN49_INTERNAL_a5d1dc81_18_ConvolutionMM2d_cu_b01480894cuda3std6ranges3__45__cpo6cbeginE:
	.zero		1
	.type		_ZN49_INTERNAL_a5d1dc81_18_ConvolutionMM2d_cu_b01480894cuda3std3__45__cpo6rbeginE,@object
	.size		_ZN49_INTERNAL_a5d1dc81_18_ConvolutionMM2d_cu_b01480894cuda3std3__45__cpo6rbeginE,(_ZN49_INTERNAL_a5d1dc81_18_ConvolutionMM2d_cu_b01480894cuda3std6ranges3__45__cpo4nextE - _ZN49_INTERNAL_a5d1dc81_18_ConvolutionMM2d_cu_b01480894cuda3std3__45__cpo6rbeginE)
_ZN49_INTERNAL_a5d1dc81_18_ConvolutionMM2d_cu_b01480894cuda3std3__45__cpo6rbeginE:
	.zero		1
	.type		_ZN49_INTERNAL_a5d1dc81_18_ConvolutionMM2d_cu_b01480894cuda3std6ranges3__45__cpo4nextE,@object
	.size		_ZN49_INTERNAL_a5d1dc81_18_ConvolutionMM2d_cu_b01480894cuda3std6ranges3__45__cpo4nextE,(_ZN49_INTERNAL_a5d1dc81_18_ConvolutionMM2d_cu_b01480894cuda3std6ranges3__45__cpo4swapE - _ZN49_INTERNAL_a5d1dc81_18_ConvolutionMM2d_cu_b01480894cuda3std6ranges3__45__cpo4nextE)
_ZN49_INTERNAL_a5d1dc81_18_ConvolutionMM2d_cu_b01480894cuda3std6ranges3__45__cpo4nextE:
	.zero		1
	.type		_ZN49_INTERNAL_a5d1dc81_18_ConvolutionMM2d_cu_b01480894cuda3std6ranges3__45__cpo4swapE,@object
	.size		_ZN49_INTERNAL_a5d1dc81_18_ConvolutionMM2d_cu_b01480894cuda3std6ranges3__45__cpo4swapE,(_ZN49_INTERNAL_a5d1dc81_18_ConvolutionMM2d_cu_b01480894cuda3std3__420unreachable_sentinelE - _ZN49_INTERNAL_a5d1dc81_18_ConvolutionMM2d_cu_b01480894cuda3std6ranges3__45__cpo4swapE)
_ZN49_INTERNAL_a5d1dc81_18_ConvolutionMM2d_cu_b01480894cuda3std6ranges3__45__cpo4swapE:
	.zero		1
	.type		_ZN49_INTERNAL_a5d1dc81_18_ConvolutionMM2d_cu_b01480894cuda3std3__420unreachable_sentinelE,@object
	.size		_ZN49_INTERNAL_a5d1dc81_18_ConvolutionMM2d_cu_b01480894cuda3std3__420unreachable_sentinelE,(_ZN49_INTERNAL_a5d1dc81_18_ConvolutionMM2d_cu_b01480896thrust24THRUST_300001_SM_1030_NS6system6detail10sequential3seqE - _ZN49_INTERNAL_a5d1dc81_18_ConvolutionMM2d_cu_b01480894cuda3std3__420unreachable_sentinelE)
_ZN49_INTERNAL_a5d1dc81_18_ConvolutionMM2d_cu_b01480894cuda3std3__420unreachable_sentinelE:
	.zero		1
	.type		_ZN49_INTERNAL_a5d1dc81_18_ConvolutionMM2d_cu_b01480896thrust24THRUST_300001_SM_1030_NS6system6detail10sequential3seqE,@object
	.size		_ZN49_INTERNAL_a5d1dc81_18_ConvolutionMM2d_cu_b01480896thrust24THRUST_300001_SM_1030_NS6system6detail10sequential3seqE,(_ZN49_INTERNAL_a5d1dc81_18_ConvolutionMM2d_cu_b01480894cuda3std3__45__cpo4cendE - _ZN49_INTERNAL_a5d1dc81_18_ConvolutionMM2d_cu_b01480896thrust24THRUST_300001_SM_1030_NS6system6detail10sequential3seqE)
_ZN49_INTERNAL_a5d1dc81_18_ConvolutionMM2d_cu_b01480896thrust24THRUST_300001_SM_1030_NS6system6detail10sequential3seqE:
	.zero		1
	.type		_ZN49_INTERNAL_a5d1dc81_18_ConvolutionMM2d_cu_b01480894cuda3std3__45__cpo4cendE,@object
	.size		_ZN49_INTERNAL_a5d1dc81_18_ConvolutionMM2d_cu_b01480894cuda3std3__45__cpo4cendE,(_ZN49_INTERNAL_a5d1dc81_18_ConvolutionMM2d_cu_b01480894cuda3std6ranges3__45__cpo9iter_swapE - _ZN49_INTERNAL_a5d1dc81_18_ConvolutionMM2d_cu_b01480894cuda3std3__45__cpo4cendE)
_ZN49_INTERNAL_a5d1dc81_18_ConvolutionMM2d_cu_b01480894cuda3std3__45__cpo4cendE:
	.zero		1
	.type		_ZN49_INTERNAL_a5d1dc81_18_ConvolutionMM2d_cu_b01480894cuda3std6ranges3__45__cpo9iter_swapE,@object
	.size		_ZN49_INTERNAL_a5d1dc81_18_ConvolutionMM2d_cu_b01480894cuda3std6ranges3__45__cpo9iter_swapE,(_ZN49_INTERNAL_a5d1dc81_18_ConvolutionMM2d_cu_b01480894cuda3std3__45__cpo5crendE - _ZN49_INTERNAL_a5d1dc81_18_ConvolutionMM2d_cu_b01480894cuda3std6ranges3__45__cpo9iter_swapE)
_ZN49_INTERNAL_a5d1dc81_18_ConvolutionMM2d_cu_b01480894cuda3std6ranges3__45__cpo9iter_swapE:
	.zero		1
	.type		_ZN49_INTERNAL_a5d1dc81_18_ConvolutionMM2d_cu_b01480894cuda3std3__45__cpo5crendE,@object
	.size		_ZN49_INTERNAL_a5d1dc81_18_ConvolutionMM2d_cu_b01480894cuda3std3__45__cpo5crendE,(_ZN49_INTERNAL_a5d1dc81_18_ConvolutionMM2d_cu_b01480894cuda3std6ranges3__45__cpo5cdataE - _ZN49_INTERNAL_a5d1dc81_18_ConvolutionMM2d_cu_b01480894cuda3std3__45__cpo5crendE)
_ZN49_INTERNAL_a5d1dc81_18_ConvolutionMM2d_cu_b01480894cuda3std3__45__cpo5crendE:
	.zero		1
	.type		_ZN49_INTERNAL_a5d1dc81_18_ConvolutionMM2d_cu_b01480894cuda3std6ranges3__45__cpo5cdataE,@object
	.size		_ZN49_INTERNAL_a5d1dc81_18_ConvolutionMM2d_cu_b01480894cuda3std6ranges3__45__cpo5cdataE,(_ZN49_INTERNAL_a5d1dc81_18_ConvolutionMM2d_cu_b01480894cuda3std6ranges3__45__cpo3endE - _ZN49_INTERNAL_a5d1dc81_18_ConvolutionMM2d_cu_b01480894cuda3std6ranges3__45__cpo5cdataE)
_ZN49_INTERNAL_a5d1dc81_18_ConvolutionMM2d_cu_b01480894cuda3std6ranges3__45__cpo5cdataE:
	.zero		1
	.type		_ZN49_INTERNAL_a5d1dc81_18_ConvolutionMM2d_cu_b01480894cuda3std6ranges3__45__cpo3endE,@object
	.size		_ZN49_INTERNAL_a5d1dc81_18_ConvolutionMM2d_cu_b01480894cuda3std6ranges3__45__cpo3endE,(_ZN49_INTERNAL_a5d1dc81_18_ConvolutionMM2d_cu_b01480894cuda3std3__419piecewise_constructE - _ZN49_INTERNAL_a5d1dc81_18_ConvolutionMM2d_cu_b01480894cuda3std6ranges3__45__cpo3endE)
_ZN49_INTERNAL_a5d1dc81_18_ConvolutionMM2d_cu_b01480894cuda3std6ranges3__45__cpo3endE:
	.zero		1
	.type		_ZN49_INTERNAL_a5d1dc81_18_ConvolutionMM2d_cu_b01480894cuda3std3__419piecewise_constructE,@object
	.size		_ZN49_INTERNAL_a5d1dc81_18_ConvolutionMM2d_cu_b01480894cuda3std3__419piecewise_constructE,(_ZN49_INTERNAL_a5d1dc81_18_ConvolutionMM2d_cu_b01480894cuda3std6ranges3__45__cpo5ssizeE - _ZN49_INTERNAL_a5d1dc81_18_ConvolutionMM2d_cu_b01480894cuda3std3__419piecewise_constructE)
_ZN49_INTERNAL_a5d1dc81_18_ConvolutionMM2d_cu_b01480894cuda3std3__419piecewise_constructE:
	.zero		1
	.type		_ZN49_INTERNAL_a5d1dc81_18_ConvolutionMM2d_cu_b01480894cuda3std6ranges3__45__cpo5ssizeE,@object
	.size		_ZN49_INTERNAL_a5d1dc81_18_ConvolutionMM2d_cu_b01480894cuda3std6ranges3__45__cpo5ssizeE,(_ZN49_INTERNAL_a5d1dc81_18_ConvolutionMM2d_cu_b01480894cuda3std3__45__cpo3endE - _ZN49_INTERNAL_a5d1dc81_18_ConvolutionMM2d_cu_b01480894cuda3std6ranges3__45__cpo5ssizeE)
_ZN49_INTERNAL_a5d1dc81_18_ConvolutionMM2d_cu_b01480894cuda3std6ranges3__45__cpo5ssizeE:
	.zero		1
	.type		_ZN49_INTERNAL_a5d1dc81_18_ConvolutionMM2d_cu_b01480894cuda3std3__45__cpo3endE,@object
	.size		_ZN49_INTERNAL_a5d1dc81_18_ConvolutionMM2d_cu_b01480894cuda3std3__45__cpo3endE,(_ZN49_INTERNAL_a5d1dc81_18_ConvolutionMM2d_cu_b01480894cuda3std6ranges3__45__cpo4cendE - _ZN49_INTERNAL_a5d1dc81_18_ConvolutionMM2d_cu_b01480894cuda3std3__45__cpo3endE)
_ZN49_INTERNAL_a5d1dc81_18_ConvolutionMM2d_cu_b01480894cuda3std3__45__cpo3endE:
	.zero		1
	.type		_ZN49_INTERNAL_a5d1dc81_18_ConvolutionMM2d_cu_b01480894cuda3std6ranges3__45__cpo4cendE,@object
	.size		_ZN49_INTERNAL_a5d1dc81_18_ConvolutionMM2d_cu_b01480894cuda3std6ranges3__45__cpo4cendE,(_ZN49_INTERNAL_a5d1dc81_18_ConvolutionMM2d_cu_b01480894cuda3std3__45__cpo4rendE - _ZN49_INTERNAL_a5d1dc81_18_ConvolutionMM2d_cu_b01480894cuda3std6ranges3__45__cpo4cendE)
_ZN49_INTERNAL_a5d1dc81_18_ConvolutionMM2d_cu_b01480894cuda3std6ranges3__45__cpo4cendE:
	.zero		1
	.type		_ZN49_INTERNAL_a5d1dc81_18_ConvolutionMM2d_cu_b01480894cuda3std3__45__cpo4rendE,@object
	.size		_ZN49_INTERNAL_a5d1dc81_18_ConvolutionMM2d_cu_b01480894cuda3std3__45__cpo4rendE,(_ZN49_INTERNAL_a5d1dc81_18_ConvolutionMM2d_cu_b01480894cuda3std6ranges3__45__cpo4prevE - _ZN49_INTERNAL_a5d1dc81_18_ConvolutionMM2d_cu_b01480894cuda3std3__45__cpo4rendE)
_ZN49_INTERNAL_a5d1dc81_18_ConvolutionMM2d_cu_b01480894cuda3std3__45__cpo4rendE:
	.zero		1
	.type		_ZN49_INTERNAL_a5d1dc81_18_ConvolutionMM2d_cu_b01480894cuda3std6ranges3__45__cpo4prevE,@object
	.size		_ZN49_INTERNAL_a5d1dc81_18_ConvolutionMM2d_cu_b01480894cuda3std6ranges3__45__cpo4prevE,(_ZN49_INTERNAL_a5d1dc81_18_ConvolutionMM2d_cu_b01480894cuda3std6ranges3__45__cpo9iter_moveE - _ZN49_INTERNAL_a5d1dc81_18_ConvolutionMM2d_cu_b01480894cuda3std6ranges3__45__cpo4prevE)
_ZN49_INTERNAL_a5d1dc81_18_ConvolutionMM2d_cu_b01480894cuda3std6ranges3__45__cpo4prevE:
	.zero		1
	.type		_ZN49_INTERNAL_a5d1dc81_18_ConvolutionMM2d_cu_b01480894cuda3std6ranges3__45__cpo9iter_moveE,@object
	.size		_ZN49_INTERNAL_a5d1dc81_18_ConvolutionMM2d_cu_b01480894cuda3std6ranges3__45__cpo9iter_moveE,(.L_13 - _ZN49_INTERNAL_a5d1dc81_18_ConvolutionMM2d_cu_b01480894cuda3std6ranges3__45__cpo9iter_moveE)
_ZN49_INTERNAL_a5d1dc81_18_ConvolutionMM2d_cu_b01480894cuda3std6ranges3__45__cpo9iter_moveE:
	.zero		1
.L_13:


//--------------------- .nv.constant0._ZN2at6native13col2im_kernelIN3c108BFloat16EfEEvlPKT_llllllllllllPS4_ --------------------------
	.section	.nv.constant0._ZN2at6native13col2im_kernelIN3c108BFloat16EfEEvlPKT_llllllllllllPS4_,"a",@progbits
	.sectionflags	@""
	.align	4
.nv.constant0._ZN2at6native13col2im_kernelIN3c108BFloat16EfEEvlPKT_llllllllllllPS4_:
	.zero		1016


//--------------------- .nv.constant0._ZN2at6native13col2im_kernelIN3c104HalfEfEEvlPKT_llllllllllllPS4_ --------------------------
	.section	.nv.constant0._ZN2at6native13col2im_kernelIN3c104HalfEfEEvlPKT_llllllllllllPS4_,"a",@progbits
	.sectionflags	@""
	.align	4
.nv.constant0._ZN2at6native13col2im_kernelIN3c104HalfEfEEvlPKT_llllllllllllPS4_:
	.zero		1016


//--------------------- .nv.constant0._ZN2at6native13col2im_kernelIffEEvlPKT_llllllllllllPS2_ --------------------------
	.section	.nv.constant0._ZN2at6native13col2im_kernelIffEEvlPKT_llllllllllllPS2_,"a",@progbits
	.sectionflags	@""
	.align	4
.nv.constant0._ZN2at6native13col2im_kernelIffEEvlPKT_llllllllllllPS2_:
	.zero		1016


//--------------------- .nv.constant0._ZN2at6native13col2im_kernelIddEEvlPKT_llllllllllllPS2_ --------------------------
	.section	.nv.constant0._ZN2at6native13col2im_kernelIddEEvlPKT_llllllllllllPS2_,"a",@progbits
	.sectionflags	@""
	.align	4
.nv.constant0._ZN2at6native13col2im_kernelIddEEvlPKT_llllllllllllPS2_:
	.zero		1016


//--------------------- .nv.constant0._ZN2at6native13im2col_kernelIN3c108BFloat16EEEvlPKT_llllllllllllPS4_ --------------------------
	.section	.nv.constant0._ZN2at6native13im2col_kernelIN3c108BFloat16EEEvlPKT_llllllllllllPS4_,"a",@progbits
	.sectionflags	@""
	.align	4
.nv.constant0._ZN2at6native13im2col_kernelIN3c108BFloat16EEEvlPKT_llllllllllllPS4_:
	.zero		1016


//--------------------- .nv.constant0._ZN2at6native13im2col_kernelIN3c104HalfEEEvlPKT_llllllllllllPS4_ --------------------------
	.section	.nv.constant0._ZN2at6native13im2col_kernelIN3c104HalfEEEvlPKT_llllllllllllPS4_,"a",@progbits
	.sectionflags	@""
	.align	4
.nv.constant0._ZN2at6native13im2col_kernelIN3c104HalfEEEvlPKT_llllllllllllPS4_:
	.zero		1016


//--------------------- .nv.constant0._ZN2at6native13im2col_kernelIfEEvlPKT_llllllllllllPS2_ --------------------------
	.section	.nv.constant0._ZN2at6native13im2col_kernelIfEEvlPKT_llllllllllllPS2_,"a",@progbits
	.sectionflags	@""
	.align	4
.nv.constant0._ZN2at6native13im2col_kernelIfEEvlPKT_llllllllllllPS2_:
	.zero		1016


//--------------------- .nv.constant0._ZN2at6native13im2col_kernelIdEEvlPKT_llllllllllllPS2_ --------------------------
	.section	.nv.constant0._ZN2at6native13im2col_kernelIdEEvlPKT_llllllllllllPS2_,"a",@progbits
	.sectionflags	@""
	.align	4
.nv.constant0._ZN2at6native13im2col_kernelIdEEvlPKT_llllllllllllPS2_:
	.zero		1016


//--------------------- SYMBOLS --------------------------

	.type		.nv.reservedSmem.offset0,@object
	.size		.nv.reservedSmem.offset0,0x4
